	.target	sm_120

	.elftype	@"ET_EXEC"


//--------------------- .note.nv.tkinfo           --------------------------
	.section	.note.nv.tkinfo,"",@"SHT_NOTE"
	.sectionflags	@"SHF_NOTE_NV_TKINFO"
	.tkinfo
        /*0018*/ 	.word	0x00000080
        /*0030*/ 	.string	""
        /*0030*/ 	.string	"ptxas"
        /*0030*/ 	.string	"Cuda compilation tools, release 12.8, V12.8.61"
        /*0030*/ 	.string	"Build system must define TOOLS_VERSION_EXTENDED"
        /*0030*/ 	.string	"-arch sm_120 "



//--------------------- .note.nv.cuver            --------------------------
	.section	.note.nv.cuver,"",@"SHT_NOTE"
	.sectionflags	@"SHF_NOTE_NV_CUVER"
        /*0018*/ 	.short	0x0001
        /*001a*/ 	.short	0x0078
        /*001c*/ 	.short	0x0001
        /*001e*/ 	.short	0x0000
        /*0020*/ 	.short	0x0001
        /*0022*/ 	.short	0x0000


//--------------------- .nv.info                  --------------------------
	.section	.nv.info,"",@"SHT_CUDA_INFO"
	.align	4


	//----- nvinfo : EIATTR_REGCOUNT
	.align		4
        /*0000*/ 	.byte	0x04, 0x2f
        /*0002*/ 	.short	(.L_35 - .L_34)
	.align		4
.L_34:
        /*0004*/ 	.word	index@(jit_computeValues)
        /*0008*/ 	.word	0x000000ff


	//----- nvinfo : EIATTR_FRAME_SIZE
	.align		4
.L_35:
        /*000c*/ 	.byte	0x04, 0x11
        /*000e*/ 	.short	(.L_37 - .L_36)
	.align		4
.L_36:
        /*0010*/ 	.word	index@($__internal_0_$__cuda_sm20_rem_u64)
        /*0014*/ 	.word	0x00000598


	//----- nvinfo : EIATTR_FRAME_SIZE
	.align		4
.L_37:
        /*0018*/ 	.byte	0x04, 0x11
        /*001a*/ 	.short	(.L_39 - .L_38)
	.align		4
.L_38:
        /*001c*/ 	.word	index@($jit_computeValues$_ZN23kb31_septic_extension_taSERKS_)
        /*0020*/ 	.word	0x00000598


	//----- nvinfo : EIATTR_FRAME_SIZE
	.align		4
.L_39:
        /*0024*/ 	.byte	0x04, 0x11
        /*0026*/ 	.short	(.L_41 - .L_40)
	.align		4
.L_40:
        /*0028*/ 	.word	index@($jit_computeValues$_ZN23kb31_septic_extension_tC1Ev)
        /*002c*/ 	.word	0x00000598


	//----- nvinfo : EIATTR_FRAME_SIZE
	.align		4
.L_41:
        /*0030*/ 	.byte	0x04, 0x11
        /*0032*/ 	.short	(.L_43 - .L_42)
	.align		4
.L_42:
        /*0034*/ 	.word	index@($jit_computeValues$_ZN23kb31_septic_extension_t4zeroEv)
        /*0038*/ 	.word	0x00000598


	//----- nvinfo : EIATTR_FRAME_SIZE
	.align		4
.L_43:
        /*003c*/ 	.byte	0x04, 0x11
        /*003e*/ 	.short	(.L_45 - .L_44)
	.align		4
.L_44:
        /*0040*/ 	.word	index@($jit_computeValues$_ZN20kb31_septic_digest_tC1Ev)
        /*0044*/ 	.word	0x00000598


	//----- nvinfo : EIATTR_FRAME_SIZE
	.align		4
.L_45:
        /*0048*/ 	.byte	0x04, 0x11
        /*004a*/ 	.short	(.L_47 - .L_46)
	.align		4
.L_46:
        /*004c*/ 	.word	index@($jit_computeValues$_ZN19kb31_septic_curve_tC1Ev)
        /*0050*/ 	.word	0x00000598


	//----- nvinfo : EIATTR_FRAME_SIZE
	.align		4
.L_47:
        /*0054*/ 	.byte	0x04, 0x11
        /*0056*/ 	.short	(.L_49 - .L_48)
	.align		4
.L_48:
        /*0058*/ 	.word	index@(jit_computeValues)
        /*005c*/ 	.word	0x00000598


	//----- nvinfo : EIATTR_MIN_STACK_SIZE
	.align		4
.L_49:
        /*0060*/ 	.byte	0x04, 0x12
        /*0062*/ 	.short	(.L_51 - .L_50)
	.align		4
.L_50:
        /*0064*/ 	.word	index@(jit_computeValues)
        /*0068*/ 	.word	0x00000598
.L_51:


//--------------------- .nv.info.jit_computeValues --------------------------
	.section	.nv.info.jit_computeValues,"",@"SHT_CUDA_INFO"
	.sectionflags	@""
	.align	4


	//----- nvinfo : EIATTR_CUDA_API_VERSION
	.align		4
        /*0000*/ 	.byte	0x04, 0x37
        /*0002*/ 	.short	(.L_53 - .L_52)
.L_52:
        /*0004*/ 	.word	0x00000080


	//----- nvinfo : EIATTR_KPARAM_INFO
	.align		4
.L_53:
        /*0008*/ 	.byte	0x04, 0x17
        /*000a*/ 	.short	(.L_55 - .L_54)
.L_54:
        /*000c*/ 	.word	0x00000000
        /*0010*/ 	.short	0x0010
        /*0012*/ 	.short	0x0110
        /*0014*/ 	.byte	0x00, 0xf0, 0x81, 0x00


	//----- nvinfo : EIATTR_KPARAM_INFO
	.align		4
.L_55:
        /*0018*/ 	.byte	0x04, 0x17
        /*001a*/ 	.short	(.L_57 - .L_56)
.L_56:
        /*001c*/ 	.word	0x00000000
        /*0020*/ 	.short	0x000f
        /*0022*/ 	.short	0x0108
        /*0024*/ 	.byte	0x00, 0xf0, 0x21, 0x00


	//----- nvinfo : EIATTR_KPARAM_INFO
	.align		4
.L_57:
        /*0028*/ 	.byte	0x04, 0x17
        /*002a*/ 	.short	(.L_59 - .L_58)
.L_58:
        /*002c*/ 	.word	0x00000000
        /*0030*/ 	.short	0x000e
        /*0032*/ 	.short	0x0100
        /*0034*/ 	.byte	0x00, 0xf0, 0x21, 0x00


	//----- nvinfo : EIATTR_KPARAM_INFO
	.align		4
.L_59:
        /*0038*/ 	.byte	0x04, 0x17
        /*003a*/ 	.short	(.L_61 - .L_60)
.L_60:
        /*003c*/ 	.word	0x00000000
        /*0040*/ 	.short	0x000d
        /*0042*/ 	.short	0x00f8
        /*0044*/ 	.byte	0x00, 0xf0, 0x21, 0x00


	//----- nvinfo : EIATTR_KPARAM_INFO
	.align		4
.L_61:
        /*0048*/ 	.byte	0x04, 0x17
        /*004a*/ 	.short	(.L_63 - .L_62)
.L_62:
        /*004c*/ 	.word	0x00000000
        /*0050*/ 	.short	0x000c
        /*0052*/ 	.short	0x00f0
        /*0054*/ 	.byte	0x00, 0xf0, 0x21, 0x00


	//----- nvinfo : EIATTR_KPARAM_INFO
	.align		4
.L_63:
        /*0058*/ 	.byte	0x04, 0x17
        /*005a*/ 	.short	(.L_65 - .L_64)
.L_64:
        /*005c*/ 	.word	0x00000000
        /*0060*/ 	.short	0x000b
        /*0062*/ 	.short	0x00e8
        /*0064*/ 	.byte	0x00, 0xf0, 0x21, 0x00


	//----- nvinfo : EIATTR_KPARAM_INFO
	.align		4
.L_65:
        /*0068*/ 	.byte	0x04, 0x17
        /*006a*/ 	.short	(.L_67 - .L_66)
.L_66:
        /*006c*/ 	.word	0x00000000
        /*0070*/ 	.short	0x000a
        /*0072*/ 	.short	0x00e0
        /*0074*/ 	.byte	0x00, 0xf0, 0x21, 0x00


	//----- nvinfo : EIATTR_KPARAM_INFO
	.align		4
.L_67:
        /*0078*/ 	.byte	0x04, 0x17
        /*007a*/ 	.short	(.L_69 - .L_68)
.L_68:
        /*007c*/ 	.word	0x00000000
        /*0080*/ 	.short	0x0009
        /*0082*/ 	.short	0x00d8
        /*0084*/ 	.byte	0x00, 0xf0, 0x21, 0x00


	//----- nvinfo : EIATTR_KPARAM_INFO
	.align		4
.L_69:
        /*0088*/ 	.byte	0x04, 0x17
        /*008a*/ 	.short	(.L_71 - .L_70)
.L_70:
        /*008c*/ 	.word	0x00000000
        /*0090*/ 	.short	0x0008
        /*0092*/ 	.short	0x00b8
        /*0094*/ 	.byte	0x00, 0xf0, 0x81, 0x00


	//----- nvinfo : EIATTR_KPARAM_INFO
	.align		4
.L_71:
        /*0098*/ 	.byte	0x04, 0x17
        /*009a*/ 	.short	(.L_73 - .L_72)
.L_72:
        /*009c*/ 	.word	0x00000000
        /*00a0*/ 	.short	0x0007
        /*00a2*/ 	.short	0x0098
        /*00a4*/ 	.byte	0x00, 0xf0, 0x81, 0x00


	//----- nvinfo : EIATTR_KPARAM_INFO
	.align		4
.L_73:
        /*00a8*/ 	.byte	0x04, 0x17
        /*00aa*/ 	.short	(.L_75 - .L_74)
.L_74:
        /*00ac*/ 	.word	0x00000000
        /*00b0*/ 	.short	0x0006
        /*00b2*/ 	.short	0x0078
        /*00b4*/ 	.byte	0x00, 0xf0, 0x81, 0x00


	//----- nvinfo : EIATTR_KPARAM_INFO
	.align		4
.L_75:
        /*00b8*/ 	.byte	0x04, 0x17
        /*00ba*/ 	.short	(.L_77 - .L_76)
.L_76:
        /*00bc*/ 	.word	0x00000000
        /*00c0*/ 	.short	0x0005
        /*00c2*/ 	.short	0x0068
        /*00c4*/ 	.byte	0x00, 0xf0, 0x41, 0x00


	//----- nvinfo : EIATTR_KPARAM_INFO
	.align		4
.L_77:
        /*00c8*/ 	.byte	0x04, 0x17
        /*00ca*/ 	.short	(.L_79 - .L_78)
.L_78:
        /*00cc*/ 	.word	0x00000000
        /*00d0*/ 	.short	0x0004
        /*00d2*/ 	.short	0x0058
        /*00d4*/ 	.byte	0x00, 0xf0, 0x41, 0x00


	//----- nvinfo : EIATTR_KPARAM_INFO
	.align		4
.L_79:
        /*00d8*/ 	.byte	0x04, 0x17
        /*00da*/ 	.short	(.L_81 - .L_80)
.L_80:
        /*00dc*/ 	.word	0x00000000
        /*00e0*/ 	.short	0x0003
        /*00e2*/ 	.short	0x0020
        /*00e4*/ 	.byte	0x00, 0xf0, 0xe1, 0x00


	//----- nvinfo : EIATTR_KPARAM_INFO
	.align		4
.L_81:
        /*00e8*/ 	.byte	0x04, 0x17
        /*00ea*/ 	.short	(.L_83 - .L_82)
.L_82:
        /*00ec*/ 	.word	0x00000000
        /*00f0*/ 	.short	0x0002
        /*00f2*/ 	.short	0x0010
        /*00f4*/ 	.byte	0x00, 0xf0, 0x41, 0x00


	//----- nvinfo : EIATTR_KPARAM_INFO
	.align		4
.L_83:
        /*00f8*/ 	.byte	0x04, 0x17
        /*00fa*/ 	.short	(.L_85 - .L_84)
.L_84:
        /*00fc*/ 	.word	0x00000000
        /*0100*/ 	.short	0x0001
        /*0102*/ 	.short	0x0008
        /*0104*/ 	.byte	0x00, 0xf0, 0x21, 0x00


	//----- nvinfo : EIATTR_KPARAM_INFO
	.align		4
.L_85:
        /*0108*/ 	.byte	0x04, 0x17
        /*010a*/ 	.short	(.L_87 - .L_86)
.L_86:
        /*010c*/ 	.word	0x00000000
        /*0110*/ 	.short	0x0000
        /*0112*/ 	.short	0x0000
        /*0114*/ 	.byte	0x00, 0xf0, 0x21, 0x00


	//----- nvinfo : EIATTR_SPARSE_MMA_MASK
	.align		4
.L_87:
        /*0118*/ 	.byte	0x03, 0x50
        /*011a*/ 	.short	0x0000


	//----- nvinfo : EIATTR_MAXREG_COUNT
	.align		4
        /*011c*/ 	.byte	0x03, 0x1b
        /*011e*/ 	.short	0x00ff


	//----- nvinfo : EIATTR_ANNOTATIONS
	.align		4
        /*0120*/ 	.byte	0x04, 0x55
        /*0122*/ 	.short	(.L_89 - .L_88)


	//   ....[0]....
.L_88:
        /*0124*/ 	.word	0x00000001
        /*0128*/ 	.byte	0xf0, 0x19, 0x00, 0x00, 0x01, 0x00, 0x00, 0x00, 0xf0, 0x1f, 0x00, 0x00, 0x01, 0x00, 0x00, 0x00
        /* <DEDUP_REMOVED lines=279> */
        /*12a8*/ 	.byte	0xf0, 0x56, 0x0a, 0x00


	//----- nvinfo : EIATTR_VRC_CTA_INIT_COUNT
	.align		4
.L_89:
        /*12ac*/ 	.byte	0x02, 0x4a
	.zero		1
	.zero		1


	//----- nvinfo : EIATTR_EXIT_INSTR_OFFSETS
	.align		4
        /*12b0*/ 	.byte	0x04, 0x1c
        /*12b2*/ 	.short	(.L_91 - .L_90)


	//   ....[0]....
.L_90:
        /*12b4*/ 	.word	0x000001f0


	//   ....[1]....
        /*12b8*/ 	.word	0x000a6740


	//----- nvinfo : EIATTR_CRS_STACK_SIZE
	.align		4
.L_91:
        /*12bc*/ 	.byte	0x04, 0x1e
        /*12be*/ 	.short	(.L_93 - .L_92)
.L_92:
        /*12c0*/ 	.word	0x00000000


	//----- nvinfo : EIATTR_CBANK_PARAM_SIZE
	.align		4
.L_93:
        /*12c4*/ 	.byte	0x03, 0x19
        /*12c6*/ 	.short	0x0130


	//----- nvinfo : EIATTR_PARAM_CBANK
	.align		4
        /*12c8*/ 	.byte	0x04, 0x0a
        /*12ca*/ 	.short	(.L_95 - .L_94)
	.align		4
.L_94:
        /*12cc*/ 	.word	index@(.nv.constant0.jit_computeValues)
        /*12d0*/ 	.short	0x0380
        /*12d2*/ 	.short	0x0130


	//----- nvinfo : EIATTR_SW_WAR
	.align		4
.L_95:
        /*12d4*/ 	.byte	0x04, 0x36
        /*12d6*/ 	.short	(.L_97 - .L_96)
.L_96:
        /*12d8*/ 	.word	0x00000000
.L_97:


//--------------------- .nv.compat                --------------------------
	.section	.nv.compat,"",@"SHT_CUDA_COMPAT_INFO"
	.align	4
        /*0000*/ 	.byte	0x02, 0x02, 0x02, 0x00, 0x02, 0x05, 0x05, 0x00, 0x02, 0x03, 0x00, 0x00, 0x02, 0x06, 0x01, 0x00


//--------------------- .nv.callgraph             --------------------------
	.section	.nv.callgraph,"",@"SHT_CUDA_CALLGRAPH"
	.align	4
	.sectionentsize	8
	.align		4
        /*0000*/ 	.word	0x00000000
	.align		4
        /*0004*/ 	.word	0xffffffff
	.align		4
        /*0008*/ 	.word	0x00000000
	.align		4
        /*000c*/ 	.word	0xfffffffe
	.align		4
        /*0010*/ 	.word	0x00000000
	.align		4
        /*0014*/ 	.word	0xfffffffd
	.align		4
        /*0018*/ 	.word	0x00000000
	.align		4
        /*001c*/ 	.word	0xfffffffc


//--------------------- .nv.constant4             --------------------------
	.section	.nv.constant4,"a",@progbits
	.align	8
	.align		8
.nv.constant4:
        /*0000*/ 	.dword	_ZN6kb31_t6DEGREEE
	.align		8
        /*0008*/ 	.dword	_ZN6kb31_t5NBITSE
	.align		8
        /*0010*/ 	.dword	_ZN6kb31_t3MODE
	.align		8
        /*0018*/ 	.dword	_ZN6kb31_t1ME
	.align		8
        /*0020*/ 	.dword	_ZN6kb31_t2RRE
	.align		8
        /*0028*/ 	.dword	_ZN6kb31_t3ONEE
	.align		8
        /*0030*/ 	.dword	_ZN6kb31_t10MONTY_BITSE
	.align		8
        /*0038*/ 	.dword	_ZN6kb31_t8MONTY_MUE
	.align		8
        /*0040*/ 	.dword	_ZN6kb31_t10MONTY_MASKE
	.align		8
        /*0048*/ 	.dword	_ZN6kb31_t8TOP_BITSE
	.align		8
        /*0050*/ 	.dword	_ZN23kb31_septic_extension_t15frobenius_constE
	.align		8
        /*0058*/ 	.dword	_ZN23kb31_septic_extension_t22double_frobenius_constE
	.align		8
        /*0060*/ 	.dword	_ZN23kb31_septic_extension_t10A_EC_LOGUPE
	.align		8
        /*0068*/ 	.dword	_ZN23kb31_septic_extension_t10B_EC_LOGUPE
	.align		8
        /*0070*/ 	.dword	_ZN19kb31_septic_curve_t7dummy_xE
	.align		8
        /*0078*/ 	.dword	_ZN19kb31_septic_curve_t7dummy_yE
	.align		8
        /*0080*/ 	.dword	_ZN19kb31_septic_curve_t7start_xE
	.align		8
        /*0088*/ 	.dword	_ZN19kb31_septic_curve_t7start_yE
	.align		8
        /*0090*/ 	.dword	_ZN16kb31_extension_t1DE
	.align		8
        /*0098*/ 	.dword	_ZN16kb31_extension_t1WE
	.align		8
        /*00a0*/ 	.dword	_ZN26__nv_atomic_triv_cp_helperIjE5__valE
	.align		8
        /*00a8*/ 	.dword	_ZN44_INTERNAL_00000000_13_jit_kernel_cu_d23cb39829poseidon2_constants_koalabear3t1620half_external_roundsE
	.align		8
        /*00b0*/ 	.dword	_ZN44_INTERNAL_00000000_13_jit_kernel_cu_d23cb39829poseidon2_constants_koalabear3t1615internal_roundsE
	.align		8
        /*00b8*/ 	.dword	_ZN44_INTERNAL_00000000_13_jit_kernel_cu_d23cb39829poseidon2_constants_koalabear3t165alphaE
	.align		8
        /*00c0*/ 	.dword	_ZN44_INTERNAL_00000000_13_jit_kernel_cu_d23cb39829poseidon2_constants_koalabear3t1615round_constantsE
	.align		8
        /*00c8*/ 	.dword	_ZN44_INTERNAL_00000000_13_jit_kernel_cu_d23cb3989poseidon223EXTERNAL_ROUNDS_DEFAULTE


//--------------------- .nv.constant3             --------------------------
	.section	.nv.constant3,"a",@progbits
	.align	4
.nv.constant3:
	.type		_ZN44_INTERNAL_00000000_13_jit_kernel_cu_d23cb3989constants20kb31_frobenius_constE,@object
	.size		_ZN44_INTERNAL_00000000_13_jit_kernel_cu_d23cb3989constants20kb31_frobenius_constE,(_ZN44_INTERNAL_00000000_13_jit_kernel_cu_d23cb3989constants27kb31_double_frobenius_constE - _ZN44_INTERNAL_00000000_13_jit_kernel_cu_d23cb3989constants20kb31_frobenius_constE)
_ZN44_INTERNAL_00000000_13_jit_kernel_cu_d23cb3989constants20kb31_frobenius_constE:
        /* <DEDUP_REMOVED lines=13> */
	.type		_ZN44_INTERNAL_00000000_13_jit_kernel_cu_d23cb3989constants27kb31_double_frobenius_constE,@object
	.size		_ZN44_INTERNAL_00000000_13_jit_kernel_cu_d23cb3989constants27kb31_double_frobenius_constE,(_ZN44_INTERNAL_00000000_13_jit_kernel_cu_d23cb3989constants15KB31_A_EC_LOGUPE - _ZN44_INTERNAL_00000000_13_jit_kernel_cu_d23cb3989constants27kb31_double_frobenius_constE)
_ZN44_INTERNAL_00000000_13_jit_kernel_cu_d23cb3989constants27kb31_double_frobenius_constE:
        /* <DEDUP_REMOVED lines=13> */
	.type		_ZN44_INTERNAL_00000000_13_jit_kernel_cu_d23cb3989constants15KB31_A_EC_LOGUPE,@object
	.size		_ZN44_INTERNAL_00000000_13_jit_kernel_cu_d23cb3989constants15KB31_A_EC_LOGUPE,(_ZN44_INTERNAL_00000000_13_jit_kernel_cu_d23cb3989constants15KB31_B_EC_LOGUPE - _ZN44_INTERNAL_00000000_13_jit_kernel_cu_d23cb3989constants15KB31_A_EC_LOGUPE)
_ZN44_INTERNAL_00000000_13_jit_kernel_cu_d23cb3989constants15KB31_A_EC_LOGUPE:
        /*0188*/ 	.byte	0x2c, 0xbb, 0xb6, 0x70, 0x79, 0xce, 0xfe, 0x5e, 0x50, 0x0b, 0x68, 0x68, 0xe1, 0x04, 0x2a, 0x37
        /*0198*/ 	.byte	0x61, 0x47, 0xe5, 0x19, 0x25, 0xc9, 0x7d, 0x2d, 0xa1, 0x58, 0xae, 0x3b
	.type		_ZN44_INTERNAL_00000000_13_jit_kernel_cu_d23cb3989constants15KB31_B_EC_LOGUPE,@object
	.size		_ZN44_INTERNAL_00000000_13_jit_kernel_cu_d23cb3989constants15KB31_B_EC_LOGUPE,(_ZN44_INTERNAL_00000000_13_jit_kernel_cu_d23cb3989constants12kb31_dummy_xE - _ZN44_INTERNAL_00000000_13_jit_kernel_cu_d23cb3989constants15KB31_B_EC_LOGUPE)
_ZN44_INTERNAL_00000000_13_jit_kernel_cu_d23cb3989constants15KB31_B_EC_LOGUPE:
        /*01a4*/ 	.byte	0xce, 0x77, 0x01, 0x47, 0x5a, 0x6c, 0x4c, 0x44, 0x08, 0x8c, 0x66, 0x31, 0x90, 0x4a, 0xcd, 0x5c
        /*01b4*/ 	.byte	0x3a, 0xbd, 0x92, 0x34, 0x70, 0x39, 0x96, 0x61, 0xf7, 0x4b, 0xac, 0x5f
	.type		_ZN44_INTERNAL_00000000_13_jit_kernel_cu_d23cb3989constants12kb31_dummy_xE,@object
	.size		_ZN44_INTERNAL_00000000_13_jit_kernel_cu_d23cb3989constants12kb31_dummy_xE,(_ZN44_INTERNAL_00000000_13_jit_kernel_cu_d23cb3989constants12kb31_dummy_yE - _ZN44_INTERNAL_00000000_13_jit_kernel_cu_d23cb3989constants12kb31_dummy_xE)
_ZN44_INTERNAL_00000000_13_jit_kernel_cu_d23cb3989constants12kb31_dummy_xE:
        /*01c0*/ 	.byte	0x48, 0x52, 0x49, 0x76, 0xee, 0xb5, 0xa6, 0x5c, 0xfd, 0x7e, 0x55, 0x67, 0x78, 0xd1, 0xfb, 0x2c
        /*01d0*/ 	.byte	0x75, 0x0e, 0x3b, 0x3d, 0xf9, 0xe5, 0x6a, 0x3f, 0x30, 0xf3, 0x1c, 0x37
	.type		_ZN44_INTERNAL_00000000_13_jit_kernel_cu_d23cb3989constants12kb31_dummy_yE,@object
	.size		_ZN44_INTERNAL_00000000_13_jit_kernel_cu_d23cb3989constants12kb31_dummy_yE,(_ZN44_INTERNAL_00000000_13_jit_kernel_cu_d23cb3989constants12kb31_start_xE - _ZN44_INTERNAL_00000000_13_jit_kernel_cu_d23cb3989constants12kb31_dummy_yE)
_ZN44_INTERNAL_00000000_13_jit_kernel_cu_d23cb3989constants12kb31_dummy_yE:
        /*01dc*/ 	.byte	0x35, 0xcf, 0x98, 0x04, 0x53, 0x0b, 0x50, 0x60, 0xb3, 0x26, 0x96, 0x20, 0x7c, 0xc6, 0xbc, 0x62
        /*01ec*/ 	.byte	0xb2, 0xbd, 0x9b, 0x0c, 0x48, 0xa0, 0xa5, 0x43, 0x21, 0x56, 0xe5, 0x56
	.type		_ZN44_INTERNAL_00000000_13_jit_kernel_cu_d23cb3989constants12kb31_start_xE,@object
	.size		_ZN44_INTERNAL_00000000_13_jit_kernel_cu_d23cb3989constants12kb31_start_xE,(_ZN44_INTERNAL_00000000_13_jit_kernel_cu_d23cb3989constants12kb31_start_yE - _ZN44_INTERNAL_00000000_13_jit_kernel_cu_d23cb3989constants12kb31_start_xE)
_ZN44_INTERNAL_00000000_13_jit_kernel_cu_d23cb3989constants12kb31_start_xE:
        /*01f8*/ 	.byte	0x12, 0x3f, 0xef, 0x53, 0x58, 0x4e, 0xc2, 0x3d, 0x1c, 0xce, 0xf8, 0x3c, 0xfd, 0x1a, 0x20, 0x73
        /*0208*/ 	.byte	0x48, 0xbe, 0x33, 0x62, 0x39, 0x80, 0x7d, 0x09, 0x78, 0x4b, 0xfd, 0x0c
	.type		_ZN44_INTERNAL_00000000_13_jit_kernel_cu_d23cb3989constants12kb31_start_yE,@object
	.size		_ZN44_INTERNAL_00000000_13_jit_kernel_cu_d23cb3989constants12kb31_start_yE,(.L_24 - _ZN44_INTERNAL_00000000_13_jit_kernel_cu_d23cb3989constants12kb31_start_yE)
_ZN44_INTERNAL_00000000_13_jit_kernel_cu_d23cb3989constants12kb31_start_yE:
        /*0214*/ 	.byte	0xd9, 0xbe, 0x30, 0x18, 0xa3, 0x5a, 0xc6, 0x0d, 0x20, 0x92, 0x33, 0x57, 0x26, 0x77, 0xf4, 0x49
        /*0224*/ 	.byte	0x50, 0x17, 0xd8, 0x23, 0x5c, 0xfa, 0x55, 0x52, 0xd7, 0x42, 0x2d, 0x41
.L_24:


//--------------------- .text.jit_computeValues   --------------------------
	.section	.text.jit_computeValues,"ax",@progbits
	.align	128
        .global         jit_computeValues
        .type           jit_computeValues,@function
        .size           jit_computeValues,(.L_x_9 - jit_computeValues)
        .other          jit_computeValues,@"STO_CUDA_ENTRY STV_DEFAULT"
jit_computeValues:
.text.jit_computeValues:
[----:B------:R-:W0:Y:S01]  /*0000*/  LDC R1, c[0x0][0x37c] ;  /* 0x0000df00ff017b82 */ /* 0x000e220000000800 */
[----:B------:R-:W1:Y:S01]  /*0010*/  S2R R5, SR_TID.X ;  /* 0x0000000000057919 */ /* 0x000e620000002100 */
[----:B------:R-:W2:Y:S06]  /*0020*/  LDCU UR7, c[0x0][0x2fc] ;  /* 0x00005f80ff0777ac */ /* 0x000eac0008000800 */
[----:B------:R-:W1:Y:S01]  /*0030*/  S2UR UR6, SR_CTAID.X ;  /* 0x00000000000679c3 */ /* 0x000e620000002500 */
[----:B0-----:R-:W-:Y:S01]  /*0040*/  IADD3 R1, PT, PT, R1, -0x598, RZ ;  /* 0xfffffa6801017810 */ /* 0x001fe20007ffe0ff */
[----:B------:R-:W0:Y:S01]  /*0050*/  LDCU UR4, c[0x0][0x3e8] ;  /* 0x00007d00ff0477ac */ /* 0x000e220008000800 */
[----:B------:R-:W-:-:S05]  /*0060*/  UMOV UR5, 0x1 ;  /* 0x0000000100057882 */ /* 0x000fca0000000000 */
[----:B------:R-:W1:Y:S08]  /*0070*/  LDC R4, c[0x0][0x360] ;  /* 0x0000d800ff047b82 */ /* 0x000e700000000800 */
[----:B------:R-:W3:Y:S01]  /*0080*/  LDC.64 R2, c[0x0][0x3a0] ;  /* 0x0000e800ff027b82 */ /* 0x000ee20000000a00 */
[----:B0-----:R-:W-:-:S07]  /*0090*/  USHF.L.U32 UR4, UR5, UR4, URZ ;  /* 0x0000000405047299 */ /* 0x001fce00080006ff */
[----:B------:R-:W0:Y:S01]  /*00a0*/  LDC.64 R6, c[0x0][0x3a8] ;  /* 0x0000ea00ff067b82 */ /* 0x000e220000000a00 */
[----:B------:R-:W-:-:S07]  /*00b0*/  USHF.R.S32.HI UR5, URZ, 0x1f, UR4 ;  /* 0x0000001fff057899 */ /* 0x000fce0008011404 */
[----:B------:R-:W4:Y:S01]  /*00c0*/  LDC.64 R8, c[0x0][0x3b0] ;  /* 0x0000ec00ff087b82 */ /* 0x000f220000000a00 */
[----:B-1----:R-:W-:Y:S02]  /*00d0*/  IMAD R4, R4, UR6, R5 ;  /* 0x0000000604047c24 */ /* 0x002fe4000f8e0205 */
[----:B------:R-:W-:Y:S01]  /*00e0*/  HFMA2 R5, -RZ, RZ, 0, 0 ;  /* 0x00000000ff057431 */ /* 0x000fe200000001ff */
[----:B------:R-:W2:Y:S04]  /*00f0*/  LDCU UR6, c[0x0][0x2f8] ;  /* 0x00005f00ff0677ac */ /* 0x000ea80008000800 */
[----:B------:R-:W-:Y:S02]  /*0100*/  ISETP.LT.U64.AND P0, PT, R4, UR4, PT ;  /* 0x0000000404007c0c */ /* 0x000fe4000bf11070 */
[----:B------:R-:W1:Y:S01]  /*0110*/  LDC.64 R10, c[0x0][0x3b8] ;  /* 0x0000ee00ff0a7b82 */ /* 0x000e620000000a00 */
[----:B---3--:R3:W-:Y:S04]  /*0120*/  STL.64 [R1], R2 ;  /* 0x0000000201007387 */ /* 0x0087e80000100a00 */
[----:B0-----:R0:W-:Y:S03]  /*0130*/  STL.64 [R1+0x8], R6 ;  /* 0x0000080601007387 */ /* 0x0011e60000100a00 */
[----:B------:R-:W5:Y:S01]  /*0140*/  LDC.64 R12, c[0x0][0x3c0] ;  /* 0x0000f000ff0c7b82 */ /* 0x000f620000000a00 */
[----:B---3--:R-:W-:Y:S01]  /*0150*/  MOV R2, R1 ;  /* 0x0000000100027202 */ /* 0x008fe20000000f00 */
[----:B------:R-:W-:Y:S01]  /*0160*/  HFMA2 R3, -RZ, RZ, 0, 0 ;  /* 0x00000000ff037431 */ /* 0x000fe200000001ff */
[----:B----4-:R0:W-:Y:S05]  /*0170*/  STL.64 [R1+0x10], R8 ;  /* 0x0000100801007387 */ /* 0x0101ea0000100a00 */
[----:B------:R-:W3:Y:S01]  /*0180*/  LDC.64 R14, c[0x0][0x3c8] ;  /* 0x0000f200ff0e7b82 */ /* 0x000ee20000000a00 */
[----:B--2---:R-:W-:-:S07]  /*0190*/  IADD.64 R2, R2, UR6 ;  /* 0x0000000602027c35 */ /* 0x004fce000f8e0200 */
[----:B------:R-:W2:Y:S01]  /*01a0*/  LDC.64 R16, c[0x0][0x3d0] ;  /* 0x0000f400ff107b82 */ /* 0x000ea20000000a00 */
[----:B-1----:R0:W-:Y:S04]  /*01b0*/  STL.64 [R1+0x18], R10 ;  /* 0x0000180a01007387 */ /* 0x0021e80000100a00 */
[----:B-----5:R0:W-:Y:S04]  /*01c0*/  STL.64 [R1+0x20], R12 ;  /* 0x0000200c01007387 */ /* 0x0201e80000100a00 */
[----:B---3--:R0:W-:Y:S04]  /*01d0*/  STL.64 [R1+0x28], R14 ;  /* 0x0000280e01007387 */ /* 0x0081e80000100a00 */
[----:B--2---:R0:W-:Y:S01]  /*01e0*/  STL.64 [R1+0x30], R16 ;  /* 0x0000301001007387 */ /* 0x0041e20000100a00 */
[----:B------:R-:W-:Y:S05]  /*01f0*/  @!P0 EXIT ;  /* 0x000000000000894d */ /* 0x000fea0003800000 */
[----:B------:R-:W-:Y:S02]  /*0200*/  IADD.64 R34, R2, 0xb8 ;  /* 0x000000b802227835 */ /* 0x000fe400078e0200 */
[----:B------:R-:W-:-:S07]  /*0210*/  MOV R19, 0x230 ;  /* 0x0000023000137802 */ /* 0x000fce0000000f00 */
[----:B0-----:R-:W-:Y:S05]  /*0220*/  CALL.REL.NOINC `($jit_computeValues$_ZN20kb31_septic_digest_tC1Ev) ;  /* 0x00000a6400e47944 */ /* 0x001fea0003c00000 */
[----:B------:R-:W0:Y:S01]  /*0230*/  LDCU.U16 UR6, c[0x0][0x410] ;  /* 0x00008200ff0677ac */ /* 0x000e220008000400 */
[----:B------:R-:W1:Y:S01]  /*0240*/  LDC.64 R12, c[0x0][0x408] ;  /* 0x00010200ff0c7b82 */ /* 0x000e620000000a00 */
[----:B------:R-:W2:Y:S01]  /*0250*/  LDCU.U16 UR7, c[0x0][0x412] ;  /* 0x00008240ff0777ac */ /* 0x000ea20008000400 */
[----:B------:R-:W3:Y:S06]  /*0260*/  LDCU.U16 UR8, c[0x0][0x414] ;  /* 0x00008280ff0877ac */ /* 0x000eec0008000400 */
[----:B------:R-:W4:Y:S01]  /*0270*/  LDC.64 R14, c[0x0][0x418] ;  /* 0x00010600ff0e7b82 */ /* 0x000f220000000a00 */
[----:B------:R-:W5:Y:S01]  /*0280*/  LDCU.U16 UR9, c[0x0][0x416] ;  /* 0x000082c0ff0977ac */ /* 0x000f620008000400 */
[----:B------:R-:W1:Y:S06]  /*0290*/  LDCU.U16 UR10, c[0x0][0x430] ;  /* 0x00008600ff0a77ac */ /* 0x000e6c0008000400 */
[----:B------:R-:W4:Y:S01]  /*02a0*/  LDC.64 R16, c[0x0][0x420] ;  /* 0x00010800ff107b82 */ /* 0x000f220000000a00 */
[----:B0-----:R-:W-:Y:S01]  /*02b0*/  MOV R6, UR6 ;  /* 0x0000000600067c02 */ /* 0x001fe20008000f00 */
[----:B------:R-:W0:Y:S01]  /*02c0*/  LDCU.U16 UR11, c[0x0][0x432] ;  /* 0x00008640ff0b77ac */ /* 0x000e220008000400 */
[----:B--2---:R-:W-:Y:S01]  /*02d0*/  MOV R7, UR7 ;  /* 0x0000000700077c02 */ /* 0x004fe20008000f00 */
[----:B------:R-:W2:Y:S04]  /*02e0*/  LDCU.U16 UR12, c[0x0][0x434] ;  /* 0x00008680ff0c77ac */ /* 0x000ea80008000400 */
[----:B------:R-:W0:Y:S01]  /*02f0*/  LDC.64 R20, c[0x0][0x468] ;  /* 0x00011a00ff147b82 */ /* 0x000e220000000a00 */
[----:B---3--:R-:W-:Y:S01]  /*0300*/  MOV R0, UR8 ;  /* 0x0000000800007c02 */ /* 0x008fe20008000f00 */
[----:B------:R-:W-:Y:S01]  /*0310*/  PRMT R6, R6, 0x5410, R7 ;  /* 0x0000541006067816 */ /* 0x000fe20000000007 */
[----:B------:R-:W3:Y:S01]  /*0320*/  LDCU.U16 UR13, c[0x0][0x436] ;  /* 0x000086c0ff0d77ac */ /* 0x000ee20008000400 */
[----:B-1----:R-:W-:Y:S01]  /*0330*/  STL.64 [R1+0x48], R12 ;  /* 0x0000480c01007387 */ /* 0x002fe20000100a00 */
[----:B-----5:R-:W-:Y:S01]  /*0340*/  MOV R9, UR9 ;  /* 0x0000000900097c02 */ /* 0x020fe20008000f00 */
[----:B------:R-:W1:Y:S02]  /*0350*/  LDCU.U16 UR14, c[0x0][0x450] ;  /* 0x00008a00ff0e77ac */ /* 0x000e640008000400 */
[----:B------:R-:W5:Y:S01]  /*0360*/  LDC.64 R22, c[0x0][0x438] ;  /* 0x00010e00ff167b82 */ /* 0x000f620000000a00 */
[----:B----4-:R-:W-:Y:S01]  /*0370*/  STL.64 [R1+0x58], R14 ;  /* 0x0000580e01007387 */ /* 0x010fe20000100a00 */
[----:B------:R-:W-:Y:S01]  /*0380*/  PRMT R7, R0, 0x5410, R9 ;  /* 0x0000541000077816 */ /* 0x000fe20000000009 */
[----:B------:R-:W4:Y:S01]  /*0390*/  LDCU.U16 UR15, c[0x0][0x452] ;  /* 0x00008a40ff0f77ac */ /* 0x000f220008000400 */
[----:B------:R-:W5:Y:S04]  /*03a0*/  LDCU.U16 UR6, c[0x0][0x454] ;  /* 0x00008a80ff0677ac */ /* 0x000f680008000400 */
[----:B------:R-:W5:Y:S01]  /*03b0*/  LDC.64 R8, c[0x0][0x3f8] ;  /* 0x0000fe00ff087b82 */ /* 0x000f620000000a00 */
[----:B------:R-:W-:Y:S01]  /*03c0*/  STL.64 [R1+0x60], R16 ;  /* 0x0000601001007387 */ /* 0x000fe20000100a00 */
[----:B--2---:R-:W-:Y:S01]  /*03d0*/  MOV R0, UR12 ;  /* 0x0000000c00007c02 */ /* 0x004fe20008000f00 */
[----:B------:R-:W2:Y:S02]  /*03e0*/  LDCU.U16 UR7, c[0x0][0x456] ;  /* 0x00008ac0ff0777ac */ /* 0x000ea40008000400 */
[----:B------:R2:W-:Y:S01]  /*03f0*/  STL.64 [R1+0x50], R6 ;  /* 0x0000500601007387 */ /* 0x0005e20000100a00 */
[----:B---3--:R-:W-:-:S02]  /*0400*/  MOV R37, UR13 ;  /* 0x0000000d00257c02 */ /* 0x008fc40008000f00 */
[----:B------:R-:W3:Y:S01]  /*0410*/  LDC.64 R24, c[0x0][0x440] ;  /* 0x00011000ff187b82 */ /* 0x000ee20000000a00 */
[----:B0-----:R-:W-:Y:S01]  /*0420*/  STL.64 [R1+0x78], R20 ;  /* 0x0000781401007387 */ /* 0x001fe20000100a00 */
[----:B-1----:R-:W-:Y:S01]  /*0430*/  MOV R36, UR14 ;  /* 0x0000000e00247c02 */ /* 0x002fe20008000f00 */
[----:B----4-:R-:W-:-:S05]  /*0440*/  MOV R39, UR15 ;  /* 0x0000000f00277c02 */ /* 0x010fca0008000f00 */
[----:B------:R-:W0:Y:S01]  /*0450*/  LDC.64 R26, c[0x0][0x448] ;  /* 0x00011200ff1a7b82 */ /* 0x000e220000000a00 */
[----:B-----5:R-:W-:Y:S01]  /*0460*/  STL.64 [R1+0x80], R22 ;  /* 0x0000801601007387 */ /* 0x020fe20000100a00 */
[----:B--2---:R-:W-:Y:S01]  /*0470*/  MOV R6, UR10 ;  /* 0x0000000a00067c02 */ /* 0x004fe20008000f00 */
[----:B------:R-:W-:Y:S01]  /*0480*/  MOV R7, UR11 ;  /* 0x0000000b00077c02 */ /* 0x000fe20008000f00 */
[----:B------:R-:W-:Y:S01]  /*0490*/  MOV R38, UR6 ;  /* 0x0000000600267c02 */ /* 0x000fe20008000f00 */
[----:B------:R-:W-:-:S03]  /*04a0*/  MOV R41, UR7 ;  /* 0x0000000700297c02 */ /* 0x000fc60008000f00 */
[----:B------:R-:W1:Y:S01]  /*04b0*/  LDC.64 R28, c[0x0][0x458] ;  /* 0x00011600ff1c7b82 */ /* 0x000e620000000a00 */
[----:B------:R-:W-:Y:S01]  /*04c0*/  STL.64 [R1+0x38], R8 ;  /* 0x0000380801007387 */ /* 0x000fe20000100a00 */
[----:B------:R-:W-:Y:S02]  /*04d0*/  PRMT R6, R6, 0x5410, R7 ;  /* 0x0000541006067816 */ /* 0x000fe40000000007 */
[----:B------:R-:W-:Y:S01]  /*04e0*/  PRMT R7, R0, 0x5410, R37 ;  /* 0x0000541000077816 */ /* 0x000fe20000000025 */
[----:B------:R-:W-:-:S03]  /*04f0*/  MOV R0, R34 ;  /* 0x0000002200007202 */ /* 0x000fc60000000f00 */
[----:B------:R-:W2:Y:S01]  /*0500*/  LDC.64 R30, c[0x0][0x390] ;  /* 0x0000e400ff1e7b82 */ /* 0x000ea20000000a00 */
[----:B---3--:R-:W-:Y:S04]  /*0510*/  STL.64 [R1+0x88], R24 ;  /* 0x0000881801007387 */ /* 0x008fe80000100a00 */
[----:B------:R3:W-:Y:S03]  /*0520*/  STL.64 [R1+0x70], R6 ;  /* 0x0000700601007387 */ /* 0x0007e60000100a00 */
[----:B------:R-:W4:Y:S01]  /*0530*/  LDC.64 R32, c[0x0][0x398] ;  /* 0x0000e600ff207b82 */ /* 0x000f220000000a00 */
[----:B0-----:R-:W-:Y:S07]  /*0540*/  STL.64 [R1+0x90], R26 ;  /* 0x0000901a01007387 */ /* 0x001fee0000100a00 */
[----:B------:R-:W0:Y:S01]  /*0550*/  LDC.64 R10, c[0x0][0x400] ;  /* 0x00010000ff0a7b82 */ /* 0x000e220000000a00 */
[----:B-1----:R-:W-:Y:S01]  /*0560*/  STL.64 [R1+0xa0], R28 ;  /* 0x0000a01c01007387 */ /* 0x002fe20000100a00 */
[----:B---3--:R-:W-:-:S02]  /*0570*/  PRMT R6, R36, 0x5410, R39 ;  /* 0x0000541024067816 */ /* 0x008fc40000000027 */
[----:B------:R-:W-:-:S04]  /*0580*/  PRMT R7, R38, 0x5410, R41 ;  /* 0x0000541026077816 */ /* 0x000fc80000000029 */
[----:B------:R-:W1:Y:S01]  /*0590*/  LDC.64 R18, c[0x0][0x428] ;  /* 0x00010a00ff127b82 */ /* 0x000e620000000a00 */
[----:B--2---:R-:W-:Y:S04]  /*05a0*/  STL.64 [R1+0xa8], R30 ;  /* 0x0000a81e01007387 */ /* 0x004fe80000100a00 */
[----:B------:R2:W-:Y:S04]  /*05b0*/  STL.64 [R1+0x98], R6 ;  /* 0x0000980601007387 */ /* 0x0005e80000100a00 */
[----:B----4-:R-:W-:Y:S04]  /*05c0*/  STL.64 [R1+0xb0], R32 ;  /* 0x0000b02001007387 */ /* 0x010fe80000100a00 */
[----:B0-----:R0:W-:Y:S01]  /*05d0*/  STL.64 [R1+0x40], R10 ;  /* 0x0000400a01007387 */ /* 0x0011e20000100a00 */
[----:B--2---:R-:W-:Y:S01]  /*05e0*/  MOV R7, R35 ;  /* 0x0000002300077202 */ /* 0x004fe20000000f00 */
[----:B------:R-:W-:-:S02]  /*05f0*/  MOV R6, R2 ;  /* 0x0000000200067202 */ /* 0x000fc40000000f00 */
[----:B-1----:R1:W-:Y:S01]  /*0600*/  STL.64 [R1+0x68], R18 ;  /* 0x0000681201007387 */ /* 0x0023e20000100a00 */
[----:B0-----:R-:W-:Y:S01]  /*0610*/  MOV R11, R3 ;  /* 0x00000003000b7202 */ /* 0x001fe20000000f00 */
[----:B-1----:R-:W-:-:S07]  /*0620*/  MOV R18, 0x640 ;  /* 0x0000064000127802 */ /* 0x002fce0000000f00 */
[----:B------:R-:W-:Y:S05]  /*0630*/  CALL.REL.NOINC `($jit_computeValues$_ZN23kb31_septic_extension_taSERKS_) ;  /* 0x00000a6400ac7944 */ /* 0x000fea0003c00000 */
[----:B------:R-:W0:Y:S01]  /*0640*/  LDCU UR7, c[0x0][0x3e8] ;  /* 0x00007d00ff0777ac */ /* 0x000e220008000800 */
[C---:B------:R-:W-:Y:S02]  /*0650*/  IADD.64 R6, R2.reuse, 0xd4 ;  /* 0x000000d402067835 */ /* 0x040fe400078e0200 */
[----:B------:R-:W-:Y:S02]  /*0660*/  IADD.64 R10, R2, 0x1c ;  /* 0x0000001c020a7835 */ /* 0x000fe400078e0200 */
[----:B------:R-:W0:Y:S01]  /*0670*/  LDCU UR6, c[0x0][0x3d8] ;  /* 0x00007b00ff0677ac */ /* 0x000e220008000800 */
[----:B------:R-:W-:Y:S01]  /*0680*/  MOV R18, 0x730 ;  /* 0x0000073000127802 */ /* 0x000fe20000000f00 */
[----:B------:R-:W-:Y:S02]  /*0690*/  MOV R0, R6 ;  /* 0x0000000600007202 */ /* 0x000fe40000000f00 */
[----:B------:R-:W-:Y:S01]  /*06a0*/  MOV R6, R10 ;  /* 0x0000000a00067202 */ /* 0x000fe20000000f00 */
[----:B------:R-:W1:Y:S01]  /*06b0*/  LDCU.64 UR20, c[0x0][0x358] ;  /* 0x00006b00ff1477ac */ /* 0x000e620008000a00 */
[----:B0-----:R-:W-:-:S03]  /*06c0*/  UIADD3 UR6, UPT, UPT, UR7, -UR6, URZ ;  /* 0x8000000607067290 */ /* 0x001fc6000fffe0ff */
[----:B------:R-:W-:Y:S02]  /*06d0*/  UMOV UR7, 0x1 ;  /* 0x0000000100077882 */ /* 0x000fe40000000000 */
[----:B------:R-:W-:-:S04]  /*06e0*/  USHF.L.U32 UR6, UR7, UR6, URZ ;  /* 0x0000000607067299 */ /* 0x000fc800080006ff */
[----:B------:R-:W-:Y:S02]  /*06f0*/  USHF.R.S32.HI UR7, URZ, 0x1f, UR6 ;  /* 0x0000001fff077899 */ /* 0x000fe40008011406 */
[----:B------:R-:W-:-:S04]  /*0700*/  MOV R8, UR6 ;  /* 0x0000000600087c02 */ /* 0x000fc80008000f00 */
[----:B-1----:R-:W-:-:S07]  /*0710*/  MOV R9, UR7 ;  /* 0x0000000700097c02 */ /* 0x002fce0008000f00 */
[----:B------:R-:W-:Y:S05]  /*0720*/  CALL.REL.NOINC `($jit_computeValues$_ZN23kb31_septic_extension_taSERKS_) ;  /* 0x00000a6400707944 */ /* 0x000fea0003c00000 */
[----:B------:R-:W2:Y:S01]  /*0730*/  LDL.64 R10, [R1+0x58] ;  /* 0x00005800010a7983 */ /* 0x000ea20000100a00 */
[----:B------:R-:W0:Y:S03]  /*0740*/  LDCU.64 UR6, c[0x0][0x480] ;  /* 0x00009000ff0677ac */ /* 0x000e260008000a00 */
[----:B------:R-:W3:Y:S01]  /*0750*/  LDL.64 R6, [R1+0x68] ;  /* 0x0000680001067983 */ /* 0x000ee20000100a00 */
[----:B------:R-:W-:Y:S01]  /*0760*/  IMAD.SHL.U32 R2, R4, 0x4, RZ ;  /* 0x0000000404027824 */ /* 0x000fe200078e00ff */
[----:B------:R-:W-:Y:S01]  /*0770*/  SHF.R.U32.HI R3, RZ, 0x1e, R4 ;  /* 0x0000001eff037819 */ /* 0x000fe20000011604 */
[----:B------:R-:W1:Y:S01]  /*0780*/  LDCU.128 UR8, c[0x0][0x470] ;  /* 0x00008e00ff0877ac */ /* 0x000e620008000c00 */
[----:B------:R-:W-:Y:S01]  /*0790*/  MOV R18, UR4 ;  /* 0x0000000400127c02 */ /* 0x000fe20008000f00 */
[----:B------:R-:W-:Y:S01]  /*07a0*/  MOV R19, UR5 ;  /* 0x0000000500137c02 */ /* 0x000fe20008000f00 */
[----:B------:R-:W4:Y:S04]  /*07b0*/  LDC.64 R26, c[0x0][0x460] ;  /* 0x00011800ff1a7b82 */ /* 0x000f280000000a00 */
[----:B------:R1:W-:Y:S01]  /*07c0*/  STL.64 [R1+0x130], R18 ;  /* 0x0001301201007387 */ /* 0x0003e20000100a00 */
[----:B0-----:R-:W-:-:S06]  /*07d0*/  IADD.64 R22, R2, UR6 ;  /* 0x0000000602167c35 */ /* 0x001fcc000f8e0200 */
[----:B------:R0:W3:Y:S04]  /*07e0*/  LDG.E R24, desc[UR20][R22.64] ;  /* 0x0000001416187981 */ /* 0x0000e8000c1e1900 */
[----:B----4-:R4:W-:Y:S01]  /*07f0*/  STL.64 [R1+0x100], R26 ;  /* 0x0001001a01007387 */ /* 0x0109e20000100a00 */
[----:B--2---:R-:W-:Y:S02]  /*0800*/  IADD.64 R12, R2, R10 ;  /* 0x0000000a020c7235 */ /* 0x004fe400078e0200 */
[----:B---3--:R-:W-:-:S04]  /*0810*/  IMAD R21, R7, 0x1c, RZ ;  /* 0x0000001c07157824 */ /* 0x008fc800078e02ff */
[----:B-1----:R-:W-:-:S04]  /*0820*/  IMAD.WIDE.U32 R18, R6, 0x1c, R12 ;  /* 0x0000001c06127825 */ /* 0x002fc800078e000c */
[----:B------:R-:W-:Y:S02]  /*0830*/  IMAD R17, R7, 0xc, RZ ;  /* 0x0000000c07117824 */ /* 0x000fe400078e02ff */
[----:B------:R-:W-:-:S04]  /*0840*/  IMAD.WIDE.U32 R14, R6, 0xc, R12 ;  /* 0x0000000c060e7825 */ /* 0x000fc800078e000c */
[----:B------:R-:W-:Y:S02]  /*0850*/  IMAD R25, R7, 0x24, RZ ;  /* 0x0000002407197824 */ /* 0x000fe400078e02ff */
[C-C-:B0-----:R-:W-:Y:S01]  /*0860*/  IMAD.WIDE.U32 R22, R6.reuse, 0x24, R12.reuse ;  /* 0x0000002406167825 */ /* 0x141fe200078e000c */
[----:B------:R-:W-:Y:S02]  /*0870*/  IADD3 R19, PT, PT, R19, R21, RZ ;  /* 0x0000001513137210 */ /* 0x000fe40007ffe0ff */
[----:B------:R-:W-:Y:S01]  /*0880*/  IADD3 R29, PT, PT, R15, R17, RZ ;  /* 0x000000110f1d7210 */ /* 0x000fe20007ffe0ff */
[----:B------:R-:W-:Y:S01]  /*0890*/  MOV R28, R14 ;  /* 0x0000000e001c7202 */ /* 0x000fe20000000f00 */
[----:B------:R-:W-:Y:S01]  /*08a0*/  IMAD R17, R7, 0x18, RZ ;  /* 0x0000001807117824 */ /* 0x000fe200078e02ff */
[----:B------:R-:W-:Y:S01]  /*08b0*/  IADD3 R21, PT, PT, R23, R25, RZ ;  /* 0x0000001917157210 */ /* 0x000fe20007ffe0ff */
[----:B------:R-:W-:-:S04]  /*08c0*/  IMAD.WIDE.U32 R14, R6, 0x18, R12 ;  /* 0x00000018060e7825 */ /* 0x000fc800078e000c */
[----:B------:R-:W-:Y:S02]  /*08d0*/  IMAD R23, R7, 0x34, RZ ;  /* 0x0000003407177824 */ /* 0x000fe400078e02ff */
[----:B------:R-:W-:Y:S01]  /*08e0*/  IMAD.WIDE.U32 R40, R6, 0x34, R12 ;  /* 0x0000003406287825 */ /* 0x000fe200078e000c */
[----:B------:R-:W-:-:S03]  /*08f0*/  IADD3 R17, PT, PT, R15, R17, RZ ;  /* 0x000000110f117210 */ /* 0x000fc60007ffe0ff */
        /* <DEDUP_REMOVED lines=28> */
[----:B------:R-:W-:-:S04]  /*0ac0*/  IMAD.WIDE.U32 R202, R6, 0x88, R12 ;  /* 0x0000008806ca7825 */ /* 0x000fc800078e000c */
[----:B------:R-:W-:Y:S02]  /*0ad0*/  IMAD R23, R7, 0x9c, RZ ;  /* 0x0000009c07177824 */ /* 0x000fe400078e02ff */
[----:B------:R-:W-:Y:S01]  /*0ae0*/  IMAD.WIDE.U32 R196, R6, 0x9c, R12 ;  /* 0x0000009c06c47825 */ /* 0x000fe200078e000c */
[----:B------:R-:W-:Y:S01]  /*0af0*/  IADD3 R237, PT, PT, R237, R16, RZ ;  /* 0x00000010eded7210 */ /* 0x000fe20007ffe0ff */
[----:B------:R-:W-:Y:S01]  /*0b00*/  MOV R16, R14 ;  /* 0x0000000e00107202 */ /* 0x000fe20000000f00 */
[----:B------:R-:W-:Y:S01]  /*0b10*/  MOV R20, R22 ;  /* 0x0000001600147202 */ /* 0x000fe20000000f00 */
[----:B------:R-:W-:Y:S02]  /*0b20*/  IADD3 R203, PT, PT, R203, R15, RZ ;  /* 0x0000000fcbcb7210 */ /* 0x000fe40007ffe0ff */
[----:B------:R-:W-:Y:S01]  /*0b30*/  IADD3 R197, PT, PT, R197, R23, RZ ;  /* 0x00000017c5c57210 */ /* 0x000fe20007ffe0ff */
[C---:B------:R-:W-:Y:S02]  /*0b40*/  IADD.64 R14, R2.reuse, UR8 ;  /* 0x00000008020e7c35 */ /* 0x040fe4000f8e0200 */
[----:B------:R-:W-:-:S02]  /*0b50*/  IADD.64 R22, R2, UR10 ;  /* 0x0000000a02167c35 */ /* 0x000fc4000f8e0200 */
[----:B----4-:R-:W-:Y:S02]  /*0b60*/  IMAD R27, R7, 0x3c, RZ ;  /* 0x0000003c071b7824 */ /* 0x010fe400078e02ff */
[----:B------:R0:W2:Y:S01]  /*0b70*/  LDG.E R2, desc[UR20][R14.64] ;  /* 0x000000140e027981 */ /* 0x0000a2000c1e1900 */
[----:B------:R-:W-:-:S03]  /*0b80*/  IMAD.WIDE.U32 R38, R6, 0x38, R12 ;  /* 0x0000003806267825 */ /* 0x000fc600078e000c */
[----:B------:R1:W2:Y:S01]  /*0b90*/  LDG.E R3, desc[UR20][R22.64] ;  /* 0x0000001416037981 */ /* 0x0002a2000c1e1900 */
[----:B------:R-:W-:Y:S02]  /*0ba0*/  IMAD R25, R7, 0x38, RZ ;  /* 0x0000003807197824 */ /* 0x000fe400078e02ff */
[----:B------:R-:W-:-:S03]  /*0bb0*/  IMAD.WIDE.U32 R36, R6, 0x3c, R12 ;  /* 0x0000003c06247825 */ /* 0x000fc600078e000c */
[----:B------:R-:W-:Y:S01]  /*0bc0*/  IADD3 R39, PT, PT, R39, R25, RZ ;  /* 0x0000001927277210 */ /* 0x000fe20007ffe0ff */
[----:B------:R-:W-:Y:S01]  /*0bd0*/  IMAD R25, R7, 0x50, RZ ;  /* 0x0000005007197824 */ /* 0x000fe200078e02ff */
[----:B------:R-:W-:Y:S01]  /*0be0*/  IADD3 R37, PT, PT, R37, R27, RZ ;  /* 0x0000001b25257210 */ /* 0x000fe20007ffe0ff */
[----:B------:R-:W-:Y:S02]  /*0bf0*/  IMAD R27, R7, 0x54, RZ ;  /* 0x00000054071b7824 */ /* 0x000fe400078e02ff */
[----:B------:R-:W-:-:S04]  /*0c00*/  IMAD.WIDE.U32 R224, R6, 0x50, R12 ;  /* 0x0000005006e07825 */ /* 0x000fc800078e000c */
[----:B------:R-:W-:Y:S01]  /*0c10*/  IMAD.WIDE.U32 R222, R6, 0x54, R12 ;  /* 0x0000005406de7825 */ /* 0x000fe200078e000c */
[----:B------:R-:W-:-:S03]  /*0c20*/  IADD3 R225, PT, PT, R225, R25, RZ ;  /* 0x00000019e1e17210 */ /* 0x000fc60007ffe0ff */
        /* <DEDUP_REMOVED lines=32> */
[----:B------:R-:W-:-:S04]  /*0e30*/  IMAD.WIDE.U32 R52, R6, 0xbc, R12 ;  /* 0x000000bc06347825 */ /* 0x000fc800078e000c */
[C---:B0-----:R-:W-:Y:S02]  /*0e40*/  IMAD R15, R7.reuse, 0xc0, RZ ;  /* 0x000000c0070f7824 */ /* 0x041fe400078e02ff */
[C---:B-1----:R-:W-:Y:S02]  /*0e50*/  IMAD R23, R7.reuse, 0xc4, RZ ;  /* 0x000000c407177824 */ /* 0x042fe400078e02ff */
[C---:B------:R-:W-:Y:S02]  /*0e60*/  IMAD R25, R7.reuse, 0xc8, RZ ;  /* 0x000000c807197824 */ /* 0x040fe400078e02ff */
[----:B------:R-:W-:Y:S02]  /*0e70*/  IMAD R27, R7, 0xcc, RZ ;  /* 0x000000cc071b7824 */ /* 0x000fe400078e02ff */
[----:B------:R-:W-:-:S04]  /*0e80*/  IMAD.WIDE.U32 R182, R6, 0xc0, R12 ;  /* 0x000000c006b67825 */ /* 0x000fc800078e000c */
[----:B------:R-:W-:-:S04]  /*0e90*/  IMAD.WIDE.U32 R180, R6, 0xc4, R12 ;  /* 0x000000c406b47825 */ /* 0x000fc800078e000c */
[----:B------:R-:W-:-:S04]  /*0ea0*/  IMAD.WIDE.U32 R178, R6, 0xc8, R12 ;  /* 0x000000c806b27825 */ /* 0x000fc800078e000c */
[----:B------:R-:W-:Y:S01]  /*0eb0*/  IMAD.WIDE.U32 R176, R6, 0xcc, R12 ;  /* 0x000000cc06b07825 */ /* 0x000fe200078e000c */
[----:B------:R-:W-:Y:S02]  /*0ec0*/  IADD3 R53, PT, PT, R53, R55, RZ ;  /* 0x0000003735357210 */ /* 0x000fe40007ffe0ff */
[----:B------:R-:W-:Y:S02]  /*0ed0*/  IADD3 R183, PT, PT, R183, R15, RZ ;  /* 0x0000000fb7b77210 */ /* 0x000fe40007ffe0ff */
[----:B------:R-:W-:Y:S02]  /*0ee0*/  IADD3 R181, PT, PT, R181, R23, RZ ;  /* 0x00000017b5b57210 */ /* 0x000fe40007ffe0ff */
[----:B------:R-:W-:Y:S02]  /*0ef0*/  IADD3 R179, PT, PT, R179, R25, RZ ;  /* 0x00000019b3b37210 */ /* 0x000fe40007ffe0ff */
[----:B------:R-:W-:Y:S01]  /*0f00*/  IADD3 R177, PT, PT, R177, R27, RZ ;  /* 0x0000001bb1b17210 */ /* 0x000fe20007ffe0ff */
[----:B------:R-:W-:-:S02]  /*0f10*/  IMAD R15, R7, 0xd4, RZ ;  /* 0x000000d4070f7824 */ /* 0x000fc400078e02ff */
[C---:B------:R-:W-:Y:S02]  /*0f20*/  IMAD R23, R7.reuse, 0xd8, RZ ;  /* 0x000000d807177824 */ /* 0x040fe400078e02ff */
        /* <DEDUP_REMOVED lines=8> */
[----:B------:R-:W-:Y:S01]  /*0fb0*/  IADD3 R55, PT, PT, R55, R25, RZ ;  /* 0x0000001937377210 */ /* 0x000fe20007ffe0ff */
[----:B------:R-:W-:Y:S01]  /*0fc0*/  IMAD R15, R7, 0xe8, RZ ;  /* 0x000000e8070f7824 */ /* 0x000fe200078e02ff */
[----:B------:R-:W-:Y:S01]  /*0fd0*/  IADD3 R171, PT, PT, R171, R27, RZ ;  /* 0x0000001babab7210 */ /* 0x000fe20007ffe0ff */
[C---:B------:R-:W-:Y:S02]  /*0fe0*/  IMAD R23, R7.reuse, 0xec, RZ ;  /* 0x000000ec07177824 */ /* 0x040fe400078e02ff */
[----:B------:R-:W-:-:S02]  /*0ff0*/  IMAD R25, R7, 0xf0, RZ ;  /* 0x000000f007197824 */ /* 0x000fc400078e02ff */
        /* <DEDUP_REMOVED lines=100> */
[C-C-:B------:R-:W-:Y:S01]  /*1640*/  IMAD.WIDE.U32 R86, R6.reuse, 0x198, R12.reuse ;  /* 0x0000019806567825 */ /* 0x140fe200078e000c */
[----:B------:R-:W-:Y:S02]  /*1650*/  IADD3 R93, PT, PT, R93, R15, RZ ;  /* 0x0000000f5d5d7210 */ /* 0x000fe40007ffe0ff */
[----:B------:R-:W-:Y:S01]  /*1660*/  IADD3 R91, PT, PT, R91, R23, RZ ;  /* 0x000000175b5b7210 */ /* 0x000fe20007ffe0ff */
[----:B------:R-:W-:Y:S02]  /*1670*/  IMAD R31, R7, 0x44, RZ ;  /* 0x00000044071f7824 */ /* 0x000fe400078e02ff */
[----:B------:R-:W-:Y:S01]  /*1680*/  IMAD.WIDE.U32 R230, R6, 0x44, R12 ;  /* 0x0000004406e67825 */ /* 0x000fe200078e000c */
[----:B------:R-:W-:Y:S02]  /*1690*/  IADD3 R89, PT, PT, R89, R25, RZ ;  /* 0x0000001959597210 */ /* 0x000fe40007ffe0ff */
[----:B------:R-:W-:Y:S01]  /*16a0*/  IADD3 R87, PT, PT, R87, R27, RZ ;  /* 0x0000001b57577210 */ /* 0x000fe20007ffe0ff */
[----:B------:R-:W-:-:S02]  /*16b0*/  IMAD R15, R7, 0x1a0, RZ ;  /* 0x000001a0070f7824 */ /* 0x000fc400078e02ff */
[C---:B------:R-:W-:Y:S02]  /*16c0*/  IMAD R23, R7.reuse, 0x1a4, RZ ;  /* 0x000001a407177824 */ /* 0x040fe400078e02ff */
[C---:B------:R-:W-:Y:S02]  /*16d0*/  IMAD R25, R7.reuse, 0x1a8, RZ ;  /* 0x000001a807197824 */ /* 0x040fe400078e02ff */
[----:B------:R-:W-:Y:S02]  /*16e0*/  IMAD R27, R7, 0x1ac, RZ ;  /* 0x000001ac071b7824 */ /* 0x000fe400078e02ff */
[----:B------:R-:W-:Y:S01]  /*16f0*/  IMAD.WIDE.U32 R82, R6, 0x1a0, R12 ;  /* 0x000001a006527825 */ /* 0x000fe200078e000c */
[----:B------:R-:W-:-:S03]  /*1700*/  IADD3 R231, PT, PT, R231, R31, RZ ;  /* 0x0000001fe7e77210 */ /* 0x000fc60007ffe0ff */
        /* <DEDUP_REMOVED lines=10> */
[----:B------:R-:W-:Y:S01]  /*17b0*/  IMAD.WIDE.U32 R34, R6, 0x14, R12 ;  /* 0x0000001406227825 */ /* 0x000fe200078e000c */
[----:B------:R-:W-:-:S03]  /*17c0*/  IADD3 R221, PT, PT, R221, R31, RZ ;  /* 0x0000001fdddd7210 */ /* 0x000fc60007ffe0ff */
[----:B------:R-:W-:Y:S01]  /*17d0*/  IMAD R15, R7, 0x1b4, RZ ;  /* 0x000001b4070f7824 */ /* 0x000fe200078e02ff */
[----:B------:R-:W-:Y:S01]  /*17e0*/  IADD3 R35, PT, PT, R35, R0, RZ ;  /* 0x0000000023237210 */ /* 0x000fe20007ffe0ff */
[C---:B------:R-:W-:Y:S02]  /*17f0*/  IMAD R23, R7.reuse, 0x1b8, RZ ;  /* 0x000001b807177824 */ /* 0x040fe400078e02ff */
[C---:B------:R-:W-:Y:S02]  /*1800*/  IMAD R25, R7.reuse, 0x1bc, RZ ;  /* 0x000001bc07197824 */ /* 0x040fe400078e02ff */
        /* <DEDUP_REMOVED lines=11> */
[----:B------:R-:W-:Y:S01]  /*18c0*/  STL.64 [R1+0x108], RZ ;  /* 0x000108ff01007387 */ /* 0x000fe20000100a00 */
[----:B------:R-:W-:-:S02]  /*18d0*/  IMAD R0, R7, 0x28, RZ ;  /* 0x0000002807007824 */ /* 0x000fc400078e02ff */
[C-C-:B------:R-:W-:Y:S01]  /*18e0*/  IMAD.WIDE.U32 R234, R6.reuse, 0x28, R12.reuse ;  /* 0x0000002806ea7825 */ /* 0x140fe200078e000c */
[----:B------:R-:W-:Y:S01]  /*18f0*/  STL.64 [R1+0x110], RZ ;  /* 0x000110ff01007387 */ /* 0x000fe20000100a00 */
[----:B------:R-:W-:Y:S02]  /*1900*/  IADD3 R43, PT, PT, R43, R31, RZ ;  /* 0x0000001f2b2b7210 */ /* 0x000fe40007ffe0ff */
[C---:B------:R-:W-:Y:S01]  /*1910*/  IMAD R23, R7.reuse, 0x1c8, RZ ;  /* 0x000001c807177824 */ /* 0x040fe200078e02ff */
[----:B------:R-:W-:Y:S01]  /*1920*/  STL.64 [R1+0x118], RZ ;  /* 0x000118ff01007387 */ /* 0x000fe20000100a00 */
[C---:B------:R-:W-:Y:S02]  /*1930*/  IMAD R25, R7.reuse, 0x1cc, RZ ;  /* 0x000001cc07197824 */ /* 0x040fe400078e02ff */
[----:B------:R-:W-:Y:S01]  /*1940*/  IMAD R27, R7, 0x1d0, RZ ;  /* 0x000001d0071b7824 */ /* 0x000fe200078e02ff */
[----:B------:R-:W-:Y:S01]  /*1950*/  STL.64 [R1+0x128], R4 ;  /* 0x0001280401007387 */ /* 0x000fe20000100a00 */
[C---:B------:R-:W-:Y:S01]  /*1960*/  IMAD.WIDE.U32 R62, R6.reuse, 0x1c8, R12 ;  /* 0x000001c8063e7825 */ /* 0x040fe200078e000c */
[----:B------:R-:W-:-:S02]  /*1970*/  LEA R26, P1, R6, R12, 0x3 ;  /* 0x0000000c061a7211 */ /* 0x000fc400078218ff */
[----:B------:R-:W-:Y:S01]  /*1980*/  STL.64 [R1+0x120], R8 ;  /* 0x0001200801007387 */ /* 0x000fe20000100a00 */
[C-C-:B------:R-:W-:Y:S01]  /*1990*/  IMAD.WIDE.U32 R60, R6.reuse, 0x1cc, R12.reuse ;  /* 0x000001cc063c7825 */ /* 0x140fe200078e000c */
[C---:B------:R-:W-:Y:S02]  /*19a0*/  LEA R22, P3, R6.reuse, R12, 0x5 ;  /* 0x0000000c06167211 */ /* 0x040fe400078628ff */
[----:B--2---:R-:W-:Y:S01]  /*19b0*/  STL.64 [R1+0xf0], R2 ;  /* 0x0000f00201007387 */ /* 0x004fe20000100a00 */
[----:B------:R-:W-:-:S03]  /*19c0*/  IMAD.WIDE.U32 R14, R6, 0x1d0, R12 ;  /* 0x000001d0060e7825 */ /* 0x000fc600078e000c */
[----:B------:R-:W-:Y:S01]  /*19d0*/  STL [R1+0xf8], R24 ;  /* 0x0000f81801007387 */ /* 0x000fe20000100800 */
[----:B------:R-:W-:-:S03]  /*19e0*/  IADD3 R235, PT, PT, R235, R0, RZ ;  /* 0x00000000ebeb7210 */ /* 0x000fc60007ffe0ff */
[----:B------:R0:W-:Y:S04]  /*19f0*/  STL [R1+0x2ac], R24 ;  /* 0x0002ac1801007387 */ /* 0x0001e80000100800 */
[----:B------:R1:W2:Y:S04]  /*1a00*/  LD.E R241, desc[UR20][R28.64] ;  /* 0x000000141cf17980 */ /* 0x0002a8000c101900 */
[----:B------:R3:W4:Y:S01]  /*1a10*/  LD.E R240, desc[UR20][R16.64] ;  /* 0x0000001410f07980 */ /* 0x000722000c101900 */
[----:B0-----:R-:W-:-:S03]  /*1a20*/  LEA R24, P2, R6, R12, 0x4 ;  /* 0x0000000c06187211 */ /* 0x001fc600078420ff */
[----:B------:R0:W2:Y:S01]  /*1a30*/  LD.E R239, desc[UR20][R18.64] ;  /* 0x0000001412ef7980 */ /* 0x0000a2000c101900 */
[----:B-1----:R-:W-:-:S03]  /*1a40*/  LEA R28, P0, R6, R12, 0x2 ;  /* 0x0000000c061c7211 */ /* 0x002fc600078010ff */
[----:B------:R1:W2:Y:S01]  /*1a50*/  LD.E R238, desc[UR20][R20.64] ;  /* 0x0000001414ee7980 */ /* 0x0002a2000c101900 */
[CC--:B---3--:R-:W-:Y:S01]  /*1a60*/  LEA R16, P6, R6.reuse, R12.reuse, 0x8 ;  /* 0x0000000c06107211 */ /* 0x0c8fe200078c40ff */
[C-C-:B------:R-:W-:Y:S01]  /*1a70*/  IMAD.WIDE.U32 R204, R6.reuse, 0x84, R12.reuse ;  /* 0x0000008406cc7825 */ /* 0x140fe200078e000c */
[----:B------:R-:W-:Y:S02]  /*1a80*/  IADD3 R63, PT, PT, R63, R23, RZ ;  /* 0x000000173f3f7210 */ /* 0x000fe40007ffe0ff */
[----:B------:R-:W-:Y:S02]  /*1a90*/  IADD3 R61, PT, PT, R61, R25, RZ ;  /* 0x000000193d3d7210 */ /* 0x000fe40007ffe0ff */
[CC--:B0-----:R-:W-:Y:S01]  /*1aa0*/  LEA R18, P5, R6.reuse, R12.reuse, 0x7 ;  /* 0x0000000c06127211 */ /* 0x0c1fe200078a38ff */
[----:B------:R0:W5:Y:S01]  /*1ab0*/  LD.E R0, desc[UR20][R34.64] ;  /* 0x0000001422007980 */ /* 0x000162000c101900 */
[C---:B-1----:R-:W-:Y:S01]  /*1ac0*/  LEA R20, P4, R6.reuse, R12, 0x6 ;  /* 0x0000000c06147211 */ /* 0x042fe200078830ff */
[----:B------:R-:W-:Y:S01]  /*1ad0*/  IMAD.WIDE.U32 R48, R6, 0x98, R12 ;  /* 0x0000009806307825 */ /* 0x000fe200078e000c */
[----:B------:R-:W-:-:S02]  /*1ae0*/  IADD3 R15, PT, PT, R15, R27, RZ ;  /* 0x0000001b0f0f7210 */ /* 0x000fc40007ffe0ff */
[CC--:B------:R-:W-:Y:S01]  /*1af0*/  LEA.HI.X R29, R6.reuse, R13.reuse, R7, 0x2, P0 ;  /* 0x0000000d061d7211 */ /* 0x0c0fe200000f1407 */
[----:B------:R0:W5:Y:S01]  /*1b00*/  LD.E R32, desc[UR20][R40.64] ;  /* 0x0000001428207980 */ /* 0x000162000c101900 */
[C---:B------:R-:W-:Y:S01]  /*1b10*/  IMAD.WIDE.U32 R188, R6.reuse, 0xa8, R12 ;  /* 0x000000a806bc7825 */ /* 0x040fe200078e000c */
[CCC-:B------:R-:W-:Y:S02]  /*1b20*/  LEA.HI.X R27, R6.reuse, R13.reuse, R7.reuse, 0x3, P1 ;  /* 0x0000000d061b7211 */ /* 0x1c0fe400008f1c07 */
[CC--:B------:R-:W-:Y:S01]  /*1b30*/  LEA.HI.X R25, R6.reuse, R13.reuse, R7, 0x4, P2 ;  /* 0x0000000d06197211 */ /* 0x0c0fe200010f2407 */
[C---:B------:R-:W-:Y:S01]  /*1b40*/  IMAD.WIDE.U32 R50, R6.reuse, 0xb4, R12 ;  /* 0x000000b406327825 */ /* 0x040fe200078e000c */
[CCC-:B------:R-:W-:Y:S01]  /*1b50*/  LEA.HI.X R23, R6.reuse, R13.reuse, R7.reuse, 0x5, P3 ;  /* 0x0000000d06177211 */ /* 0x1c0fe200018f2c07 */
[----:B------:R0:W5:Y:S01]  /*1b60*/  LD.E R34, desc[UR20][R12.64] ;  /* 0x000000140c227980 */ /* 0x000162000c101900 */
[CC--:B------:R-:W-:Y:S01]  /*1b70*/  LEA.HI.X R21, R6.reuse, R13.reuse, R7, 0x6, P4 ;  /* 0x0000000d06157211 */ /* 0x0c0fe200020f3407 */
[C---:B------:R-:W-:Y:S01]  /*1b80*/  IMAD.WIDE.U32 R184, R6.reuse, 0xb8, R12 ;  /* 0x000000b806b87825 */ /* 0x040fe200078e000c */
[CCC-:B------:R-:W-:Y:S01]  /*1b90*/  LEA.HI.X R19, R6.reuse, R13.reuse, R7.reuse, 0x7, P5 ;  /* 0x0000000d06137211 */ /* 0x1c0fe200028f3c07 */
[----:B------:R-:W3:Y:S01]  /*1ba0*/  LD.E R234, desc[UR20][R234.64] ;  /* 0x00000014eaea7980 */ /* 0x000ee2000c101900 */
[C---:B------:R-:W-:Y:S01]  /*1bb0*/  LEA.HI.X R17, R6.reuse, R13, R7, 0x8, P6 ;  /* 0x0000000d06117211 */ /* 0x040fe200030f4407 */
[----:B------:R-:W-:-:S02]  /*1bc0*/  IMAD.WIDE.U32 R246, R6, 0xd0, R12 ;  /* 0x000000d006f67825 */ /* 0x000fc400078e000c */
[----:B------:R-:W2:Y:S02]  /*1bd0*/  LD.E R41, desc[UR20][R36.64] ;  /* 0x0000001424297980 */ /* 0x000ea4000c101900 */
[C-C-:B------:R-:W-:Y:S02]  /*1be0*/  IMAD.WIDE.U32 R168, R6.reuse, 0xe4, R12.reuse ;  /* 0x000000e406a87825 */ /* 0x140fe400078e000c */
[----:B------:R-:W2:Y:S02]  /*1bf0*/  LD.E R220, desc[UR20][R220.64] ;  /* 0x00000014dcdc7980 */ /* 0x000ea4000c101900 */
[C-C-:B------:R-:W-:Y:S02]  /*1c00*/  IMAD.WIDE.U32 R160, R6.reuse, 0xf8, R12.reuse ;  /* 0x000000f806a07825 */ /* 0x140fe400078e000c */
[----:B------:R-:W2:Y:S02]  /*1c10*/  LD.E R209, desc[UR20][R208.64] ;  /* 0x00000014d0d17980 */ /* 0x000ea4000c101900 */
        /* <DEDUP_REMOVED lines=19> */
[----:B------:R-:W2:Y:S04]  /*1d50*/  LD.E R13, desc[UR20][R42.64] ;  /* 0x000000142a0d7980 */ /* 0x000ea8000c101900 */
[----:B------:R-:W3:Y:S01]  /*1d60*/  LD.E R12, desc[UR20][R210.64] ;  /* 0x00000014d20c7980 */ /* 0x000ee2000c101900 */
[----:B------:R-:W-:-:S03]  /*1d70*/  IMAD R31, R7, 0x84, RZ ;  /* 0x00000084071f7824 */ /* 0x000fc600078e02ff */
[----:B------:R-:W4:Y:S04]  /*1d80*/  LD.E R200, desc[UR20][R46.64] ;  /* 0x000000142ec87980 */ /* 0x000f28000c101900 */
        /* <DEDUP_REMOVED lines=23> */
[----:B------:R-:W4:Y:S01]  /*1f00*/  LD.E R22, desc[UR20][R22.64] ;  /* 0x0000001416167980 */ /* 0x000f22000c101900 */
[----:B------:R-:W-:-:S03]  /*1f10*/  IMAD R33, R7, 0xb8, RZ ;  /* 0x000000b807217824 */ /* 0x000fc600078e02ff */
[----:B------:R0:W5:Y:S04]  /*1f20*/  LD.E R30, desc[UR20][R236.64] ;  /* 0x00000014ec1e7980 */ /* 0x000168000c101900 */
        /* <DEDUP_REMOVED lines=12> */
[----:B--2---:R1:W-:Y:S04]  /*1ff0*/  STL [R1+0x2d4], R13 ;  /* 0x0002d40d01007387 */ /* 0x0043e80000100800 */
[----:B---3--:R2:W-:Y:S01]  /*2000*/  STL [R1+0x2d8], R12 ;  /* 0x0002d80c01007387 */ /* 0x0085e20000100800 */
[----:B------:R-:W-:-:S02]  /*2010*/  IADD3 R205, PT, PT, R205, R31, RZ ;  /* 0x0000001fcdcd7210 */ /* 0x000fc40007ffe0ff */
[----:B------:R-:W-:Y:S01]  /*2020*/  IADD3 R185, PT, PT, R185, R33, RZ ;  /* 0x00000021b9b97210 */ /* 0x000fe20007ffe0ff */
[----:B------:R3:W-:Y:S04]  /*2030*/  STL [R1+0x38c], R241 ;  /* 0x00038cf101007387 */ /* 0x0007e80000100800 */
[----:B-1----:R-:W3:Y:S04]  /*2040*/  LD.E R13, desc[UR20][R164.64] ;  /* 0x00000014a40d7980 */ /* 0x002ee8000c101900 */
[----:B--2---:R-:W2:Y:S01]  /*2050*/  LD.E R12, desc[UR20][R162.64] ;  /* 0x00000014a20c7980 */ /* 0x004ea2000c101900 */
[----:B------:R-:W-:-:S03]  /*2060*/  IMAD R31, R7, 0x98, RZ ;  /* 0x00000098071f7824 */ /* 0x000fc600078e02ff */
[----:B------:R0:W5:Y:S02]  /*2070*/  LD.E R33, desc[UR20][R38.64] ;  /* 0x0000001426217980 */ /* 0x000164000c101900 */
[----:B------:R-:W-:Y:S01]  /*2080*/  IADD3 R49, PT, PT, R49, R31, RZ ;  /* 0x0000001f31317210 */ /* 0x000fe20007ffe0ff */
[----:B------:R-:W-:Y:S01]  /*2090*/  IMAD R31, R7, 0xa8, RZ ;  /* 0x000000a8071f7824 */ /* 0x000fe200078e02ff */
[----:B----4-:R-:W-:Y:S04]  /*20a0*/  STL [R1+0x2a4], R240 ;  /* 0x0002a4f001007387 */ /* 0x010fe80000100800 */
[----:B------:R-:W-:Y:S01]  /*20b0*/  IADD3 R189, PT, PT, R189, R31, RZ ;  /* 0x0000001fbdbd7210 */ /* 0x000fe20007ffe0ff */
[----:B------:R-:W-:Y:S01]  /*20c0*/  IMAD R31, R7, 0xb4, RZ ;  /* 0x000000b4071f7824 */ /* 0x000fe200078e02ff */
[----:B------:R-:W4:Y:S04]  /*20d0*/  LD.E R198, desc[UR20][R48.64] ;  /* 0x0000001430c67980 */ /* 0x000f28000c101900 */
[----:B------:R-:W-:Y:S01]  /*20e0*/  IADD3 R51, PT, PT, R51, R31, RZ ;  /* 0x0000001f33337210 */ /* 0x000fe20007ffe0ff */
[----:B------:R-:W-:Y:S01]  /*20f0*/  IMAD R31, R7, 0xd0, RZ ;  /* 0x000000d0071f7824 */ /* 0x000fe200078e02ff */
[----:B------:R0:W5:Y:S04]  /*2100*/  LD.E R44, desc[UR20][R188.64] ;  /* 0x00000014bc2c7980 */ /* 0x000168000c101900 */
[----:B------:R-:W-:Y:S01]  /*2110*/  IADD3 R247, PT, PT, R247, R31, RZ ;  /* 0x0000001ff7f77210 */ /* 0x000fe20007ffe0ff */
[----:B------:R-:W-:Y:S01]  /*2120*/  IMAD R31, R7, 0xe4, RZ ;  /* 0x000000e4071f7824 */ /* 0x000fe200078e02ff */
[----:B------:R-:W4:Y:S04]  /*2130*/  LD.E R186, desc[UR20][R50.64] ;  /* 0x0000001432ba7980 */ /* 0x000f28000c101900 */
        /* <DEDUP_REMOVED lines=9> */
[----:B------:R-:W-:Y:S04]  /*21d0*/  STL [R1+0x2bc], R239 ;  /* 0x0002bcef01007387 */ /* 0x000fe80000100800 */
[----:B------:R-:W-:Y:S04]  /*21e0*/  STL [R1+0x24c], R238 ;  /* 0x00024cee01007387 */ /* 0x000fe80000100800 */
[----:B------:R-:W-:Y:S04]  /*21f0*/  STL [R1+0x254], R234 ;  /* 0x000254ea01007387 */ /* 0x000fe80000100800 */
[----:B------:R-:W-:Y:S04]  /*2200*/  STL [R1+0x28c], R41 ;  /* 0x00028c2901007387 */ /* 0x000fe80000100800 */
[----:B------:R0:W5:Y:S04]  /*2210*/  LD.E R46, desc[UR20][R52.64] ;  /* 0x00000014342e7980 */ /* 0x000168000c101900 */
[----:B------:R-:W-:Y:S04]  /*2220*/  STL [R1+0x2e0], R220 ;  /* 0x0002e0dc01007387 */ /* 0x000fe80000100800 */
        /* <DEDUP_REMOVED lines=9> */
[----:B---3--:R0:W5:Y:S04]  /*22c0*/  LD.E R241, desc[UR20][R24.64] ;  /* 0x0000001418f17980 */ /* 0x008168000c101900 */
[----:B------:R1:W-:Y:S04]  /*22d0*/  STL [R1+0x298], R13 ;  /* 0x0002980d01007387 */ /* 0x0003e80000100800 */
[----:B--2---:R2:W-:Y:S01]  /*22e0*/  STL [R1+0x2fc], R12 ;  /* 0x0002fc0c01007387 */ /* 0x0045e20000100800 */
[----:B------:R-:W-:-:S03]  /*22f0*/  IADD3 R145, PT, PT, R145, R31, RZ ;  /* 0x0000001f91917210 */ /* 0x000fc60007ffe0ff */
[----:B------:R-:W3:Y:S04]  /*2300*/  LD.E R153, desc[UR20][R152.64] ;  /* 0x0000001498997980 */ /* 0x000ee8000c101900 */
[----:B-1----:R-:W3:Y:S04]  /*2310*/  LD.E R13, desc[UR20][R108.64] ;  /* 0x000000146c0d7980 */ /* 0x002ee8000c101900 */
[----:B--2---:R-:W2:Y:S01]  /*2320*/  LD.E R12, desc[UR20][R106.64] ;  /* 0x000000146a0c7980 */ /* 0x004ea2000c101900 */
[----:B------:R-:W-:-:S03]  /*2330*/  IMAD R31, R7, 0x138, RZ ;  /* 0x00000138071f7824 */ /* 0x000fc600078e02ff */
[----:B------:R-:W4:Y:S02]  /*2340*/  LD.E R152, desc[UR20][R58.64] ;  /* 0x000000143a987980 */ /* 0x000f24000c101900 */
        /* <DEDUP_REMOVED lines=17> */
[----:B------:R0:W5:Y:S04]  /*2460*/  LD.E R41, desc[UR20][R204.64] ;  /* 0x00000014cc297980 */ /* 0x000168000c101900 */
[----:B------:R-:W-:Y:S01]  /*2470*/  IADD3 R75, PT, PT, R75, R31, RZ ;  /* 0x0000001f4b4b7210 */ /* 0x000fe20007ffe0ff */
[----:B------:R0:W5:Y:S04]  /*2480*/  LD.E R48, desc[UR20][R180.64] ;  /* 0x00000014b4307980 */ /* 0x000168000c101900 */
[----:B------:R-:W4:Y:S01]  /*2490*/  LD.E R74, desc[UR20][R74.64] ;  /* 0x000000144a4a7980 */ /* 0x000f22000c101900 */
[----:B------:R-:W-:-:S03]  /*24a0*/  IMAD R31, R7, 0x1c4, RZ ;  /* 0x000001c4071f7824 */ /* 0x000fc600078e02ff */
[----:B------:R0:W5:Y:S02]  /*24b0*/  LD.E R246, desc[UR20][R246.64] ;  /* 0x00000014f6f67980 */ /* 0x000164000c101900 */
[----:B------:R-:W-:Y:S02]  /*24c0*/  IADD3 R65, PT, PT, R65, R31, RZ ;  /* 0x0000001f41417210 */ /* 0x000fe40007ffe0ff */
        /* <DEDUP_REMOVED lines=22> */
[----:B---3--:R1:W-:Y:S04]  /*2630*/  STL [R1+0x234], R13 ;  /* 0x0002340d01007387 */ /* 0x0083e80000100800 */
[----:B--2---:R2:W-:Y:S04]  /*2640*/  STL [R1+0x230], R12 ;  /* 0x0002300c01007387 */ /* 0x0045e80000100800 */
[----:B-1----:R-:W3:Y:S04]  /*2650*/  LD.E R13, desc[UR20][R16.64] ;  /* 0x00000014100d7980 */ /* 0x002ee8000c101900 */
[----:B--2---:R-:W2:Y:S01]  /*2660*/  LD.E R12, desc[UR20][R14.64] ;  /* 0x000000140e0c7980 */ /* 0x004ea2000c101900 */
[----:B------:R-:W-:-:S03]  /*2670*/  IADD.64 R4, R4, R8 ;  /* 0x0000000804047235 */ /* 0x000fc600078e0200 */
[----:B------:R0:W-:Y:S02]  /*2680*/  STL [R1+0x2c0], R216 ;  /* 0x0002c0d801007387 */ /* 0x0001e40000100800 */
[----:B------:R-:W-:Y:S02]  /*2690*/  LOP3.LUT R8, R5, UR5, RZ, 0xfc, !PT ;  /* 0x0000000505087c12 */ /* 0x000fe4000f8efcff */
[----:B------:R0:W-:Y:S04]  /*26a0*/  STL [R1+0x2c4], R214 ;  /* 0x0002c4d601007387 */ /* 0x0001e80000100800 */
        /* <DEDUP_REMOVED lines=8> */
[----:B----4-:R0:W-:Y:S04]  /*2730*/  STL [R1+0x2e4], R198 ;  /* 0x0002e4c601007387 */ /* 0x0101e80000100800 */
        /* <DEDUP_REMOVED lines=32> */
[----:B------:R0:W-:Y:S01]  /*2940*/  STL [R1+0x240], R78 ;  /* 0x0002404e01007387 */ /* 0x0001e20000100800 */
[----:B------:R-:W-:Y:S01]  /*2950*/  ISETP.NE.U32.AND P0, PT, R8, RZ, PT ;  /* 0x000000ff0800720c */ /* 0x000fe20003f05070 */
[----:B------:R-:W-:Y:S02]  /*2960*/  BSSY.RECONVERGENT B0, `(.L_x_0) ;  /* 0x000001b000007945 */ /* 0x000fe40003800200 */
[----:B---3--:R0:W-:Y:S04]  /*2970*/  STL [R1+0x264], R13 ;  /* 0x0002640d01007387 */ /* 0x0081e80000100800 */
[----:B--2---:R0:W-:Y:S06]  /*2980*/  STL [R1+0x248], R12 ;  /* 0x0002480c01007387 */ /* 0x0041ec0000100800 */
[----:B------:R-:W-:Y:S05]  /*2990*/  @P0 BRA `(.L_x_1) ;  /* 0x00000000004c0947 */ /* 0x000fea0003800000 */
[----:B------:R-:W-:Y:S02]  /*29a0*/  UI2F.U32.RP UR6, UR4 ;  /* 0x000000040006725a */ /* 0x000fe40008209000 */
[----:B0-----:R-:W-:Y:S01]  /*29b0*/  IADD3 R13, PT, PT, RZ, -UR4, RZ ;  /* 0x80000004ff0d7c10 */ /* 0x001fe2000fffe0ff */
[----:B------:R-:W-:Y:S01]  /*29c0*/  HFMA2 R8, -RZ, RZ, 0, 0 ;  /* 0x00000000ff087431 */ /* 0x000fe200000001ff */
[----:B------:R-:W-:-:S05]  /*29d0*/  ISETP.NE.U32.AND P1, PT, RZ, UR4, PT ;  /* 0x00000004ff007c0c */ /* 0x000fca000bf25070 */
[----:B------:R-:W0:Y:S02]  /*29e0*/  MUFU.RCP R5, UR6 ;  /* 0x0000000600057d08 */ /* 0x000e240008001000 */
[----:B0-----:R-:W-:-:S04]  /*29f0*/  IADD3 R5, PT, PT, R5, 0xffffffe, RZ ;  /* 0x0ffffffe05057810 */ /* 0x001fc80007ffe0ff */
[----:B------:R-:W0:Y:S02]  /*2a00*/  F2I.FTZ.U32.TRUNC.NTZ R9, R5 ;  /* 0x0000000500097305 */ /* 0x000e24000021f000 */
[----:B0-----:R-:W-:-:S04]  /*2a10*/  IMAD R13, R13, R9, RZ ;  /* 0x000000090d0d7224 */ /* 0x001fc800078e02ff */
[----:B------:R-:W-:-:S06]  /*2a20*/  IMAD.HI.U32 R9, R9, R13, R8 ;  /* 0x0000000d09097227 */ /* 0x000fcc00078e0008 */
[----:B------:R-:W-:-:S05]  /*2a30*/  IMAD.HI.U32 R9, R9, R4, RZ ;  /* 0x0000000409097227 */ /* 0x000fca00078e00ff */
[----:B------:R-:W-:-:S05]  /*2a40*/  IADD3 R9, PT, PT, -R9, RZ, RZ ;  /* 0x000000ff09097210 */ /* 0x000fca0007ffe1ff */
[----:B------:R-:W-:Y:S01]  /*2a50*/  IMAD R8, R9, UR4, R4 ;  /* 0x0000000409087c24 */ /* 0x000fe2000f8e0204 */
[----:B------:R-:W-:-:S04]  /*2a60*/  MOV R9, RZ ;  /* 0x000000ff00097202 */ /* 0x000fc80000000f00 */
[----:B------:R-:W-:-:S13]  /*2a70*/  ISETP.GE.U32.AND P0, PT, R8, UR4, PT ;  /* 0x0000000408007c0c */ /* 0x000fda000bf06070 */
[----:B------:R-:W-:-:S05]  /*2a80*/  @P0 IADD3 R8, PT, PT, R8, -UR4, RZ ;  /* 0x8000000408080c10 */ /* 0x000fca000fffe0ff */
[----:B------:R-:W-:-:S13]  /*2a90*/  ISETP.GE.U32.AND P0, PT, R8, UR4, PT ;  /* 0x0000000408007c0c */ /* 0x000fda000bf06070 */
[----:B------:R-:W-:Y:S02]  /*2aa0*/  @P0 IADD3 R8, PT, PT, R8, -UR4, RZ ;  /* 0x8000000408080c10 */ /* 0x000fe4000fffe0ff */
[----:B------:R-:W-:Y:S01]  /*2ab0*/  @!P1 LOP3.LUT R8, RZ, UR4, RZ, 0x33, !PT ;  /* 0x00000004ff089c12 */ /* 0x000fe2000f8e33ff */
[----:B------:R-:W-:Y:S06]  /*2ac0*/  BRA `(.L_x_2) ;  /* 0x0000000000107947 */ /* 0x000fec0003800000 */
.L_x_1:
[----:B------:R-:W-:-:S07]  /*2ad0*/  MOV R16, 0x2af0 ;  /* 0x00002af000107802 */ /* 0x000fce0000000f00 */
[----:B0----5:R-:W-:Y:S05]  /*2ae0*/  CALL.REL.NOINC `($__internal_0_$__cuda_sm20_rem_u64) ;  /* 0x00000a4000fc7944 */ /* 0x021fea0003c00000 */
[----:B------:R-:W-:Y:S01]  /*2af0*/  MOV R8, R4 ;  /* 0x0000000400087202 */ /* 0x000fe20000000f00 */
[----:B------:R-:W-:-:S07]  /*2b00*/  MOV R9, R5 ;  /* 0x0000000500097202 */ /* 0x000fce0000000f00 */
.L_x_2:
[----:B------:R-:W-:Y:S05]  /*2b10*/  BSYNC.RECONVERGENT B0 ;  /* 0x0000000000007941 */ /* 0x000fea0003800200 */
.L_x_0:
[----:B------:R-:W2:Y:S04]  /*2b20*/  LDL.64 R212, [R1+0x90] ;  /* 0x0000900001d47983 */ /* 0x000ea80000100a00 */
[----:B------:R-:W3:Y:S01]  /*2b30*/  LDL.64 R222, [R1+0x80] ;  /* 0x0000800001de7983 */ /* 0x000ee20000100a00 */
[----:B------:R-:W-:Y:S01]  /*2b40*/  MOV R12, R8 ;  /* 0x00000008000c7202 */ /* 0x000fe20000000f00 */
[----:B------:R-:W-:Y:S01]  /*2b50*/  MOV R13, R9 ;  /* 0x00000009000d7202 */ /* 0x000fe20000000f00 */
[----:B------:R-:W0:Y:S01]  /*2b60*/  S2R R21, SR_TID.X ;  /* 0x0000000000157919 */ /* 0x000e220000002100 */
[----:B-----5:R-:W-:-:S03]  /*2b70*/  ISETP.GE.U32.AND P0, PT, R49, R30, PT ;  /* 0x0000001e3100720c */ /* 0x020fc60003f06070 */
[----:B------:R-:W-:Y:S02]  /*2b80*/  IADD.64 R12, R6, R12 ;  /* 0x0000000c060c7235 */ /* 0x000fe400078e0200 */
[----:B------:R-:W0:Y:S01]  /*2b90*/  S2UR UR6, SR_CTAID.X ;  /* 0x00000000000679c3 */ /* 0x000e220000002500 */
[----:B------:R-:W-:Y:S01]  /*2ba0*/  SHF.L.U64.HI R15, R8, 0x2, R9 ;  /* 0x00000002080f7819 */ /* 0x000fe20000010209 */
[----:B------:R-:W-:Y:S01]  /*2bb0*/  IMAD R9, R7, 0x3, RZ ;  /* 0x0000000307097824 */ /* 0x000fe200078e02ff */
[----:B------:R-:W-:Y:S01]  /*2bc0*/  IADD3 R19, PT, PT, -R30, R49, RZ ;  /* 0x000000311e137210 */ /* 0x000fe20007ffe1ff */
[----:B------:R-:W-:Y:S01]  /*2bd0*/  IMAD.WIDE.U32 R12, R6, 0x3, R12 ;  /* 0x00000003060c7825 */ /* 0x000fe200078e000c */
[----:B------:R1:W-:Y:S03]  /*2be0*/  STL [R1+0x4fc], R3 ;  /* 0x0004fc0301007387 */ /* 0x0003e60000100800 */
[----:B------:R-:W0:Y:S01]  /*2bf0*/  LDC R18, c[0x0][0x360] ;  /* 0x0000d800ff127b82 */ /* 0x000e220000000800 */
[----:B------:R-:W-:Y:S01]  /*2c00*/  IMAD.SHL.U32 R14, R8, 0x4, RZ ;  /* 0x00000004080e7824 */ /* 0x000fe200078e00ff */
[----:B------:R-:W-:-:S02]  /*2c10*/  @!P0 IADD3 R19, PT, PT, R19, 0x7f000001, RZ ;  /* 0x7f00000113138810 */ /* 0x000fc40007ffe0ff */
[----:B------:R-:W-:Y:S02]  /*2c20*/  IADD3 R9, PT, PT, R13, R9, RZ ;  /* 0x000000090d097210 */ /* 0x000fe40007ffe0ff */
[----:B------:R-:W-:Y:S01]  /*2c30*/  LEA R8, P0, R12, R10, 0x2 ;  /* 0x0000000a0c087211 */ /* 0x000fe200078010ff */
[----:B------:R4:W-:Y:S01]  /*2c40*/  STL [R1+0x4f8], R2 ;  /* 0x0004f80201007387 */ /* 0x0009e20000100800 */
[----:B------:R-:W-:-:S03]  /*2c50*/  IADD.64 R16, R10, R14 ;  /* 0x0000000e0a107235 */ /* 0x000fc600078e0200 */
[----:B------:R-:W-:Y:S01]  /*2c60*/  LEA.HI.X R9, R12, R11, R9, 0x2, P0 ;  /* 0x0000000b0c097211 */ /* 0x000fe200000f1409 */
[----:B------:R-:W-:Y:S01]  /*2c70*/  STL.64 [R1+0x570], R44 ;  /* 0x0005702c01007387 */ /* 0x000fe20000100a00 */
[----:B------:R-:W-:Y:S01]  /*2c80*/  LEA R10, P0, R6, R16, 0x2 ;  /* 0x00000010060a7211 */ /* 0x000fe200078010ff */
[----:B------:R-:W-:Y:S02]  /*2c90*/  IMAD.WIDE.U32 R12, R38, R19, RZ ;  /* 0x00000013260c7225 */ /* 0x000fe400078e00ff */
[----:B-1----:R2:W4:Y:S01]  /*2ca0*/  LD.E R3, desc[UR20][R8.64] ;  /* 0x0000001408037980 */ /* 0x002522000c101900 */
[C---:B------:R-:W-:Y:S01]  /*2cb0*/  LEA.HI.X R11, R6.reuse, R17, R7, 0x2, P0 ;  /* 0x00000011060b7211 */ /* 0x040fe200000f1407 */
[----:B------:R-:W-:Y:S02]  /*2cc0*/  IMAD R19, R7, 0x1ac, RZ ;  /* 0x000001ac07137824 */ /* 0x000fe400078e02ff */
[----:B------:R-:W-:Y:S01]  /*2cd0*/  IMAD.WIDE.U32 R6, R6, 0x1ac, R8 ;  /* 0x000001ac06067825 */ /* 0x000fe200078e0008 */
[----:B------:R-:W-:Y:S04]  /*2ce0*/  STL.64 [R1+0x568], R46 ;  /* 0x0005682e01007387 */ /* 0x000fe80000100a00 */
[----:B------:R-:W-:Y:S01]  /*2cf0*/  IADD3 R7, PT, PT, R19, R7, RZ ;  /* 0x0000000713077210 */ /* 0x000fe20007ffe0ff */
[----:B0-----:R-:W-:Y:S01]  /*2d00*/  IMAD R20, R18, UR6, R21 ;  /* 0x0000000612147c24 */ /* 0x001fe2000f8e0215 */
[----:B------:R-:W-:Y:S01]  /*2d10*/  STL.64 [R1+0x548], R226 ;  /* 0x000548e201007387 */ /* 0x000fe20000100a00 */
[----:B------:R-:W-:-:S03]  /*2d20*/  IMAD R247, R12, 0x7effffff, RZ ;  /* 0x7effffff0cf77824 */ /* 0x000fc600078e02ff */
[----:B------:R-:W4:Y:S04]  /*2d30*/  LD.E R21, desc[UR20][R16.64] ;  /* 0x0000001410157980 */ /* 0x000f28000c101900 */
[----:B------:R0:W4:Y:S01]  /*2d40*/  LD.E R244, desc[UR20][R6.64] ;  /* 0x0000001406f47980 */ /* 0x000122000c101900 */
[----:B------:R-:W-:-:S03]  /*2d50*/  IMAD.HI.U32 R247, R247, 0x7f000001, R12 ;  /* 0x7f000001f7f77827 */ /* 0x000fc600078e000c */
[----:B------:R1:W4:Y:S04]  /*2d60*/  LD.E R18, desc[UR20][R10.64] ;  /* 0x000000140a127980 */ /* 0x000328000c101900 */
[----:B------:R-:W-:Y:S04]  /*2d70*/  STL.64 [R1+0x560], R236 ;  /* 0x000560ec01007387 */ /* 0x000fe80000100a00 */
[----:B------:R-:W-:Y:S04]  /*2d80*/  STL.64 [R1+0x540], R228 ;  /* 0x000540e401007387 */ /* 0x000fe80000100a00 */
[----:B------:R-:W-:Y:S04]  /*2d90*/  STL.64 [R1+0x528], R220 ;  /* 0x000528dc01007387 */ /* 0x000fe80000100a00 */
[----:B------:R-:W-:Y:S04]  /*2da0*/  STL.64 [R1+0x538], R56 ;  /* 0x0005383801007387 */ /* 0x000fe80000100a00 */
[----:B------:R-:W-:Y:S04]  /*2db0*/  STL.64 [R1+0x520], R224 ;  /* 0x000520e001007387 */ /* 0x000fe80000100a00 */
[----:B------:R-:W-:Y:S04]  /*2dc0*/  STL.64 [R1+0x518], R234 ;  /* 0x000518ea01007387 */ /* 0x000fe80000100a00 */
[----:B------:R-:W4:Y:S04]  /*2dd0*/  LDL.64 R4, [R1+0x100] ;  /* 0x0001000001047983 */ /* 0x000f280000100a00 */
[----:B------:R0:W-:Y:S04]  /*2de0*/  STL.64 [R1+0x590], R34 ;  /* 0x0005902201007387 */ /* 0x0001e80000100a00 */
[----:B------:R-:W-:Y:S04]  /*2df0*/  STL.64 [R1+0x588], R54 ;  /* 0x0005883601007387 */ /* 0x000fe80000100a00 */
[----:B------:R-:W-:Y:S04]  /*2e00*/  STL [R1+0x514], R233 ;  /* 0x000514e901007387 */ /* 0x000fe80000100800 */
[----:B------:R-:W-:Y:S04]  /*2e10*/  STL [R1+0x510], R232 ;  /* 0x000510e801007387 */ /* 0x000fe80000100800 */
[----:B------:R-:W-:Y:S04]  /*2e20*/  STL [R1+0x50c], R231 ;  /* 0x00050ce701007387 */ /* 0x000fe80000100800 */
[----:B------:R-:W-:Y:S04]  /*2e30*/  STL [R1+0x508], R43 ;  /* 0x0005082b01007387 */ /* 0x000fe80000100800 */
[----:B------:R-:W-:Y:S04]  /*2e40*/  STL.64 [R1+0x580], R36 ;  /* 0x0005802401007387 */ /* 0x000fe80000100a00 */
[----:B------:R-:W-:Y:S04]  /*2e50*/  STL.64 [R1+0x578], R248 ;  /* 0x000578f801007387 */ /* 0x000fe80000100a00 */
[----:B------:R-:W-:Y:S04]  /*2e60*/  STL.64 [R1+0x558], R240 ;  /* 0x000558f001007387 */ /* 0x000fe80000100a00 */
[----:B------:R-:W-:Y:S04]  /*2e70*/  STL.64 [R1+0x550], R238 ;  /* 0x000550ee01007387 */ /* 0x000fe80000100a00 */
[----:B------:R-:W-:Y:S04]  /*2e80*/  STL.64 [R1+0x530], R58 ;  /* 0x0005303a01007387 */ /* 0x000fe80000100a00 */
[----:B------:R-:W4:Y:S04]  /*2e90*/  LDL.64 R130, [R1+0xa0] ;  /* 0x0000a00001827983 */ /* 0x000f280000100a00 */
[----:B------:R-:W-:Y:S04]  /*2ea0*/  STL [R1+0x504], R42 ;  /* 0x0005042a01007387 */ /* 0x000fe80000100800 */
[----:B------:R-:W-:Y:S01]  /*2eb0*/  STL [R1+0x500], R40 ;  /* 0x0005002801007387 */ /* 0x000fe20000100800 */
[C-C-:B--2---:R-:W-:Y:S01]  /*2ec0*/  SHF.L.U64.HI R9, R212.reuse, 0x2, R213.reuse ;  /* 0x00000002d4097819 */ /* 0x144fe200000102d5 */
[C---:B------:R-:W-:Y:S01]  /*2ed0*/  IMAD.SHL.U32 R8, R212.reuse, 0x4, RZ ;  /* 0x00000004d4087824 */ /* 0x040fe200078e00ff */
[----:B0-----:R-:W-:Y:S01]  /*2ee0*/  SHF.L.U64.HI R7, R212, 0x4, R213 ;  /* 0x00000004d4077819 */ /* 0x001fe200000102d5 */
[----:B---3--:R-:W-:-:S04]  /*2ef0*/  IMAD.WIDE.U32 R216, R20, 0x4, R222 ;  /* 0x0000000414d87825 */ /* 0x008fc800078e00de */
[----:B------:R-:W-:Y:S01]  /*2f00*/  IMAD.SHL.U32 R6, R212, 0x10, RZ ;  /* 0x00000010d4067824 */ /* 0x000fe200078e00ff */
[----:B-1----:R-:W-:Y:S02]  /*2f10*/  IADD.64 R10, R216, R8 ;  /* 0x00000008d80a7235 */ /* 0x002fe400078e0200 */
[C---:B------:R-:W-:Y:S01]  /*2f20*/  IMAD.SHL.U32 R12, R212.reuse, 0x8, RZ ;  /* 0x00000008d40c7824 */ /* 0x040fe200078e00ff */
[----:B------:R-:W-:Y:S01]  /*2f30*/  SHF.L.U64.HI R13, R212, 0x3, R213 ;  /* 0x00000003d40d7819 */ /* 0x000fe200000102d5 */
[----:B------:R-:W-:Y:S02]  /*2f40*/  IADD.64 R16, R216, R6 ;  /* 0x00000006d8107235 */ /* 0x000fe400078e0200 */
[----:B------:R-:W-:Y:S02]  /*2f50*/  IADD.64 R222, R14, R222 ;  /* 0x000000de0ede7235 */ /* 0x000fe400078e0200 */
[----:B----4-:R0:W2:Y:S04]  /*2f60*/  LD.E R2, desc[UR20][R10.64] ;  /* 0x000000140a027980 */ /* 0x0100a8000c101900 */
[----:B------:R-:W3:Y:S04]  /*2f70*/  LD.E R26, desc[UR20][R16.64] ;  /* 0x00000014101a7980 */ /* 0x000ee8000c101900 */
[----:B------:R-:W-:Y:S01]  /*2f80*/  STL [R1+0x244], R3 ;  /* 0x0002440301007387 */ /* 0x000fe20000100800 */
[----:B0-----:R-:W-:-:S02]  /*2f90*/  IADD.64 R10, R216, R12 ;  /* 0x0000000cd80a7235 */ /* 0x001fc400078e0200 */
[-C--:B------:R-:W-:Y:S02]  /*2fa0*/  IADD.64 R12, R12, R222.reuse ;  /* 0x000000de0c0c7235 */ /* 0x080fe400078e0200 */
[----:B------:R-:W-:Y:S04]  /*2fb0*/  STL [R1+0x404], R20 ;  /* 0x0004041401007387 */ /* 0x000fe80000100800 */
[----:B------:R0:W4:Y:S04]  /*2fc0*/  LD.E R27, desc[UR20][R12.64] ;  /* 0x000000140c1b7980 */ /* 0x000128000c101900 */
[----:B------:R1:W2:Y:S01]  /*2fd0*/  LD.E R28, desc[UR20][R10.64] ;  /* 0x000000140a1c7980 */ /* 0x0002a2000c101900 */
[C---:B------:R-:W-:Y:S01]  /*2fe0*/  SHF.L.U64.HI R15, R212.reuse, 0x5, R213 ;  /* 0x00000005d40f7819 */ /* 0x040fe200000102d5 */
[----:B------:R-:W-:Y:S01]  /*2ff0*/  IMAD.SHL.U32 R14, R212, 0x20, RZ ;  /* 0x00000020d40e7824 */ /* 0x000fe200078e00ff */
[----:B------:R-:W-:-:S02]  /*3000*/  IADD.64 R8, R8, R222 ;  /* 0x000000de08087235 */ /* 0x000fc400078e0200 */
[----:B------:R1:W-:Y:S01]  /*3010*/  STL [R1+0x318], R21 ;  /* 0x0003181501007387 */ /* 0x0003e20000100800 */
[C---:B0-----:R-:W-:Y:S01]  /*3020*/  SHF.L.U64.HI R13, R212.reuse, 0x7, R213 ;  /* 0x00000007d40d7819 */ /* 0x041fe200000102d5 */
[----:B------:R-:W-:Y:S02]  /*3030*/  IMAD.SHL.U32 R12, R212, 0x80, RZ ;  /* 0x00000080d40c7824 */ /* 0x000fe400078e00ff */
[----:B------:R0:W2:Y:S01]  /*3040*/  LD.E R22, desc[UR20][R8.64] ;  /* 0x0000001408167980 */ /* 0x0000a2000c101900 */
[----:B-1----:R-:W-:Y:S02]  /*3050*/  IADD.64 R10, R216, R14 ;  /* 0x0000000ed80a7235 */ /* 0x002fe400078e0200 */
[-C--:B------:R-:W-:Y:S02]  /*3060*/  IADD.64 R14, R14, R222.reuse ;  /* 0x000000de0e0e7235 */ /* 0x080fe400078e0200 */
[----:B------:R-:W-:Y:S01]  /*3070*/  IMAD R138, R213, 0x48, RZ ;  /* 0x00000048d58a7824 */ /* 0x000fe200078e02ff */
[----:B------:R-:W2:Y:S01]  /*3080*/  LD.E R35, desc[UR20][R216.64] ;  /* 0x00000014d8237980 */ /* 0x000ea2000c101900 */
[----:B0-----:R-:W-:-:S03]  /*3090*/  IADD.64 R8, R6, R222 ;  /* 0x000000de06087235 */ /* 0x001fc600078e0200 */
[----:B------:R0:W2:Y:S01]  /*30a0*/  LD.E R21, desc[UR20][R10.64] ;  /* 0x000000140a157980 */ /* 0x0000a2000c101900 */
[C---:B------:R-:W-:Y:S01]  /*30b0*/  SHF.L.U64.HI R7, R212.reuse, 0x6, R213 ;  /* 0x00000006d4077819 */ /* 0x040fe200000102d5 */
[----:B------:R-:W-:Y:S02]  /*30c0*/  IMAD.SHL.U32 R6, R212, 0x40, RZ ;  /* 0x00000040d4067824 */ /* 0x000fe400078e00ff */
[----:B------:R1:W2:Y:S04]  /*30d0*/  LD.E R25, desc[UR20][R8.64] ;  /* 0x0000001408197980 */ /* 0x0002a8000c101900 */
[----:B------:R1:W2:Y:S01]  /*30e0*/  LD.E R24, desc[UR20][R14.64] ;  /* 0x000000140e187980 */ /* 0x0002a2000c101900 */
[----:B0-----:R-:W-:Y:S02]  /*30f0*/  IADD.64 R10, R216, R12 ;  /* 0x0000000cd80a7235 */ /* 0x001fe400078e0200 */
[----:B------:R-:W-:-:S02]  /*3100*/  IMAD R142, R213, 0x4c, RZ ;  /* 0x0000004cd58e7824 */ /* 0x000fc400078e02ff */
[----:B------:R-:W-:Y:S01]  /*3110*/  IMAD R148, R213, 0x50, RZ ;  /* 0x00000050d5947824 */ /* 0x000fe200078e02ff */
[----:B-1----:R-:W-:Y:S02]  /*3120*/  IADD.64 R8, R216, R6 ;  /* 0x00000006d8087235 */ /* 0x002fe400078e0200 */
[----:B------:R0:W2:Y:S01]  /*3130*/  LD.E R3, desc[UR20][R10.64] ;  /* 0x000000140a037980 */ /* 0x0000a2000c101900 */
[----:B------:R-:W-:Y:S01]  /*3140*/  IMAD R15, R213, 0x1c, RZ ;  /* 0x0000001cd50f7824 */ /* 0x000fe200078e02ff */
[----:B------:R-:W-:Y:S02]  /*3150*/  IADD.64 R6, R6, R222 ;  /* 0x000000de06067235 */ /* 0x000fe400078e0200 */
[----:B------:R1:W2:Y:S01]  /*3160*/  LD.E R29, desc[UR20][R8.64] ;  /* 0x00000014081d7980 */ /* 0x0002a2000c101900 */
[C---:B------:R-:W-:Y:S02]  /*3170*/  IMAD R14, R213.reuse, 0x24, RZ ;  /* 0x00000024d50e7824 */ /* 0x040fe400078e02ff */
[----:B------:R-:W-:Y:S01]  /*3180*/  IMAD R20, R213, 0x28, RZ ;  /* 0x00000028d5147824 */ /* 0x000fe200078e02ff */
[----:B------:R1:W2:Y:S01]  /*3190*/  LD.E R19, desc[UR20][R6.64] ;  /* 0x0000001406137980 */ /* 0x0002a2000c101900 */
[----:B0-----:R-:W-:-:S04]  /*31a0*/  IMAD.WIDE.U32 R10, R212, 0x1c, R216 ;  /* 0x0000001cd40a7825 */ /* 0x001fc800078e00d8 */
[----:B------:R-:W-:Y:S01]  /*31b0*/  IMAD R149, R213, 0x54, RZ ;  /* 0x00000054d5957824 */ /* 0x000fe200078e02ff */
[----:B------:R-:W-:Y:S01]  /*31c0*/  IADD3 R45, PT, PT, R11, R15, RZ ;  /* 0x0000000f0b2d7210 */ /* 0x000fe20007ffe0ff */
[----:B------:R-:W-:Y:S01]  /*31d0*/  MOV R44, R10 ;  /* 0x0000000a002c7202 */ /* 0x000fe20000000f00 */
[----:B-1----:R-:W-:-:S04]  /*31e0*/  IMAD.WIDE.U32 R8, R212, 0x24, R216 ;  /* 0x00000024d4087825 */ /* 0x002fc800078e00d8 */
[C---:B------:R-:W-:Y:S02]  /*31f0*/  IMAD R150, R213.reuse, 0x58, RZ ;  /* 0x00000058d5967824 */ /* 0x040fe400078e02ff */
[C---:B------:R-:W-:Y:S02]  /*3200*/  IMAD R151, R213.reuse, 0x5c, RZ ;  /* 0x0000005cd5977824 */ /* 0x040fe400078e02ff */
[C---:B------:R-:W-:Y:S02]  /*3210*/  IMAD R152, R213.reuse, 0x60, RZ ;  /* 0x00000060d5987824 */ /* 0x040fe400078e02ff */
[C---:B------:R-:W-:Y:S02]  /*3220*/  IMAD R158, R213.reuse, 0x6c, RZ ;  /* 0x0000006cd59e7824 */ /* 0x040fe400078e02ff */
[C---:B------:R-:W-:Y:S02]  /*3230*/  IMAD R159, R213.reuse, 0x70, RZ ;  /* 0x00000070d59f7824 */ /* 0x040fe400078e02ff */
[----:B------:R-:W-:-:S02]  /*3240*/  IMAD R160, R213, 0x64, RZ ;  /* 0x00000064d5a07824 */ /* 0x000fc400078e02ff */
        /* <DEDUP_REMOVED lines=8> */
[----:B------:R-:W-:Y:S01]  /*32d0*/  IMAD R218, R213, 0xe4, RZ ;  /* 0x000000e4d5da7824 */ /* 0x000fe200078e02ff */
[----:B------:R-:W-:Y:S01]  /*32e0*/  STL [R1+0x308], R18 ;  /* 0x0003081201007387 */ /* 0x000fe20000100800 */
[C-C-:B------:R-:W-:Y:S01]  /*32f0*/  IMAD.WIDE.U32 R10, R212.reuse, 0x34, R216.reuse ;  /* 0x00000034d40a7825 */ /* 0x140fe200078e00d8 */
[----:B------:R-:W-:Y:S01]  /*3300*/  IADD3 R47, PT, PT, R9, R14, RZ ;  /* 0x0000000e092f7210 */ /* 0x000fe20007ffe0ff */
[----:B------:R-:W-:Y:S01]  /*3310*/  MOV R46, R8 ;  /* 0x00000008002e7202 */ /* 0x000fe20000000f00 */
[----:B------:R-:W2:Y:S01]  /*3320*/  LD.E R233, desc[UR20][R4.64] ;  /* 0x0000001404e97980 */ /* 0x000ea2000c101900 */
[----:B------:R-:W-:Y:S01]  /*3330*/  IMAD.WIDE.U32 R6, R212, 0x28, R216 ;  /* 0x00000028d4067825 */ /* 0x000fe200078e00d8 */
[----:B------:R-:W-:-:S02]  /*3340*/  MOV R226, R10 ;  /* 0x0000000a00e27202 */ /* 0x000fc40000000f00 */
[----:B------:R-:W2:Y:S01]  /*3350*/  LD.E R232, desc[UR20][R4.64+0x4] ;  /* 0x0000041404e87980 */ /* 0x000ea2000c101900 */
[----:B------:R-:W-:-:S03]  /*3360*/  IMAD.WIDE.U32 R8, R212, 0x38, R216 ;  /* 0x00000038d4087825 */ /* 0x000fc600078e00d8 */
[----:B------:R-:W2:Y:S01]  /*3370*/  LD.E R231, desc[UR20][R4.64+0x8] ;  /* 0x0000081404e77980 */ /* 0x000ea2000c101900 */
[C---:B------:R-:W-:Y:S01]  /*3380*/  IMAD.WIDE.U32 R136, R212.reuse, 0x48, R222 ;  /* 0x00000048d4887825 */ /* 0x040fe200078e00de */
[----:B------:R-:W-:Y:S01]  /*3390*/  IADD3 R237, PT, PT, R7, R20, RZ ;  /* 0x0000001407ed7210 */ /* 0x000fe20007ffe0ff */
[----:B------:R-:W-:Y:S01]  /*33a0*/  MOV R236, R6 ;  /* 0x0000000600ec7202 */ /* 0x000fe20000000f00 */
[----:B------:R-:W-:Y:S01]  /*33b0*/  MOV R228, R8 ;  /* 0x0000000800e47202 */ /* 0x000fe20000000f00 */
[--C-:B------:R-:W-:Y:S01]  /*33c0*/  IMAD.WIDE.U32 R6, R212, 0x3c, R216.reuse ;  /* 0x0000003cd4067825 */ /* 0x100fe200078e00d8 */
[----:B------:R-:W-:Y:S01]  /*33d0*/  IADD3 R137, PT, PT, R138, R137, RZ ;  /* 0x000000898a897210 */ /* 0x000fe20007ffe0ff */
[----:B------:R-:W2:Y:S02]  /*33e0*/  LD.E R43, desc[UR20][R4.64+0xc] ;  /* 0x00000c14042b7980 */ /* 0x000ea4000c101900 */
[----:B------:R-:W-:Y:S01]  /*33f0*/  IMAD.WIDE.U32 R250, R212, 0x54, R216 ;  /* 0x00000054d4fa7825 */ /* 0x000fe200078e00d8 */
[----:B------:R-:W-:-:S03]  /*3400*/  MOV R56, R6 ;  /* 0x0000000600387202 */ /* 0x000fc60000000f00 */
        /* <DEDUP_REMOVED lines=21> */
[----:B------:R-:W-:Y:S01]  /*3560*/  ISETP.GE.U32.AND P0, PT, R247, 0x7f000001, PT ;  /* 0x7f000001f700780c */ /* 0x000fe20003f06070 */
[C---:B------:R-:W-:Y:S01]  /*3570*/  IMAD.WIDE.U32 R140, R212.reuse, 0x50, R222 ;  /* 0x00000050d48c7825 */ /* 0x040fe200078e00de */
[----:B------:R-:W-:Y:S01]  /*3580*/  IADD3 R251, PT, PT, R251, R149, RZ ;  /* 0x00000095fbfb7210 */ /* 0x000fe20007ffe0ff */
[----:B------:R-:W2:Y:S02]  /*3590*/  LDL R42, [R1+0x110] ;  /* 0x00011000012a7983 */ /* 0x000ea40000100800 */
[--C-:B------:R-:W-:Y:S01]  /*35a0*/  IMAD.WIDE.U32 R60, R212, 0x58, R216.reuse ;  /* 0x00000058d43c7825 */ /* 0x100fe200078e00d8 */
[----:B------:R-:W-:Y:S01]  /*35b0*/  IADD3 R141, PT, PT, R148, R141, RZ ;  /* 0x0000008d948d7210 */ /* 0x000fe20007ffe0ff */
[----:B------:R-:W2:Y:S02]  /*35c0*/  LDL R40, [R1+0x114] ;  /* 0x0001140001287983 */ /* 0x000ea40000100800 */
[----:B------:R-:W-:-:S04]  /*35d0*/  IMAD.WIDE.U32 R62, R212, 0x5c, R216 ;  /* 0x0000005cd43e7825 */ /* 0x000fc800078e00d8 */
[----:B------:R-:W-:-:S04]  /*35e0*/  IMAD.WIDE.U32 R64, R212, 0x60, R216 ;  /* 0x00000060d4407825 */ /* 0x000fc800078e00d8 */
[----:B------:R-:W-:-:S04]  /*35f0*/  IMAD.WIDE.U32 R70, R212, 0x6c, R216 ;  /* 0x0000006cd4467825 */ /* 0x000fc800078e00d8 */
[----:B------:R-:W-:-:S04]  /*3600*/  IMAD.WIDE.U32 R72, R212, 0x70, R216 ;  /* 0x00000070d4487825 */ /* 0x000fc800078e00d8 */
        /* <DEDUP_REMOVED lines=8> */
[----:B------:R-:W-:Y:S02]  /*3690*/  IADD3 R73, PT, PT, R73, R159, RZ ;  /* 0x0000009f49497210 */ /* 0x000fe40007ffe0ff */
[----:B------:R-:W-:-:S02]  /*36a0*/  IADD3 R145, PT, PT, R150, R145, RZ ;  /* 0x0000009196917210 */ /* 0x000fc40007ffe0ff */
[----:B------:R-:W-:Y:S02]  /*36b0*/  IADD3 R147, PT, PT, R151, R147, RZ ;  /* 0x0000009397937210 */ /* 0x000fe40007ffe0ff */
[----:B------:R-:W-:Y:S02]  /*36c0*/  IADD3 R155, PT, PT, R158, R155, RZ ;  /* 0x0000009b9e9b7210 */ /* 0x000fe40007ffe0ff */
[----:B------:R-:W-:Y:S01]  /*36d0*/  IADD3 R157, PT, PT, R159, R157, RZ ;  /* 0x0000009d9f9d7210 */ /* 0x000fe20007ffe0ff */
[----:B------:R-:W-:-:S04]  /*36e0*/  IMAD.WIDE.U32 R66, R212, 0x64, R216 ;  /* 0x00000064d4427825 */ /* 0x000fc800078e00d8 */
[----:B------:R-:W-:-:S04]  /*36f0*/  IMAD.WIDE.U32 R68, R212, 0x68, R216 ;  /* 0x00000068d4447825 */ /* 0x000fc800078e00d8 */
[----:B------:R-:W-:-:S04]  /*3700*/  IMAD.WIDE.U32 R74, R212, 0x74, R216 ;  /* 0x00000074d44a7825 */ /* 0x000fc800078e00d8 */
[----:B------:R-:W-:-:S04]  /*3710*/  IMAD.WIDE.U32 R76, R212, 0x78, R216 ;  /* 0x00000078d44c7825 */ /* 0x000fc800078e00d8 */
[----:B------:R-:W-:-:S04]  /*3720*/  IMAD.WIDE.U32 R78, R212, 0x7c, R216 ;  /* 0x0000007cd44e7825 */ /* 0x000fc800078e00d8 */
[----:B------:R-:W-:Y:S01]  /*3730*/  IMAD.WIDE.U32 R88, R212, 0x94, R216 ;  /* 0x00000094d4587825 */ /* 0x000fe200078e00d8 */
[----:B---3--:R0:W-:Y:S04]  /*3740*/  STL [R1+0x390], R26 ;  /* 0x0003901a01007387 */ /* 0x0081e80000100800 */
[----:B----4-:R1:W-:Y:S01]  /*3750*/  STL [R1+0x4f0], R27 ;  /* 0x0004f01b01007387 */ /* 0x0103e20000100800 */
[----:B0-----:R-:W-:-:S03]  /*3760*/  IMAD R26, R213, 0x34, RZ ;  /* 0x00000034d51a7824 */ /* 0x001fc600078e02ff */
[----:B--2---:R0:W-:Y:S02]  /*3770*/  STL [R1+0x3b0], R28 ;  /* 0x0003b01c01007387 */ /* 0x0041e40000100800 */
[----:B------:R-:W-:Y:S01]  /*3780*/  IADD3 R227, PT, PT, R11, R26, RZ ;  /* 0x0000001a0be37210 */ /* 0x000fe20007ffe0ff */
[----:B------:R-:W-:-:S04]  /*3790*/  IMAD.WIDE.U32 R10, R212, 0x48, R216 ;  /* 0x00000048d40a7825 */ /* 0x000fc800078e00d8 */
[----:B------:R-:W-:-:S04]  /*37a0*/  IMAD.WIDE.U32 R98, R212, 0xa8, R216 ;  /* 0x000000a8d4627825 */ /* 0x000fc800078e00d8 */
[----:B------:R-:W-:-:S04]  /*37b0*/  IMAD.WIDE.U32 R108, R212, 0xbc, R216 ;  /* 0x000000bcd46c7825 */ /* 0x000fc800078e00d8 */
[----:B------:R-:W-:-:S04]  /*37c0*/  IMAD.WIDE.U32 R118, R212, 0xd0, R216 ;  /* 0x000000d0d4767825 */ /* 0x000fc800078e00d8 */
[----:B------:R-:W-:Y:S01]  /*37d0*/  IMAD.WIDE.U32 R128, R212, 0xe4, R216 ;  /* 0x000000e4d4807825 */ /* 0x000fe200078e00d8 */
[----:B------:R-:W-:-:S03]  /*37e0*/  IADD.64 R12, R12, R222 ;  /* 0x000000de0c0c7235 */ /* 0x000fc600078e0200 */
[C---:B------:R-:W-:Y:S01]  /*37f0*/  IMAD.WIDE.U32 R16, R212.reuse, 0xc, R216 ;  /* 0x0000000cd4107825 */ /* 0x040fe200078e00d8 */
[----:B------:R2:W-:Y:S03]  /*3800*/  STL [R1+0x3b4], R2 ;  /* 0x0003b40201007387 */ /* 0x0005e60000100800 */
[----:B-1----:R-:W-:Y:S01]  /*3810*/  IMAD R27, R213, 0x38, RZ ;  /* 0x00000038d51b7824 */ /* 0x002fe200078e02ff */
[----:B------:R-:W-:Y:S01]  /*3820*/  IADD3 R221, PT, PT, R11, R138, RZ ;  /* 0x0000008a0bdd7210 */ /* 0x000fe20007ffe0ff */
[----:B0-----:R-:W-:Y:S01]  /*3830*/  IMAD R28, R213, 0x3c, RZ ;  /* 0x0000003cd51c7824 */ /* 0x001fe200078e02ff */
[----:B------:R0:W-:Y:S01]  /*3840*/  STL [R1+0x4f4], R22 ;  /* 0x0004f41601007387 */ /* 0x0001e20000100800 */
[C---:B------:R-:W-:Y:S01]  /*3850*/  IMAD.WIDE.U32 R138, R212.reuse, 0x4c, R222 ;  /* 0x0000004cd48a7825 */ /* 0x040fe200078e00de */
[----:B------:R-:W-:Y:S02]  /*3860*/  IADD3 R229, PT, PT, R9, R27, RZ ;  /* 0x0000001b09e57210 */ /* 0x000fe40007ffe0ff */
[----:B------:R-:W-:Y:S01]  /*3870*/  STL [R1+0x4ec], R25 ;  /* 0x0004ec1901007387 */ /* 0x000fe20000100800 */
[----:B------:R-:W-:Y:S01]  /*3880*/  IMAD.WIDE.U32 R8, R212, 0x4c, R216 ;  /* 0x0000004cd4087825 */ /* 0x000fe200078e00d8 */
[----:B------:R-:W-:-:S02]  /*3890*/  IADD3 R57, PT, PT, R7, R28, RZ ;  /* 0x0000001c07397210 */ /* 0x000fc40007ffe0ff */
[----:B------:R-:W-:Y:S01]  /*38a0*/  IADD3 R139, PT, PT, R142, R139, RZ ;  /* 0x0000008b8e8b7210 */ /* 0x000fe20007ffe0ff */
[----:B------:R1:W-:Y:S01]  /*38b0*/  STL [R1+0x388], R21 ;  /* 0x0003881501007387 */ /* 0x0003e20000100800 */
[C---:B------:R-:W-:Y:S01]  /*38c0*/  IMAD.WIDE.U32 R6, R212.reuse, 0x50, R216 ;  /* 0x00000050d4067825 */ /* 0x040fe200078e00d8 */
[----:B------:R-:W-:Y:S02]  /*38d0*/  IADD3 R225, PT, PT, R9, R142, RZ ;  /* 0x0000008e09e17210 */ /* 0x000fe40007ffe0ff */
[----:B------:R3:W-:Y:S01]  /*38e0*/  STL [R1+0x4e8], R24 ;  /* 0x0004e81801007387 */ /* 0x0007e20000100800 */
[C-C-:B------:R-:W-:Y:S01]  /*38f0*/  IMAD.WIDE.U32 R142, R212.reuse, 0x54, R222.reuse ;  /* 0x00000054d48e7825 */ /* 0x140fe200078e00de */
[----:B------:R-:W-:Y:S02]  /*3900*/  IADD3 R235, PT, PT, R7, R148, RZ ;  /* 0x0000009407eb7210 */ /* 0x000fe40007ffe0ff */
[----:B------:R4:W-:Y:S02]  /*3910*/  STL [R1+0x4e4], R19 ;  /* 0x0004e41301007387 */ /* 0x0009e40000100800 */
[----:B------:R-:W-:Y:S01]  /*3920*/  IADD3 R143, PT, PT, R149, R143, RZ ;  /* 0x0000008f958f7210 */ /* 0x000fe20007ffe0ff */
[C-C-:B------:R-:W-:Y:S01]  /*3930*/  IMAD.WIDE.U32 R148, R212.reuse, 0x60, R222.reuse ;  /* 0x00000060d4947825 */ /* 0x140fe200078e00de */
[----:B------:R0:W-:Y:S03]  /*3940*/  STL [R1+0x384], R29 ;  /* 0x0003841d01007387 */ /* 0x0001e60000100800 */
[----:B------:R-:W-:Y:S01]  /*3950*/  IMAD.WIDE.U32 R150, R212, 0x64, R222 ;  /* 0x00000064d4967825 */ /* 0x000fe200078e00de */
[----:B------:R-:W-:-:S03]  /*3960*/  IADD3 R149, PT, PT, R152, R149, RZ ;  /* 0x0000009598957210 */ /* 0x000fc60007ffe0ff */
[----:B------:R-:W-:-:S04]  /*3970*/  IMAD.WIDE.U32 R132, R212, 0x3c, R222 ;  /* 0x0000003cd4847825 */ /* 0x000fc800078e00de */
        /* <DEDUP_REMOVED lines=26> */
[C---:B------:R-:W-:Y:S01]  /*3b20*/  IMAD.WIDE.U32 R126, R212.reuse, 0xe0, R216 ;  /* 0x000000e0d47e7825 */ /* 0x040fe200078e00d8 */
[----:B------:R0:W-:Y:S03]  /*3b30*/  STL [R1+0x3cc], R35 ;  /* 0x0003cc2301007387 */ /* 0x0001e60000100800 */
[C-C-:B------:R-:W-:Y:S01]  /*3b40*/  IMAD.WIDE.U32 R152, R212.reuse, 0x68, R222.reuse ;  /* 0x00000068d4987825 */ /* 0x140fe200078e00de */
[----:B------:R-:W4:Y:S03]  /*3b50*/  LD.E R60, desc[UR20][R60.64] ;  /* 0x000000143c3c7980 */ /* 0x000f26000c101900 */
[----:B------:R-:W-:Y:S01]  /*3b60*/  IMAD.WIDE.U32 R158, R212, 0x74, R222 ;  /* 0x00000074d49e7825 */ /* 0x000fe200078e00de */
[----:B------:R-:W-:Y:S02]  /*3b70*/  IADD3 R67, PT, PT, R67, R160, RZ ;  /* 0x000000a043437210 */ /* 0x000fe40007ffe0ff */
[----:B------:R-:W-:-:S02]  /*3b80*/  IADD3 R69, PT, PT, R69, R161, RZ ;  /* 0x000000a145457210 */ /* 0x000fc40007ffe0ff */
[----:B------:R-:W-:Y:S02]  /*3b90*/  IADD3 R75, PT, PT, R75, R162, RZ ;  /* 0x000000a24b4b7210 */ /* 0x000fe40007ffe0ff */
[----:B------:R-:W-:Y:S02]  /*3ba0*/  IADD3 R151, PT, PT, R160, R151, RZ ;  /* 0x00000097a0977210 */ /* 0x000fe40007ffe0ff */
[----:B------:R-:W-:Y:S02]  /*3bb0*/  IADD3 R153, PT, PT, R161, R153, RZ ;  /* 0x00000099a1997210 */ /* 0x000fe40007ffe0ff */
[----:B------:R-:W-:Y:S01]  /*3bc0*/  IADD3 R159, PT, PT, R162, R159, RZ ;  /* 0x0000009fa29f7210 */ /* 0x000fe20007ffe0ff */
[----:B------:R-:W-:Y:S01]  /*3bd0*/  IMAD.WIDE.U32 R160, R212, 0x78, R222 ;  /* 0x00000078d4a07825 */ /* 0x000fe200078e00de */
[----:B------:R-:W-:Y:S02]  /*3be0*/  IADD3 R77, PT, PT, R77, R170, RZ ;  /* 0x000000aa4d4d7210 */ /* 0x000fe40007ffe0ff */
[----:B------:R-:W-:-:S02]  /*3bf0*/  IADD3 R79, PT, PT, R79, R171, RZ ;  /* 0x000000ab4f4f7210 */ /* 0x000fc40007ffe0ff */
[----:B------:R-:W-:Y:S01]  /*3c00*/  IADD3 R89, PT, PT, R89, R180, RZ ;  /* 0x000000b459597210 */ /* 0x000fe20007ffe0ff */
[--C-:B------:R-:W-:Y:S01]  /*3c10*/  IMAD.WIDE.U32 R162, R212, 0x7c, R222.reuse ;  /* 0x0000007cd4a27825 */ /* 0x100fe200078e00de */
[----:B------:R-:W-:Y:S02]  /*3c20*/  IADD3 R161, PT, PT, R170, R161, RZ ;  /* 0x000000a1aaa17210 */ /* 0x000fe40007ffe0ff */
[----:B------:R-:W-:Y:S02]  /*3c30*/  IADD3 R99, PT, PT, R99, R190, RZ ;  /* 0x000000be63637210 */ /* 0x000fe40007ffe0ff */
[----:B------:R-:W-:Y:S02]  /*3c40*/  IADD3 R109, PT, PT, R109, R200, RZ ;  /* 0x000000c86d6d7210 */ /* 0x000fe40007ffe0ff */
[----:B------:R-:W-:Y:S02]  /*3c50*/  IADD3 R119, PT, PT, R119, R210, RZ ;  /* 0x000000d277777210 */ /* 0x000fe40007ffe0ff */
[----:B------:R-:W-:Y:S01]  /*3c60*/  IADD3 R163, PT, PT, R171, R163, RZ ;  /* 0x000000a3aba37210 */ /* 0x000fe20007ffe0ff */
[--C-:B------:R-:W-:Y:S01]  /*3c70*/  IMAD.WIDE.U32 R170, R212, 0x94, R222.reuse ;  /* 0x00000094d4aa7825 */ /* 0x100fe200078e00de */
[----:B------:R-:W-:Y:S01]  /*3c80*/  IADD3 R129, PT, PT, R129, R218, RZ ;  /* 0x000000da81817210 */ /* 0x000fe20007ffe0ff */
[----:B--2---:R2:W4:Y:S03]  /*3c90*/  LD.E R2, desc[UR20][R12.64] ;  /* 0x000000140c027980 */ /* 0x004526000c101900 */
[----:B------:R-:W-:Y:S01]  /*3ca0*/  IADD3 R171, PT, PT, R180, R171, RZ ;  /* 0x000000abb4ab7210 */ /* 0x000fe20007ffe0ff */
[--C-:B------:R-:W-:Y:S01]  /*3cb0*/  IMAD.WIDE.U32 R180, R212, 0xa8, R222.reuse ;  /* 0x000000a8d4b47825 */ /* 0x100fe200078e00de */
[----:B------:R-:W4:Y:S04]  /*3cc0*/  LD.E R72, desc[UR20][R72.64] ;  /* 0x0000001448487980 */ /* 0x000f28000c101900 */
[----:B------:R-:W-:Y:S01]  /*3cd0*/  IADD3 R181, PT, PT, R190, R181, RZ ;  /* 0x000000b5beb57210 */ /* 0x000fe20007ffe0ff */
[----:B------:R-:W-:-:S05]  /*3ce0*/  IMAD.WIDE.U32 R190, R212, 0xbc, R222 ;  /* 0x000000bcd4be7825 */ /* 0x000fca00078e00de */
[----:B------:R-:W-:Y:S01]  /*3cf0*/  IADD3 R191, PT, PT, R200, R191, RZ ;  /* 0x000000bfc8bf7210 */ /* 0x000fe20007ffe0ff */
[----:B------:R-:W-:-:S05]  /*3d00*/  IMAD.WIDE.U32 R200, R212, 0xd0, R222 ;  /* 0x000000d0d4c87825 */ /* 0x000fca00078e00de */
[----:B------:R-:W-:Y:S01]  /*3d10*/  IADD3 R201, PT, PT, R210, R201, RZ ;  /* 0x000000c9d2c97210 */ /* 0x000fe20007ffe0ff */
[----:B------:R-:W-:-:S05]  /*3d20*/  IMAD.WIDE.U32 R210, R212, 0xe4, R222 ;  /* 0x000000e4d4d27825 */ /* 0x000fca00078e00de */
[----:B------:R-:W-:Y:S02]  /*3d30*/  IADD3 R211, PT, PT, R218, R211, RZ ;  /* 0x000000d3dad37210 */ /* 0x000fe40007ffe0ff */
[----:B------:R-:W4:Y:S01]  /*3d40*/  LD.E R218, desc[UR20][R222.64] ;  /* 0x00000014deda7980 */ /* 0x000f22000c101900 */
[----:B------:R-:W-:Y:S01]  /*3d50*/  MOV R54, R16 ;  /* 0x0000001000367202 */ /* 0x000fe20000000f00 */
[C---:B------:R-:W-:Y:S02]  /*3d60*/  IMAD R18, R213.reuse, 0xc, RZ ;  /* 0x0000000cd5127824 */ /* 0x040fe400078e02ff */
[----:B------:R-:W-:Y:S02]  /*3d70*/  IMAD R16, R213, 0x18, RZ ;  /* 0x00000018d5107824 */ /* 0x000fe400078e02ff */
[----:B0-----:R-:W-:-:S04]  /*3d80*/  IMAD.WIDE.U32 R22, R212, 0x14, R216 ;  /* 0x00000014d4167825 */ /* 0x001fc800078e00d8 */
[----:B--2---:R-:W-:-:S04]  /*3d90*/  IMAD.WIDE.U32 R12, R212, 0x18, R216 ;  /* 0x00000018d40c7825 */ /* 0x004fc800078e00d8 */
[----:B------:R-:W-:Y:S01]  /*3da0*/  IMAD.WIDE.U32 R4, R212, 0xc, R222 ;  /* 0x0000000cd4047825 */ /* 0x000fe200078e00de */
[----:B------:R-:W-:Y:S02]  /*3db0*/  IADD3 R55, PT, PT, R17, R18, RZ ;  /* 0x0000001211377210 */ /* 0x000fe40007ffe0ff */
[----:B------:R-:W-:Y:S01]  /*3dc0*/  IADD3 R249, PT, PT, R13, R16, RZ ;  /* 0x000000100df97210 */ /* 0x000fe20007ffe0ff */
[----:B------:R-:W-:Y:S01]  /*3dd0*/  MOV R36, R22 ;  /* 0x0000001600247202 */ /* 0x000fe20000000f00 */
[----:B------:R-:W-:Y:S01]  /*3de0*/  MOV R248, R12 ;  /* 0x0000000c00f87202 */ /* 0x000fe20000000f00 */
[----:B------:R-:W-:Y:S01]  /*3df0*/  IADD3 R5, PT, PT, R18, R5, RZ ;  /* 0x0000000512057210 */ /* 0x000fe20007ffe0ff */
[C---:B------:R-:W-:Y:S02]  /*3e00*/  IMAD R17, R213.reuse, 0x14, RZ ;  /* 0x00000014d5117824 */ /* 0x040fe400078e02ff */
[C---:B-1----:R-:W-:Y:S02]  /*3e10*/  IMAD R21, R213.reuse, 0x2c, RZ ;  /* 0x0000002cd5157824 */ /* 0x042fe400078e02ff */
[----:B------:R-:W-:-:S02]  /*3e20*/  IMAD R22, R213, 0x30, RZ ;  /* 0x00000030d5167824 */ /* 0x000fc400078e02ff */
[----:B---3--:R-:W-:-:S04]  /*3e30*/  IMAD.WIDE.U32 R24, R212, 0x2c, R216 ;  /* 0x0000002cd4187825 */ /* 0x008fc800078e00d8 */
[----:B------:R-:W-:-:S04]  /*3e40*/  IMAD.WIDE.U32 R12, R212, 0x30, R216 ;  /* 0x00000030d40c7825 */ /* 0x000fc800078e00d8 */
[----:B----4-:R-:W-:Y:S01]  /*3e50*/  IMAD.WIDE.U32 R18, R212, 0x30, R222 ;  /* 0x00000030d4127825 */ /* 0x010fe200078e00de */
[----:B------:R-:W-:Y:S02]  /*3e60*/  IADD3 R37, PT, PT, R23, R17, RZ ;  /* 0x0000001117257210 */ /* 0x000fe40007ffe0ff */
[----:B------:R-:W-:Y:S02]  /*3e70*/  IADD3 R241, PT, PT, R25, R21, RZ ;  /* 0x0000001519f17210 */ /* 0x000fe40007ffe0ff */
[----:B------:R-:W-:Y:S01]  /*3e80*/  IADD3 R239, PT, PT, R13, R22, RZ ;  /* 0x000000160def7210 */ /* 0x000fe20007ffe0ff */
[----:B------:R-:W-:Y:S01]  /*3e90*/  MOV R240, R24 ;  /* 0x0000001800f07202 */ /* 0x000fe20000000f00 */
[----:B------:R-:W-:Y:S01]  /*3ea0*/  MOV R238, R12 ;  /* 0x0000000c00ee7202 */ /* 0x000fe20000000f00 */
[----:B------:R-:W-:Y:S01]  /*3eb0*/  IADD3 R19, PT, PT, R22, R19, RZ ;  /* 0x0000001316137210 */ /* 0x000fe20007ffe0ff */
[----:B------:R-:W-:Y:S01]  /*3ec0*/  IMAD R29, R213, 0x44, RZ ;  /* 0x00000044d51d7824 */ /* 0x000fe200078e02ff */
[----:B------:R-:W-:Y:S01]  /*3ed0*/  IADD3 R133, PT, PT, R28, R133, RZ ;  /* 0x000000851c857210 */ /* 0x000fe20007ffe0ff */
[----:B------:R-:W-:Y:S01]  /*3ee0*/  IMAD.WIDE.U32 R12, R212, 0x44, R216 ;  /* 0x00000044d40c7825 */ /* 0x000fe200078e00d8 */
[----:B------:R-:W-:-:S02]  /*3ef0*/  IADD3 R85, PT, PT, R85, R178, RZ ;  /* 0x000000b255557210 */ /* 0x000fc40007ffe0ff */
[----:B------:R-:W-:Y:S02]  /*3f00*/  IADD3 R87, PT, PT, R87, R179, RZ ;  /* 0x000000b357577210 */ /* 0x000fe40007ffe0ff */
[----:B------:R-:W-:Y:S01]  /*3f10*/  IADD3 R91, PT, PT, R91, R176, RZ ;  /* 0x000000b05b5b7210 */ /* 0x000fe20007ffe0ff */
[--C-:B------:R-:W-:Y:S01]  /*3f20*/  IMAD.WIDE.U32 R22, R212, 0x34, R222.reuse ;  /* 0x00000034d4167825 */ /* 0x100fe200078e00de */
[----:B------:R-:W-:Y:S02]  /*3f30*/  IADD3 R93, PT, PT, R93, R177, RZ ;  /* 0x000000b15d5d7210 */ /* 0x000fe40007ffe0ff */
[----:B------:R-:W-:Y:S02]  /*3f40*/  IADD3 R173, PT, PT, R176, R173, RZ ;  /* 0x000000adb0ad7210 */ /* 0x000fe40007ffe0ff */
[----:B------:R-:W-:Y:S01]  /*3f50*/  IADD3 R175, PT, PT, R177, R175, RZ ;  /* 0x000000afb1af7210 */ /* 0x000fe20007ffe0ff */
[----:B------:R-:W-:Y:S01]  /*3f60*/  IMAD.WIDE.U32 R24, R212, 0x38, R222 ;  /* 0x00000038d4187825 */ /* 0x000fe200078e00de */
[----:B------:R-:W-:-:S02]  /*3f70*/  IADD3 R59, PT, PT, R13, R29, RZ ;  /* 0x0000001d0d3b7210 */ /* 0x000fc40007ffe0ff */
[----:B------:R-:W-:Y:S02]  /*3f80*/  IADD3 R23, PT, PT, R26, R23, RZ ;  /* 0x000000171a177210 */ /* 0x000fe40007ffe0ff */
[----:B------:R-:W-:Y:S01]  /*3f90*/  IADD3 R135, PT, PT, R29, R135, RZ ;  /* 0x000000871d877210 */ /* 0x000fe20007ffe0ff */
[C-C-:B------:R-:W-:Y:S01]  /*3fa0*/  IMAD.WIDE.U32 R28, R212.reuse, 0x90, R222.reuse ;  /* 0x00000090d41c7825 */ /* 0x140fe200078e00de */
[----:B------:R-:W-:Y:S02]  /*3fb0*/  IADD3 R25, PT, PT, R27, R25, RZ ;  /* 0x000000191b197210 */ /* 0x000fe40007ffe0ff */
[----:B------:R-:W-:Y:S02]  /*3fc0*/  IADD3 R95, PT, PT, R95, R188, RZ ;  /* 0x000000bc5f5f7210 */ /* 0x000fe40007ffe0ff */
        /* <DEDUP_REMOVED lines=28> */
[----:B------:R-:W-:Y:S02]  /*4190*/  IADD3 R197, PT, PT, R208, R197, RZ ;  /* 0x000000c5d0c57210 */ /* 0x000fe40007ffe0ff */
[----:B------:R-:W-:Y:S02]  /*41a0*/  IADD3 R203, PT, PT, R206, R203, RZ ;  /* 0x000000cbcecb7210 */ /* 0x000fe40007ffe0ff */
[----:B------:R-:W-:Y:S02]  /*41b0*/  IADD3 R199, PT, PT, R209, R199, RZ ;  /* 0x000000c7d1c77210 */ /* 0x000fe40007ffe0ff */
[----:B------:R-:W-:Y:S01]  /*41c0*/  IADD3 R205, PT, PT, R207, R205, RZ ;  /* 0x000000cdcfcd7210 */ /* 0x000fe20007ffe0ff */
[----:B------:R-:W-:Y:S01]  /*41d0*/  MOV R58, R12 ;  /* 0x0000000c003a7202 */ /* 0x000fe20000000f00 */
[----:B------:R-:W-:Y:S01]  /*41e0*/  MOV R220, R10 ;  /* 0x0000000a00dc7202 */ /* 0x000fe20000000f00 */
[----:B------:R-:W-:Y:S01]  /*41f0*/  MOV R224, R8 ;  /* 0x0000000800e07202 */ /* 0x000fe20000000f00 */
[----:B------:R-:W-:Y:S01]  /*4200*/  MOV R234, R6 ;  /* 0x0000000600ea7202 */ /* 0x000fe20000000f00 */
[----:B------:R-:W-:Y:S01]  /*4210*/  IMAD.WIDE.U32 R206, R212, 0xdc, R222 ;  /* 0x000000dcd4ce7825 */ /* 0x000fe200078e00de */
[----:B------:R-:W-:-:S02]  /*4220*/  IADD3 R125, PT, PT, R125, R214, RZ ;  /* 0x000000d67d7d7210 */ /* 0x000fc40007ffe0ff */
[----:B------:R-:W-:Y:S01]  /*4230*/  IADD3 R127, PT, PT, R127, R215, RZ ;  /* 0x000000d77f7f7210 */ /* 0x000fe20007ffe0ff */
[----:B------:R-:W2:Y:S01]  /*4240*/  LD.E R61, desc[UR20][R84.64] ;  /* 0x00000014543d7980 */ /* 0x000ea2000c101900 */
[----:B------:R-:W-:-:S03]  /*4250*/  IMAD.WIDE.U32 R208, R212, 0xe0, R222 ;  /* 0x000000e0d4d07825 */ /* 0x000fc600078e00de */
[----:B------:R0:W3:Y:S01]  /*4260*/  LD.E R73, desc[UR20][R4.64] ;  /* 0x0000001404497980 */ /* 0x0000e2000c101900 */
        /* <DEDUP_REMOVED lines=9> */
[----:B------:R-:W-:Y:S01]  /*4300*/  IADD3 R13, PT, PT, R14, R13, RZ ;  /* 0x0000000d0e0d7210 */ /* 0x000fe20007ffe0ff */
[C-C-:B------:R-:W-:Y:S01]  /*4310*/  IMAD.WIDE.U32 R214, R212.reuse, 0xe8, R216.reuse ;  /* 0x000000e8d4d67825 */ /* 0x140fe200078e00d8 */
[----:B------:R-:W4:Y:S03]  /*4320*/  LD.E R5, desc[UR20][R154.64] ;  /* 0x000000149a057980 */ /* 0x000f26000c101900 */
[C-C-:B------:R-:W-:Y:S01]  /*4330*/  IMAD.WIDE.U32 R80, R212.reuse, 0x84, R216.reuse ;  /* 0x00000084d4507825 */ /* 0x140fe200078e00d8 */
[----:B------:R-:W3:Y:S03]  /*4340*/  LD.E R4, desc[UR20][R156.64] ;  /* 0x000000149c047980 */ /* 0x000ee6000c101900 */
[----:B------:R-:W-:-:S04]  /*4350*/  IMAD.WIDE.U32 R82, R212, 0x88, R216 ;  /* 0x00000088d4527825 */ /* 0x000fc800078e00d8 */
[----:B------:R-:W-:-:S04]  /*4360*/  IMAD.WIDE.U32 R164, R212, 0x84, R222 ;  /* 0x00000084d4a47825 */ /* 0x000fc800078e00de */
[C-C-:B------:R-:W-:Y:S01]  /*4370*/  IMAD.WIDE.U32 R166, R212.reuse, 0x88, R222.reuse ;  /* 0x00000088d4a67825 */ /* 0x140fe200078e00de */
[----:B------:R-:W-:Y:S03]  /*4380*/  STL [R1+0x3c8], R3 ;  /* 0x0003c80301007387 */ /* 0x000fe60000100800 */
[C-C-:B------:R-:W-:Y:S01]  /*4390*/  IMAD.WIDE.U32 R14, R212.reuse, 0x28, R222.reuse ;  /* 0x00000028d40e7825 */ /* 0x140fe200078e00de */
[----:B------:R-:W-:Y:S01]  /*43a0*/  @P0 IADD3 R247, PT, PT, R247, -0x7f000001, RZ ;  /* 0x80fffffff7f70810 */ /* 0x000fe20007ffe0ff */
[----:B------:R-:W3:Y:S02]  /*43b0*/  LD.E R85, desc[UR20][R106.64] ;  /* 0x000000146a557980 */ /* 0x000ee4000c101900 */
[----:B------:R-:W-:-:S04]  /*43c0*/  IMAD.WIDE.U32 R16, R212, 0x2c, R222 ;  /* 0x0000002cd4107825 */ /* 0x000fc800078e00de */
[C---:B------:R-:W-:Y:S01]  /*43d0*/  IMAD.WIDE.U32 R34, R212.reuse, 0xe8, R222 ;  /* 0x000000e8d4227825 */ /* 0x040fe200078e00de */
[----:B------:R1:W-:Y:S03]  /*43e0*/  STL [R1+0x4dc], R218 ;  /* 0x0004dcda01007387 */ /* 0x0003e60000100800 */
[----:B------:R-:W-:Y:S01]  /*43f0*/  IMAD.WIDE.U32 R216, R212, 0xec, R216 ;  /* 0x000000ecd4d87825 */ /* 0x000fe200078e00d8 */
[----:B------:R-:W-:Y:S02]  /*4400*/  IADD3 R83, PT, PT, R83, R169, RZ ;  /* 0x000000a953537210 */ /* 0x000fe40007ffe0ff */
[----:B------:R-:W-:Y:S02]  /*4410*/  IADD3 R81, PT, PT, R81, R168, RZ ;  /* 0x000000a851517210 */ /* 0x000fe40007ffe0ff */
[----:B------:R-:W-:Y:S01]  /*4420*/  IADD3 R165, PT, PT, R168, R165, RZ ;  /* 0x000000a5a8a57210 */ /* 0x000fe20007ffe0ff */
[----:B------:R-:W-:Y:S01]  /*4430*/  IMAD.WIDE.U32 R222, R212, 0xec, R222 ;  /* 0x000000ecd4de7825 */ /* 0x000fe200078e00de */
[----:B------:R-:W-:-:S02]  /*4440*/  IADD3 R167, PT, PT, R169, R167, RZ ;  /* 0x000000a7a9a77210 */ /* 0x000fc40007ffe0ff */
[----:B------:R-:W-:Y:S02]  /*4450*/  IADD3 R17, PT, PT, R21, R17, RZ ;  /* 0x0000001115117210 */ /* 0x000fe40007ffe0ff */
[----:B------:R-:W-:Y:S01]  /*4460*/  IADD3 R15, PT, PT, R20, R15, RZ ;  /* 0x0000000f140f7210 */ /* 0x000fe20007ffe0ff */
[----:B------:R0:W-:Y:S01]  /*4470*/  STL [R1+0x214], R72 ;  /* 0x0002144801007387 */ /* 0x0001e20000100800 */
[----:B-1----:R-:W-:Y:S01]  /*4480*/  IMAD R218, R213, 0xec, RZ ;  /* 0x000000ecd5da7824 */ /* 0x002fe200078e02ff */
[----:B------:R-:W-:Y:S02]  /*4490*/  IADD3 R213, PT, PT, R215, R219, RZ ;  /* 0x000000dbd7d57210 */ /* 0x000fe40007ffe0ff */
[----:B------:R-:W-:Y:S01]  /*44a0*/  IADD3 R215, PT, PT, R219, R35, RZ ;  /* 0x00000023dbd77210 */ /* 0x000fe20007ffe0ff */
[----:B------:R1:W-:Y:S01]  /*44b0*/  STL [R1+0x25c], R60 ;  /* 0x00025c3c01007387 */ /* 0x0003e20000100800 */
[----:B------:R-:W-:Y:S02]  /*44c0*/  IADD3 R217, PT, PT, R217, R218, RZ ;  /* 0x000000dad9d97210 */ /* 0x000fe40007ffe0ff */
[----:B------:R-:W-:Y:S01]  /*44d0*/  IADD3 R219, PT, PT, R218, R223, RZ ;  /* 0x000000dfdadb7210 */ /* 0x000fe20007ffe0ff */
[----:B------:R-:W-:Y:S01]  /*44e0*/  MOV R218, R222 ;  /* 0x000000de00da7202 */ /* 0x000fe20000000f00 */
[----:B------:R-:W3:Y:S04]  /*44f0*/  LD.E R223, desc[UR20][R54.64] ;  /* 0x0000001436df7980 */ /* 0x000ee8000c101900 */
[----:B------:R-:W3:Y:S04]  /*4500*/  LD.E R222, desc[UR20][R36.64] ;  /* 0x0000001424de7980 */ /* 0x000ee8000c101900 */
[----:B0-----:R-:W3:Y:S04]  /*4510*/  LD.E R72, desc[UR20][R6.64] ;  /* 0x0000001406487980 */ /* 0x001ee8000c101900 */
[----:B-1----:R-:W3:Y:S04]  /*4520*/  LD.E R60, desc[UR20][R86.64] ;  /* 0x00000014563c7980 */ /* 0x002ee8000c101900 */
[----:B------:R0:W-:Y:S04]  /*4530*/  STL [R1+0x4e0], R2 ;  /* 0x0004e00201007387 */ /* 0x0001e80000100800 */
[----:B------:R-:W3:Y:S04]  /*4540*/  LD.E R7, desc[UR20][R158.64] ;  /* 0x000000149e077980 */ /* 0x000ee8000c101900 */
[----:B------:R-:W3:Y:S04]  /*4550*/  LD.E R6, desc[UR20][R160.64] ;  /* 0x00000014a0067980 */ /* 0x000ee8000c101900 */
[----:B------:R-:W3:Y:S04]  /*4560*/  LDL R3, [R1+0x118] ;  /* 0x0001180001037983 */ /* 0x000ee80000100800 */
[----:B0-----:R-:W3:Y:S04]  /*4570*/  LDL R2, [R1+0x11c] ;  /* 0x00011c0001027983 */ /* 0x001ee80000100800 */
[----:B------:R-:W3:Y:S04]  /*4580*/  LD.E R87, desc[UR20][R102.64] ;  /* 0x0000001466577980 */ /* 0x000ee8000c101900 */
[----:B------:R-:W3:Y:S04]  /*4590*/  LD.E R86, desc[UR20][R104.64] ;  /* 0x0000001468567980 */ /* 0x000ee8000c101900 */
[----:B------:R-:W3:Y:S04]  /*45a0*/  LDL.64 R20, [R1+0x78] ;  /* 0x0000780001147983 */ /* 0x000ee80000100a00 */
[----:B------:R-:W3:Y:S04]  /*45b0*/  LDL.64 R168, [R1+0x100] ;  /* 0x0001000001a87983 */ /* 0x000ee80000100a00 */
[----:B------:R-:W3:Y:S04]  /*45c0*/  LD.E R84, desc[UR20][R108.64] ;  /* 0x000000146c547980 */ /* 0x000ee8000c101900 */
[----:B------:R-:W3:Y:S04]  /*45d0*/  LDL R157, [R1+0x2e8] ;  /* 0x0002e800019d7983 */ /* 0x000ee80000100800 */
[----:B------:R-:W3:Y:S04]  /*45e0*/  LDL R156, [R1+0x2ac] ;  /* 0x0002ac00019c7983 */ /* 0x000ee80000100800 */
[----:B--2---:R0:W-:Y:S04]  /*45f0*/  STL [R1+0x3c0], R61 ;  /* 0x0003c03d01007387 */ /* 0x0041e80000100800 */
[----:B----4-:R-:W-:Y:S04]  /*4600*/  STL [R1+0x484], R5 ;  /* 0x0004840501007387 */ /* 0x010fe80000100800 */
[----:B0-----:R-:W2:Y:S04]  /*4610*/  LD.E R61, desc[UR20][R18.64] ;  /* 0x00000014123d7980 */ /* 0x001ea8000c101900 */
[----:B---3--:R-:W-:Y:S01]  /*4620*/  STL [R1+0x480], R4 ;  /* 0x0004800401007387 */ /* 0x008fe20000100800 */
[----:B------:R-:W-:-:S03]  /*4630*/  MOV R212, R214 ;  /* 0x000000d600d47202 */ /* 0x000fc60000000f00 */
[----:B------:R-:W3:Y:S04]  /*4640*/  LDL R160, [R1+0x260] ;  /* 0x0002600001a07983 */ /* 0x000ee80000100800 */
[----:B------:R-:W4:Y:S04]  /*4650*/  LD.E R18, desc[UR20][R148.64] ;  /* 0x0000001494127980 */ /* 0x000f28000c101900 */
[----:B------:R-:W2:Y:S04]  /*4660*/  LD.E R19, desc[UR20][R146.64] ;  /* 0x0000001492137980 */ /* 0x000ea8000c101900 */
[----:B------:R-:W2:Y:S04]  /*4670*/  LDL.LU.64 R54, [R1+0x588] ;  /* 0x0005880001367983 */ /* 0x000ea80000300a00 */
[----:B------:R-:W2:Y:S04]  /*4680*/  LDL.LU.64 R36, [R1+0x580] ;  /* 0x0005800001247983 */ /* 0x000ea80000300a00 */
[----:B------:R0:W-:Y:S04]  /*4690*/  STL [R1+0x364], R222 ;  /* 0x000364de01007387 */ /* 0x0001e80000100800 */
[----:B------:R1:W-:Y:S04]  /*46a0*/  STL [R1+0x400], R223 ;  /* 0x000400df01007387 */ /* 0x0003e80000100800 */
[----:B------:R1:W-:Y:S04]  /*46b0*/  STL [R1+0x3a8], R60 ;  /* 0x0003a83c01007387 */ /* 0x0003e80000100800 */
[----:B0-----:R-:W2:Y:S04]  /*46c0*/  LD.E R222, desc[UR20][R44.64] ;  /* 0x000000142cde7980 */ /* 0x001ea8000c101900 */
[----:B-1----:R-:W3:Y:S01]  /*46d0*/  LD.E R223, desc[UR20][R248.64] ;  /* 0x00000014f8df7980 */ /* 0x002ee2000c101900 */
[----:B------:R-:W-:-:S03]  /*46e0*/  IMAD.WIDE.U32 R4, R233, R247, RZ ;  /* 0x000000f7e9047225 */ /* 0x000fc600078e00ff */
[----:B------:R-:W-:Y:S04]  /*46f0*/  STL [R1+0x47c], R7 ;  /* 0x00047c0701007387 */ /* 0x000fe80000100800 */
[----:B------:R0:W-:Y:S04]  /*4700*/  STL [R1+0x478], R6 ;  /* 0x0004780601007387 */ /* 0x0001e80000100800 */
[----:B------:R-:W4:Y:S01]  /*4710*/  LD.E R60, desc[UR20][R22.64] ;  /* 0x00000014163c7980 */ /* 0x000f22000c101900 */
[----:B------:R-:W-:-:S03]  /*4720*/  MOV R214, R34 ;  /* 0x0000002200d67202 */ /* 0x000fc60000000f00 */
[----:B------:R-:W-:Y:S04]  /*4730*/  STL [R1+0x3b8], R87 ;  /* 0x0003b85701007387 */ /* 0x000fe80000100800 */
[----:B------:R-:W-:Y:S04]  /*4740*/  STL [R1+0x374], R86 ;  /* 0x0003745601007387 */ /* 0x000fe80000100800 */
        /* <DEDUP_REMOVED lines=11> */
[----:B------:R-:W4:Y:S04]  /*4800*/  LDL.LU.64 R248, [R1+0x578] ;  /* 0x0005780001f87983 */ /* 0x000f280000300a00 */
[----:B------:R-:W4:Y:S04]  /*4810*/  LDL.LU.64 R44, [R1+0x570] ;  /* 0x00057000012c7983 */ /* 0x000f280000300a00 */
[----:B------:R-:W4:Y:S04]  /*4820*/  LDL R161, [R1+0x288] ;  /* 0x0002880001a17983 */ /* 0x000f280000100800 */
[----:B------:R-:W4:Y:S04]  /*4830*/  LDL R158, [R1+0x2f8] ;  /* 0x0002f800019e7983 */ /* 0x000f280000100800 */
[----:B------:R-:W-:Y:S04]  /*4840*/  STL [R1+0x4d8], R73 ;  /* 0x0004d84901007387 */ /* 0x000fe80000100800 */
[----:B------:R-:W-:Y:S04]  /*4850*/  STL [R1+0x4d4], R72 ;  /* 0x0004d44801007387 */ /* 0x000fe80000100800 */
[----:B------:R-:W4:Y:S04]  /*4860*/  LDL R109, [R1+0x224] ;  /* 0x00022400016d7983 */ /* 0x000f280000100800 */
[----:B------:R-:W4:Y:S04]  /*4870*/  LDL R103, [R1+0x220] ;  /* 0x0002200001677983 */ /* 0x000f280000100800 */
[----:B------:R-:W-:Y:S04]  /*4880*/  STL [R1+0x39c], R85 ;  /* 0x00039c5501007387 */ /* 0x000fe80000100800 */
[----:B------:R-:W4:Y:S04]  /*4890*/  LDL.LU R102, [R1+0x2a8] ;  /* 0x0002a80001667983 */ /* 0x000f280000300800 */
[----:B------:R-:W4:Y:S04]  /*48a0*/  LDL R159, [R1+0x2a0] ;  /* 0x0002a000019f7983 */ /* 0x000f280000100800 */
[----:B--2---:R1:W-:Y:S04]  /*48b0*/  STL [R1+0x3fc], R222 ;  /* 0x0003fcde01007387 */ /* 0x0043e80000100800 */
[----:B---3--:R2:W-:Y:S01]  /*48c0*/  STL [R1+0x360], R223 ;  /* 0x000360df01007387 */ /* 0x0085e20000100800 */
[----:B0-----:R-:W-:-:S03]  /*48d0*/  IMAD.WIDE.U32 R6, R232, R247, RZ ;  /* 0x000000f7e8067225 */ /* 0x001fc600078e00ff */
[----:B----4-:R0:W-:Y:S04]  /*48e0*/  STL [R1+0x490], R18 ;  /* 0x0004901201007387 */ /* 0x0101e80000100800 */
[----:B-1----:R-:W3:Y:S04]  /*48f0*/  LD.E R222, desc[UR20][R236.64] ;  /* 0x00000014ecde7980 */ /* 0x002ee8000c101900 */
[----:B--2---:R-:W2:Y:S04]  /*4900*/  LD.E R223, desc[UR20][R46.64] ;  /* 0x000000142edf7980 */ /* 0x004ea8000c101900 */
[----:B0-----:R-:W4:Y:S04]  /*4910*/  LD.E R18, desc[UR20][R204.64] ;  /* 0x00000014cc127980 */ /* 0x001f28000c101900 */
[----:B------:R-:W2:Y:S04]  /*4920*/  LD.E R23, desc[UR20][R142.64] ;  /* 0x000000148e177980 */ /* 0x000ea8000c101900 */
[----:B------:R-:W4:Y:S04]  /*4930*/  LD.E R22, desc[UR20][R144.64] ;  /* 0x0000001490167980 */ /* 0x000f28000c101900 */
[----:B------:R0:W-:Y:S04]  /*4940*/  STL [R1+0x494], R19 ;  /* 0x0004941301007387 */ /* 0x0001e80000100800 */
[----:B------:R1:W-:Y:S04]  /*4950*/  STL [R1+0x4bc], R61 ;  /* 0x0004bc3d01007387 */ /* 0x0003e80000100800 */
[----:B------:R1:W-:Y:S04]  /*4960*/  STL [R1+0x4b8], R60 ;  /* 0x0004b83c01007387 */ /* 0x0003e80000100800 */
[----:B0-----:R-:W4:Y:S04]  /*4970*/  LD.E R19, desc[UR20][R210.64] ;  /* 0x00000014d2137980 */ /* 0x001f28000c101900 */
[----:B-1----:R-:W4:Y:S04]  /*4980*/  LD.E R61, desc[UR20][R184.64] ;  /* 0x00000014b83d7980 */ /* 0x002f28000c101900 */
        /* <DEDUP_REMOVED lines=9> */
[----:B------:R-:W4:Y:S04]  /*4a20*/  LDL.LU.64 R236, [R1+0x560] ;  /* 0x0005600001ec7983 */ /* 0x000f280000300a00 */
[----:B------:R-:W-:Y:S04]  /*4a30*/  STL [R1+0x3d8], R84 ;  /* 0x0003d85401007387 */ /* 0x000fe80000100800 */
[----:B------:R-:W4:Y:S04]  /*4a40*/  LDL.LU R232, [R1+0x510] ;  /* 0x0005100001e87983 */ /* 0x000f280000300800 */
[----:B------:R-:W4:Y:S04]  /*4a50*/  LDL.LU R233, [R1+0x514] ;  /* 0x0005140001e97983 */ /* 0x000f280000300800 */
[----:B---3--:R0:W-:Y:S04]  /*4a60*/  STL [R1+0x358], R222 ;  /* 0x000358de01007387 */ /* 0x0081e80000100800 */
[----:B0-----:R-:W3:Y:S04]  /*4a70*/  LD.E R222, desc[UR20][R238.64] ;  /* 0x00000014eede7980 */ /* 0x001ee8000c101900 */
[----:B--2---:R0:W-:Y:S04]  /*4a80*/  STL [R1+0x35c], R223 ;  /* 0x00035cdf01007387 */ /* 0x0041e80000100800 */
[----:B----4-:R1:W-:Y:S04]  /*4a90*/  STL [R1+0x41c], R18 ;  /* 0x00041c1201007387 */ /* 0x0103e80000100800 */
[----:B------:R2:W-:Y:S04]  /*4aa0*/  STL [R1+0x49c], R23 ;  /* 0x00049c1701007387 */ /* 0x0005e80000100800 */
[----:B0-----:R-:W4:Y:S04]  /*4ab0*/  LD.E R223, desc[UR20][R240.64] ;  /* 0x00000014f0df7980 */ /* 0x001f28000c101900 */
[----:B-1----:R-:W4:Y:S04]  /*4ac0*/  LD.E R18, desc[UR20][R130.64+0x10] ;  /* 0x0000101482127980 */ /* 0x002f28000c101900 */
[----:B------:R0:W-:Y:S04]  /*4ad0*/  STL [R1+0x498], R22 ;  /* 0x0004981601007387 */ /* 0x0001e80000100800 */
[----:B--2---:R-:W2:Y:S04]  /*4ae0*/  LD.E R23, desc[UR20][R200.64] ;  /* 0x00000014c8177980 */ /* 0x004ea8000c101900 */
[----:B------:R-:W-:Y:S04]  /*4af0*/  STL [R1+0x410], R19 ;  /* 0x0004101301007387 */ /* 0x000fe80000100800 */
[----:B0-----:R-:W2:Y:S04]  /*4b00*/  LD.E R22, desc[UR20][R202.64] ;  /* 0x00000014ca167980 */ /* 0x001ea8000c101900 */
[----:B------:R-:W-:Y:S04]  /*4b10*/  STL [R1+0x444], R61 ;  /* 0x0004443d01007387 */ /* 0x000fe80000100800 */
[----:B------:R-:W-:Y:S04]  /*4b20*/  STL [R1+0x440], R60 ;  /* 0x0004403c01007387 */ /* 0x000fe80000100800 */
[----:B------:R-:W2:Y:S04]  /*4b30*/  LDL R203, [R1+0x2fc] ;  /* 0x0002fc0001cb7983 */ /* 0x000ea80000100800 */
[----:B------:R-:W2:Y:S04]  /*4b40*/  LDL R201, [R1+0x304] ;  /* 0x0003040001c97983 */ /* 0x000ea80000100800 */
[----:B------:R-:W2:Y:S04]  /*4b50*/  LDL.LU.64 R240, [R1+0x558] ;  /* 0x0005580001f07983 */ /* 0x000ea80000300a00 */
[----:B------:R-:W2:Y:S04]  /*4b60*/  LDL.LU.64 R238, [R1+0x550] ;  /* 0x0005500001ee7983 */ /* 0x000ea80000300a00 */
[----:B------:R-:W2:Y:S04]  /*4b70*/  LDL.LU R202, [R1+0x2c8] ;  /* 0x0002c80001ca7983 */ /* 0x000ea80000300800 */
[----:B---3--:R0:W-:Y:S04]  /*4b80*/  STL [R1+0x354], R222 ;  /* 0x000354de01007387 */ /* 0x0081e80000100800 */
[----:B0-----:R-:W3:Y:S04]  /*4b90*/  LD.E R222, desc[UR20][R228.64] ;  /* 0x00000014e4de7980 */ /* 0x001ee8000c101900 */
[----:B----4-:R0:W-:Y:S04]  /*4ba0*/  STL [R1+0x3f8], R223 ;  /* 0x0003f8df01007387 */ /* 0x0101e80000100800 */
[----:B------:R-:W4:Y:S04]  /*4bb0*/  LDL.LU.64 R228, [R1+0x540] ;  /* 0x0005400001e47983 */ /* 0x000f280000300a00 */
[----:B0-----:R-:W4:Y:S04]  /*4bc0*/  LD.E R223, desc[UR20][R226.64] ;  /* 0x00000014e2df7980 */ /* 0x001f28000c101900 */
[----:B--2---:R-:W-:Y:S04]  /*4bd0*/  STL [R1+0x424], R23 ;  /* 0x0004241701007387 */ /* 0x004fe80000100800 */
[----:B------:R-:W-:Y:S04]  /*4be0*/  STL [R1+0x420], R22 ;  /* 0x0004201601007387 */ /* 0x000fe80000100800 */
[----:B------:R-:W2:Y:S04]  /*4bf0*/  LDL.LU.64 R226, [R1+0x548] ;  /* 0x0005480001e27983 */ /* 0x000ea80000300a00 */
[----:B---3--:R0:W-:Y:S04]  /*4c00*/  STL [R1+0x34c], R222 ;  /* 0x00034cde01007387 */ /* 0x0081e80000100800 */
[----:B0-----:R-:W3:Y:S04]  /*4c10*/  LD.E R222, desc[UR20][R58.64] ;  /* 0x000000143ade7980 */ /* 0x001ee8000c101900 */
[----:B----4-:R0:W-:Y:S04]  /*4c20*/  STL [R1+0x350], R223 ;  /* 0x000350df01007387 */ /* 0x0101e80000100800 */
[----:B------:R-:W4:Y:S04]  /*4c30*/  LDL.LU.64 R58, [R1+0x530] ;  /* 0x00053000013a7983 */ /* 0x000f280000300a00 */
[----:B0-----:R-:W2:Y:S04]  /*4c40*/  LD.E R223, desc[UR20][R56.64] ;  /* 0x0000001438df7980 */ /* 0x001ea8000c101900 */
[----:B------:R-:W4:Y:S04]  /*4c50*/  LDL.LU.64 R56, [R1+0x538] ;  /* 0x0005380001387983 */ /* 0x000f280000300a00 */
[----:B---3--:R0:W-:Y:S04]  /*4c60*/  STL [R1+0x348], R222 ;  /* 0x000348de01007387 */ /* 0x0081e80000100800 */
[----:B0-----:R-:W3:Y:S04]  /*4c70*/  LD.E R222, desc[UR20][R224.64] ;  /* 0x00000014e0de7980 */ /* 0x001ee8000c101900 */
[----:B--2---:R0:W-:Y:S04]  /*4c80*/  STL [R1+0x3f4], R223 ;  /* 0x0003f4df01007387 */ /* 0x0041e80000100800 */
[----:B------:R-:W2:Y:S04]  /*4c90*/  LDL.LU.64 R224, [R1+0x520] ;  /* 0x0005200001e07983 */ /* 0x000ea80000300a00 */
[----:B0-----:R-:W2:Y:S04]  /*4ca0*/  LD.E R223, desc[UR20][R220.64] ;  /* 0x00000014dcdf7980 */ /* 0x001ea8000c101900 */
[----:B------:R-:W4:Y:S04]  /*4cb0*/  LDL.LU.64 R220, [R1+0x528] ;  /* 0x0005280001dc7983 */ /* 0x000f280000300a00 */
[----:B---3--:R0:W-:Y:S04]  /*4cc0*/  STL [R1+0x3f0], R222 ;  /* 0x0003f0de01007387 */ /* 0x0081e80000100800 */
[----:B0-----:R-:W3:Y:S04]  /*4cd0*/  LD.E R222, desc[UR20][R250.64] ;  /* 0x00000014fade7980 */ /* 0x001ee8000c101900 */
[----:B--2---:R0:W-:Y:S04]  /*4ce0*/  STL [R1+0x344], R223 ;  /* 0x000344df01007387 */ /* 0x0041e80000100800 */
[----:B------:R-:W2:Y:S04]  /*4cf0*/  LD.E R251, desc[UR20][R62.64] ;  /* 0x000000143efb7980 */ /* 0x000ea8000c101900 */
[----:B------:R-:W2:Y:S04]  /*4d00*/  LD.E R250, desc[UR20][R64.64] ;  /* 0x0000001440fa7980 */ /* 0x000ea8000c101900 */
[----:B0-----:R-:W2:Y:S04]  /*4d10*/  LD.E R223, desc[UR20][R234.64] ;  /* 0x00000014eadf7980 */ /* 0x001ea8000c101900 */
[----:B------:R-:W2:Y:S04]  /*4d20*/  LD.E R62, desc[UR20][R82.64] ;  /* 0x00000014523e7980 */ /* 0x000ea8000c101900 */
[----:B------:R-:W2:Y:S04]  /*4d30*/  LD.E R64, desc[UR20][R76.64] ;  /* 0x000000144c407980 */ /* 0x000ea8000c101900 */
        /* <DEDUP_REMOVED lines=17> */
[----:B------:R-:W4:Y:S04]  /*4e50*/  LDL R111, [R1+0x290] ;  /* 0x00029000016f7983 */ /* 0x000f280000100800 */
[----:B------:R-:W4:Y:S04]  /*4e60*/  LDL R113, [R1+0x244] ;  /* 0x0002440001717983 */ /* 0x000f280000100800 */
[----:B------:R-:W4:Y:S04]  /*4e70*/  LDL R125, [R1+0x234] ;  /* 0x00023400017d7983 */ /* 0x000f280000100800 */
[----:B------:R-:W4:Y:S04]  /*4e80*/  LDL R123, [R1+0x230] ;  /* 0x00023000017b7983 */ /* 0x000f280000100800 */
[----:B------:R-:W4:Y:S04]  /*4e90*/  LDL R115, [R1+0x228] ;  /* 0x0002280001737983 */ /* 0x000f280000100800 */
[----:B------:R-:W4:Y:S04]  /*4ea0*/  LDL.LU.64 R234, [R1+0x518] ;  /* 0x0005180001ea7983 */ /* 0x000f280000300a00 */
[----:B---3--:R0:W-:Y:S04]  /*4eb0*/  STL [R1+0x33c], R222 ;  /* 0x00033cde01007387 */ /* 0x0081e80000100800 */
[----:B0-----:R-:W3:Y:S04]  /*4ec0*/  LD.E R222, desc[UR20][R70.64] ;  /* 0x0000001446de7980 */ /* 0x001ee8000c101900 */
[----:B------:R-:W3:Y:S04]  /*4ed0*/  LD.E R71, desc[UR20][R74.64] ;  /* 0x000000144a477980 */ /* 0x000ee8000c101900 */
[----:B------:R-:W3:Y:S04]  /*4ee0*/  LD.E R70, desc[UR20][R78.64] ;  /* 0x000000144e467980 */ /* 0x000ee8000c101900 */
[----:B--2---:R0:W-:Y:S04]  /*4ef0*/  STL [R1+0x3ac], R62 ;  /* 0x0003ac3e01007387 */ /* 0x0041e80000100800 */
[----:B------:R1:W-:Y:S04]  /*4f00*/  STL [R1+0x340], R223 ;  /* 0x000340df01007387 */ /* 0x0003e80000100800 */
[----:B------:R2:W-:Y:S04]  /*4f10*/  STL [R1+0x20c], R64 ;  /* 0x00020c4001007387 */ /* 0x0005e80000100800 */
[----:B0-----:R-:W3:Y:S04]  /*4f20*/  LD.E R62, desc[UR20][R16.64] ;  /* 0x00000014103e7980 */ /* 0x001ee8000c101900 */
[----:B-1----:R-:W3:Y:S04]  /*4f30*/  LD.E R223, desc[UR20][R68.64] ;  /* 0x0000001444df7980 */ /* 0x002ee8000c101900 */
[----:B--2---:R0:W2:Y:S04]  /*4f40*/  LD.E R64, desc[UR20][R10.64] ;  /* 0x000000140a407980 */ /* 0x0040a8000c101900 */
[----:B------:R-:W2:Y:S04]  /*4f50*/  LD.E R16, desc[UR20][R150.64] ;  /* 0x0000001496107980 */ /* 0x000ea8000c101900 */
[----:B------:R-:W2:Y:S04]  /*4f60*/  LD.E R17, desc[UR20][R152.64] ;  /* 0x0000001498117980 */ /* 0x000ea8000c101900 */
[----:B------:R-:W2:Y:S04]  /*4f70*/  LD.E R69, desc[UR20][R88.64] ;  /* 0x0000001458457980 */ /* 0x000ea8000c101900 */
[----:B----4-:R1:W-:Y:S04]  /*4f80*/  STL [R1+0x380], R63 ;  /* 0x0003803f01007387 */ /* 0x0103e80000100800 */
[----:B------:R-:W4:Y:S04]  /*4f90*/  LD.E R11, desc[UR20][R166.64] ;  /* 0x00000014a60b7980 */ /* 0x000f28000c101900 */
[----:B------:R-:W4:Y:S04]  /*4fa0*/  LD.E R10, desc[UR20][R26.64] ;  /* 0x000000141a0a7980 */ /* 0x000f28000c101900 */
[----:B-1----:R1:W4:Y:S04]  /*4fb0*/  LD.E R63, desc[UR20][R14.64] ;  /* 0x000000140e3f7980 */ /* 0x002328000c101900 */
[----:B------:R0:W-:Y:S04]  /*4fc0*/  STL [R1+0x21c], R65 ;  /* 0x00021c4101007387 */ /* 0x0001e80000100800 */
[----:B------:R-:W4:Y:S04]  /*4fd0*/  LD.E R68, desc[UR20][R90.64] ;  /* 0x000000145a447980 */ /* 0x000f28000c101900 */
[----:B------:R-:W4:Y:S04]  /*4fe0*/  LD.E R15, desc[UR20][R170.64] ;  /* 0x00000014aa0f7980 */ /* 0x000f28000c101900 */
[----:B------:R-:W4:Y:S04]  /*4ff0*/  LD.E R14, desc[UR20][R172.64] ;  /* 0x00000014ac0e7980 */ /* 0x000f28000c101900 */
[----:B0-----:R-:W4:Y:S04]  /*5000*/  LD.E R65, desc[UR20][R128.64] ;  /* 0x0000001480417980 */ /* 0x001f28000c101900 */
[----:B------:R-:W4:Y:S04]  /*5010*/  LD.E R89, desc[UR20][R98.64] ;  /* 0x0000001462597980 */ /* 0x000f28000c101900 */
[----:B------:R-:W4:Y:S04]  /*5020*/  LD.E R88, desc[UR20][R100.64] ;  /* 0x0000001464587980 */ /* 0x000f28000c101900 */
[----:B------:R0:W-:Y:S04]  /*5030*/  STL [R1+0x3e0], R67 ;  /* 0x0003e04301007387 */ /* 0x0001e80000100800 */
[----:B------:R0:W-:Y:S04]  /*5040*/  STL [R1+0x3bc], R66 ;  /* 0x0003bc4201007387 */ /* 0x0001e80000100800 */
[----:B------:R-:W4:Y:S04]  /*5050*/  LD.E R79, desc[UR20][R118.64] ;  /* 0x00000014764f7980 */ /* 0x000f28000c101900 */
[----:B------:R-:W4:Y:S04]  /*5060*/  LD.E R78, desc[UR20][R120.64] ;  /* 0x00000014784e7980 */ /* 0x000f28000c101900 */
[----:B------:R-:W4:Y:S04]  /*5070*/  LD.E R75, desc[UR20][R126.64] ;  /* 0x000000147e4b7980 */ /* 0x000f28000c101900 */
[----:B0-----:R-:W4:Y:S04]  /*5080*/  LD.E R67, desc[UR20][R134.64] ;  /* 0x0000001486437980 */ /* 0x001f28000c101900 */
        /* <DEDUP_REMOVED lines=17> */
[----:B------:R0:W-:Y:S04]  /*51a0*/  STL [R1+0x258], R250 ;  /* 0x000258fa01007387 */ /* 0x0001e80000100800 */
[----:B------:R1:W-:Y:S04]  /*51b0*/  STL [R1+0x3ec], R251 ;  /* 0x0003ecfb01007387 */ /* 0x0003e80000100800 */
[----:B------:R-:W4:Y:S04]  /*51c0*/  LDL R135, [R1+0x294] ;  /* 0x0002940001877983 */ /* 0x000f280000100800 */
[----:B0-----:R-:W4:Y:S04]  /*51d0*/  LDL R250, [R1+0x298] ;  /* 0x0002980001fa7983 */ /* 0x001f280000100800 */
[----:B-1----:R-:W4:Y:S04]  /*51e0*/  LDL R251, [R1+0x2dc] ;  /* 0x0002dc0001fb7983 */ /* 0x002f280000100800 */
[----:B------:R-:W4:Y:S04]  /*51f0*/  LDL R137, [R1+0x29c] ;  /* 0x00029c0001897983 */ /* 0x000f280000100800 */
[----:B------:R-:W-:Y:S04]  /*5200*/  STL [R1+0x3d0], R76 ;  /* 0x0003d04c01007387 */ /* 0x000fe80000100800 */
[----:B------:R-:W-:Y:S04]  /*5210*/  STL [R1+0x394], R77 ;  /* 0x0003944d01007387 */ /* 0x000fe80000100800 */
[----:B------:R-:W4:Y:S04]  /*5220*/  LDL R119, [R1+0x22c] ;  /* 0x00022c0001777983 */ /* 0x000f280000100800 */
[----:B------:R-:W-:Y:S04]  /*5230*/  STL [R1+0x3d4], R80 ;  /* 0x0003d45001007387 */ /* 0x000fe80000100800 */
[----:B------:R-:W-:Y:S04]  /*5240*/  STL [R1+0x36c], R81 ;  /* 0x00036c5101007387 */ /* 0x000fe80000100800 */
[----:B------:R-:W-:Y:S04]  /*5250*/  STL [R1+0x208], R82 ;  /* 0x0002085201007387 */ /* 0x000fe80000100800 */
[----:B------:R-:W-:Y:S04]  /*5260*/  STL [R1+0x370], R83 ;  /* 0x0003705301007387 */ /* 0x000fe80000100800 */
[----:B------:R-:W4:Y:S04]  /*5270*/  LDL R167, [R1+0x2e4] ;  /* 0x0002e40001a77983 */ /* 0x000f280000100800 */
[----:B------:R-:W4:Y:S04]  /*5280*/  LDL.LU R170, [R1+0x240] ;  /* 0x0002400001aa7983 */ /* 0x000f280000300800 */
[----:B------:R-:W4:Y:S04]  /*5290*/  LDL.LU R166, [R1+0x23c] ;  /* 0x00023c0001a67983 */ /* 0x000f280000300800 */
[----:B------:R-:W4:Y:S04]  /*52a0*/  LDL.LU R171, [R1+0x238] ;  /* 0x0002380001ab7983 */ /* 0x000f280000300800 */
[----:B------:R-:W4:Y:S04]  /*52b0*/  LDL.LU R213, [R1+0x318] ;  /* 0x0003180001d57983 */ /* 0x000f280000300800 */
[----:B---3--:R0:W-:Y:S04]  /*52c0*/  STL [R1+0x210], R71 ;  /* 0x0002104701007387 */ /* 0x0081e80000100800 */
[----:B------:R1:W-:Y:S04]  /*52d0*/  STL [R1+0x3e4], R70 ;  /* 0x0003e44601007387 */ /* 0x0003e80000100800 */
[----:B0-----:R0:W3:Y:S04]  /*52e0*/  LD.E R71, desc[UR20][R8.64] ;  /* 0x0000001408477980 */ /* 0x0010e8000c101900 */
[----:B-1----:R1:W3:Y:S04]  /*52f0*/  LD.E R70, desc[UR20][R12.64] ;  /* 0x000000140c467980 */ /* 0x0022e8000c101900 */
[----:B------:R-:W3:Y:S04]  /*5300*/  LD.E R9, desc[UR20][R162.64] ;  /* 0x00000014a2097980 */ /* 0x000ee8000c101900 */
[----:B------:R-:W3:Y:S04]  /*5310*/  LD.E R8, desc[UR20][R164.64] ;  /* 0x00000014a4087980 */ /* 0x000ee8000c101900 */
[----:B------:R-:W3:Y:S04]  /*5320*/  LD.E R13, desc[UR20][R174.64] ;  /* 0x00000014ae0d7980 */ /* 0x000ee8000c101900 */
[----:B------:R-:W3:Y:S04]  /*5330*/  LD.E R12, desc[UR20][R176.64] ;  /* 0x00000014b00c7980 */ /* 0x000ee8000c101900 */
[----:B--2---:R2:W-:Y:S04]  /*5340*/  STL [R1+0x48c], R16 ;  /* 0x00048c1001007387 */ /* 0x0045e80000100800 */
[----:B------:R0:W-:Y:S04]  /*5350*/  STL [R1+0x488], R17 ;  /* 0x0004881101007387 */ /* 0x0001e80000100800 */
[----:B------:R1:W-:Y:S04]  /*5360*/  STL [R1+0x37c], R69 ;  /* 0x00037c4501007387 */ /* 0x0003e80000100800 */
[----:B--2---:R-:W2:Y:S04]  /*5370*/  LD.E R16, desc[UR20][R206.64] ;  /* 0x00000014ce107980 */ /* 0x004ea8000c101900 */
[----:B0-----:R-:W2:Y:S04]  /*5380*/  LD.E R17, desc[UR20][R208.64] ;  /* 0x00000014d0117980 */ /* 0x001ea8000c101900 */
[----:B-1----:R-:W2:Y:S04]  /*5390*/  LD.E R69, desc[UR20][R24.64] ;  /* 0x0000001418457980 */ /* 0x002ea8000c101900 */
[----:B----4-:R-:W-:Y:S04]  /*53a0*/  STL [R1+0x46c], R11 ;  /* 0x00046c0b01007387 */ /* 0x010fe80000100800 */
[----:B------:R0:W-:Y:S04]  /*53b0*/  STL [R1+0x468], R10 ;  /* 0x0004680a01007387 */ /* 0x0001e80000100800 */
[----:B------:R-:W4:Y:S04]  /*53c0*/  LD.E R25, desc[UR20][R138.64] ;  /* 0x000000148a197980 */ /* 0x000f28000c101900 */
[----:B------:R-:W4:Y:S01]  /*53d0*/  LD.E R24, desc[UR20][R140.64] ;  /* 0x000000148c187980 */ /* 0x000f22000c101900 */
[----:B0-----:R-:W-:-:S03]  /*53e0*/  IMAD.WIDE.U32 R10, R43, R247, RZ ;  /* 0x000000f72b0a7225 */ /* 0x001fc600078e00ff */
[----:B------:R0:W-:Y:S04]  /*53f0*/  STL [R1+0x460], R15 ;  /* 0x0004600f01007387 */ /* 0x0001e80000100800 */
[----:B------:R1:W-:Y:S04]  /*5400*/  STL [R1+0x45c], R14 ;  /* 0x00045c0e01007387 */ /* 0x0003e80000100800 */
[----:B------:R-:W-:Y:S01]  /*5410*/  STL [R1+0x3a4], R68 ;  /* 0x0003a44401007387 */ /* 0x000fe20000100800 */
[----:B0-----:R-:W-:-:S03]  /*5420*/  IMAD R15, R4, 0x7effffff, RZ ;  /* 0x7effffff040f7824 */ /* 0x001fc600078e02ff */
[----:B------:R-:W-:Y:S01]  /*5430*/  STL [R1+0x200], R65 ;  /* 0x0002004101007387 */ /* 0x000fe20000100800 */
[----:B-1----:R-:W-:Y:S02]  /*5440*/  IMAD R14, R6, 0x7effffff, RZ ;  /* 0x7effffff060e7824 */ /* 0x002fe400078e02ff */
[----:B------:R-:W-:Y:S01]  /*5450*/  IMAD.HI.U32 R4, R15, 0x7f000001, R4 ;  /* 0x7f0000010f047827 */ /* 0x000fe200078e0004 */
[----:B------:R-:W4:Y:S03]  /*5460*/  LD.E R165, desc[UR20][R130.64+0xc] ;  /* 0x00000c1482a57980 */ /* 0x000f26000c101900 */
[----:B------:R-:W-:Y:S01]  /*5470*/  IMAD.HI.U32 R5, R14, 0x7f000001, R6 ;  /* 0x7f0000010e057827 */ /* 0x000fe200078e0006 */
[----:B------:R-:W-:Y:S04]  /*5480*/  STL [R1+0x3a0], R89 ;  /* 0x0003a05901007387 */ /* 0x000fe80000100800 */
[----:B------:R-:W-:Y:S04]  /*5490*/  STL [R1+0x3dc], R88 ;  /* 0x0003dc5801007387 */ /* 0x000fe80000100800 */
[----:B------:R-:W-:Y:S04]  /*54a0*/  STL [R1+0x4cc], R64 ;  /* 0x0004cc4001007387 */ /* 0x000fe80000100800 */
[----:B------:R-:W-:Y:S04]  /*54b0*/  STL [R1+0x4c4], R63 ;  /* 0x0004c43f01007387 */ /* 0x000fe80000100800 */
[----:B------:R-:W-:Y:S04]  /*54c0*/  STL [R1+0x4c0], R62 ;  /* 0x0004c03e01007387 */ /* 0x000fe80000100800 */
[----:B------:R-:W4:Y:S04]  /*54d0*/  LDL R162, [R1+0x264] ;  /* 0x0002640001a27983 */ /* 0x000f280000100800 */
[----:B------:R-:W4:Y:S04]  /*54e0*/  LDL R175, [R1+0x2ec] ;  /* 0x0002ec0001af7983 */ /* 0x000f280000100800 */
[----:B------:R-:W-:Y:S04]  /*54f0*/  STL [R1+0x434], R27 ;  /* 0x0004341b01007387 */ /* 0x000fe80000100800 */
[----:B------:R-:W-:Y:S04]  /*5500*/  STL [R1+0x430], R26 ;  /* 0x0004301a01007387 */ /* 0x000fe80000100800 */
[----:B------:R-:W-:Y:S04]  /*5510*/  STL [R1+0x218], R223 ;  /* 0x000218df01007387 */ /* 0x000fe80000100800 */
[----:B------:R-:W-:Y:S04]  /*5520*/  STL [R1+0x3e8], R222 ;  /* 0x0003e8de01007387 */ /* 0x000fe80000100800 */
[----:B------:R-:W-:Y:S04]  /*5530*/  STL [R1+0x378], R90 ;  /* 0x0003785a01007387 */ /* 0x000fe80000100800 */
[----:B------:R-:W4:Y:S04]  /*5540*/  LDL R164, [R1+0x2f4] ;  /* 0x0002f40001a47983 */ /* 0x000f280000100800 */
[----:B------:R-:W4:Y:S04]  /*5550*/  LDL R163, [R1+0x320] ;  /* 0x0003200001a37983 */ /* 0x000f280000100800 */
[----:B---3--:R-:W-:Y:S04]  /*5560*/  STL [R1+0x474], R9 ;  /* 0x0004740901007387 */ /* 0x008fe80000100800 */
[----:B------:R0:W-:Y:S04]  /*5570*/  STL [R1+0x470], R8 ;  /* 0x0004700801007387 */ /* 0x0001e80000100800 */
[----:B------:R1:W-:Y:S04]  /*5580*/  STL [R1+0x458], R13 ;  /* 0x0004580d01007387 */ /* 0x0003e80000100800 */
[----:B------:R3:W-:Y:S01]  /*5590*/  STL [R1+0x454], R12 ;  /* 0x0004540c01007387 */ /* 0x0007e20000100800 */
[----:B0-----:R-:W-:Y:S01]  /*55a0*/  IMAD.WIDE.U32 R8, R231, R247, RZ ;  /* 0x000000f7e7087225 */ /* 0x001fe200078e00ff */
[----:B------:R-:W-:Y:S01]  /*55b0*/  ISETP.GE.U32.AND P0, PT, R4, 0x7f000001, PT ;  /* 0x7f0000010400780c */ /* 0x000fe20003f06070 */
[----:B------:R-:W-:Y:S01]  /*55c0*/  ISETP.GE.U32.AND P1, PT, R5, 0x7f000001, PT ;  /* 0x7f0000010500780c */ /* 0x000fe20003f26070 */
[----:B------:R-:W4:Y:S01]  /*55d0*/  LD.E R68, desc[UR20][R132.64] ;  /* 0x0000001484447980 */ /* 0x000f22000c101900 */
[----:B-1----:R-:W-:-:S03]  /*55e0*/  IMAD R13, R8, 0x7effffff, RZ ;  /* 0x7effffff080d7824 */ /* 0x002fc600078e02ff */
[----:B------:R-:W4:Y:S01]  /*55f0*/  LD.E R65, desc[UR20][R28.64] ;  /* 0x000000141c417980 */ /* 0x000f22000c101900 */
[----:B---3--:R-:W-:Y:S02]  /*5600*/  IMAD R12, R10, 0x7effffff, RZ ;  /* 0x7effffff0a0c7824 */ /* 0x008fe400078e02ff */
[----:B------:R-:W-:Y:S01]  /*5610*/  IMAD.HI.U32 R6, R13, 0x7f000001, R8 ;  /* 0x7f0000010d067827 */ /* 0x000fe200078e0008 */
[----:B------:R-:W3:Y:S03]  /*5620*/  LD.E R64, desc[UR20][R178.64] ;  /* 0x00000014b2407980 */ /* 0x000ee6000c101900 */
[----:B------:R-:W-:Y:S01]  /*5630*/  IMAD.HI.U32 R7, R12, 0x7f000001, R10 ;  /* 0x7f0000010c077827 */ /* 0x000fe200078e000a */
[----:B------:R-:W3:Y:S04]  /*5640*/  LD.E R9, desc[UR20][R130.64+0x4] ;  /* 0x0000041482097980 */ /* 0x000ee8000c101900 */
[----:B------:R-:W3:Y:S04]  /*5650*/  LD.E R10, desc[UR20][R130.64] ;  /* 0x00000014820a7980 */ /* 0x000ee8000c101900 */
[----:B------:R-:W3:Y:S04]  /*5660*/  LD.E R8, desc[UR20][R130.64+0x8] ;  /* 0x0000081482087980 */ /* 0x000ee8000c101900 */
[----:B------:R-:W3:Y:S01]  /*5670*/  LD.E R12, desc[UR20][R216.64] ;  /* 0x00000014d80c7980 */ /* 0x000ee2000c101900 */
[----:B------:R-:W-:Y:S01]  /*5680*/  ISETP.GE.U32.AND P2, PT, R6, 0x7f000001, PT ;  /* 0x7f0000010600780c */ /* 0x000fe20003f46070 */
[----:B------:R-:W-:Y:S01]  /*5690*/  ISETP.GE.U32.AND P3, PT, R7, 0x7f000001, PT ;  /* 0x7f0000010700780c */ /* 0x000fe20003f66070 */
[----:B------:R-:W-:-:S02]  /*56a0*/  @P0 IADD3 R4, PT, PT, R4, -0x7f000001, RZ ;  /* 0x80ffffff04040810 */ /* 0x000fc40007ffe0ff */
[----:B------:R-:W-:Y:S01]  /*56b0*/  @P1 IADD3 R5, PT, PT, R5, -0x7f000001, RZ ;  /* 0x80ffffff05051810 */ /* 0x000fe20007ffe0ff */
[----:B------:R-:W3:Y:S01]  /*56c0*/  LD.E R13, desc[UR20][R214.64] ;  /* 0x00000014d60d7980 */ /* 0x000ee2000c101900 */
[----:B------:R-:W-:Y:S02]  /*56d0*/  IADD3 R4, PT, PT, R4, R42, RZ ;  /* 0x0000002a04047210 */ /* 0x000fe40007ffe0ff */
[----:B------:R-:W-:Y:S01]  /*56e0*/  IADD3 R5, PT, PT, R5, R40, RZ ;  /* 0x0000002805057210 */ /* 0x000fe20007ffe0ff */
[----:B--2---:R0:W-:Y:S04]  /*56f0*/  STL [R1+0x418], R16 ;  /* 0x0004181001007387 */ /* 0x0041e80000100800 */
[----:B------:R-:W-:Y:S02]  /*5700*/  @P2 IADD3 R6, PT, PT, R6, -0x7f000001, RZ ;  /* 0x80ffffff06062810 */ /* 0x000fe40007ffe0ff */
[----:B------:R-:W-:Y:S01]  /*5710*/  @P3 IADD3 R7, PT, PT, R7, -0x7f000001, RZ ;  /* 0x80ffffff07073810 */ /* 0x000fe20007ffe0ff */
[----:B------:R-:W-:Y:S01]  /*5720*/  ISETP.GE.U32.AND P0, PT, R4, 0x7f000001, PT ;  /* 0x7f0000010400780c */ /* 0x000fe20003f06070 */
[----:B------:R1:W-:Y:S01]  /*5730*/  STL [R1+0x414], R17 ;  /* 0x0004141101007387 */ /* 0x0003e20000100800 */
[----:B------:R-:W-:-:S02]  /*5740*/  IADD3 R6, PT, PT, R6, R3, RZ ;  /* 0x0000000306067210 */ /* 0x000fc40007ffe0ff */
[----:B------:R-:W-:Y:S01]  /*5750*/  IADD3 R7, PT, PT, R7, R2, RZ ;  /* 0x0000000207077210 */ /* 0x000fe20007ffe0ff */
[----:B------:R-:W-:Y:S01]  /*5760*/  ISETP.GE.U32.AND P1, PT, R5, 0x7f000001, PT ;  /* 0x7f0000010500780c */ /* 0x000fe20003f26070 */
[----:B0-----:R-:W2:Y:S01]  /*5770*/  LD.E R16, desc[UR20][R130.64+0x14] ;  /* 0x0000141482107980 */ /* 0x001ea2000c101900 */
[----:B------:R-:W-:Y:S02]  /*5780*/  ISETP.GE.U32.AND P2, PT, R6, 0x7f000001, PT ;  /* 0x7f0000010600780c */ /* 0x000fe40003f46070 */
[----:B------:R-:W-:Y:S01]  /*5790*/  ISETP.GE.U32.AND P3, PT, R7, 0x7f000001, PT ;  /* 0x7f0000010700780c */ /* 0x000fe20003f66070 */
[----:B----4-:R0:W-:Y:S04]  /*57a0*/  STL [R1+0x4a4], R25 ;  /* 0x0004a41901007387 */ /* 0x0101e80000100800 */
[----:B-1----:R-:W4:Y:S04]  /*57b0*/  LD.E R17, desc[UR20][R130.64+0x18] ;  /* 0x0000181482117980 */ /* 0x002f28000c101900 */
[----:B------:R1:W-:Y:S04]  /*57c0*/  STL [R1+0x4a0], R24 ;  /* 0x0004a01801007387 */ /* 0x0003e80000100800 */
[----:B------:R-:W2:Y:S04]  /*57d0*/  LD.E R63, desc[UR20][R180.64] ;  /* 0x00000014b43f7980 */ /* 0x000ea8000c101900 */
[----:B------:R-:W2:Y:S04]  /*57e0*/  LD.E R130, desc[UR20][R130.64+0x1c] ;  /* 0x00001c1482827980 */ /* 0x000ea8000c101900 */
[----:B------:R-:W2:Y:S04]  /*57f0*/  LD.E R62, desc[UR20][R182.64] ;  /* 0x00000014b63e7980 */ /* 0x000ea8000c101900 */
[----:B------:R-:W2:Y:S04]  /*5800*/  LD.E R29, desc[UR20][R188.64] ;  /* 0x00000014bc1d7980 */ /* 0x000ea8000c101900 */
[----:B------:R-:W2:Y:S04]  /*5810*/  LD.E R28, desc[UR20][R190.64] ;  /* 0x00000014be1c7980 */ /* 0x000ea8000c101900 */
[----:B0-----:R-:W2:Y:S04]  /*5820*/  LD.E R25, desc[UR20][R196.64] ;  /* 0x00000014c4197980 */ /* 0x001ea8000c101900 */
[----:B-1----:R-:W2:Y:S04]  /*5830*/  LD.E R24, desc[UR20][R198.64] ;  /* 0x00000014c6187980 */ /* 0x002ea8000c101900 */
        /* <DEDUP_REMOVED lines=8> */
[----:B------:R0:W4:Y:S04]  /*58c0*/  LD.E R89, desc[UR20][R20.64+0xb0] ;  /* 0x0000b01414597980 */ /* 0x000128000c101900 */
[----:B------:R1:W-:Y:S04]  /*58d0*/  STL [R1+0x110], R4 ;  /* 0x0001100401007387 */ /* 0x0003e80000100800 */
[----:B------:R0:W-:Y:S04]  /*58e0*/  STL [R1+0x114], R5 ;  /* 0x0001140501007387 */ /* 0x0001e80000100800 */
[----:B------:R0:W-:Y:S01]  /*58f0*/  STL [R1+0x118], R6 ;  /* 0x0001180601007387 */ /* 0x0001e20000100800 */
[----:B-1----:R-:W-:-:S03]  /*5900*/  @P0 IADD3 R4, PT, PT, R4, -0x7f000001, RZ ;  /* 0x80ffffff04040810 */ /* 0x002fc60007ffe0ff */
[----:B------:R1:W-:Y:S01]  /*5910*/  STL [R1+0x11c], R7 ;  /* 0x00011c0701007387 */ /* 0x0003e20000100800 */
[----:B0-----:R-:W-:-:S03]  /*5920*/  @P1 IADD3 R5, PT, PT, R5, -0x7f000001, RZ ;  /* 0x80ffffff05051810 */ /* 0x001fc60007ffe0ff */
[----:B------:R-:W4:Y:S01]  /*5930*/  LDL R219, [R1+0x28c] ;  /* 0x00028c0001db7983 */ /* 0x000f220000100800 */
[----:B------:R-:W-:-:S03]  /*5940*/  @P2 IADD3 R6, PT, PT, R6, -0x7f000001, RZ ;  /* 0x80ffffff06062810 */ /* 0x000fc60007ffe0ff */
[----:B------:R-:W4:Y:S01]  /*5950*/  LDL R223, [R1+0x2cc] ;  /* 0x0002cc0001df7983 */ /* 0x000f220000100800 */
[----:B-1----:R-:W-:-:S03]  /*5960*/  @P3 IADD3 R7, PT, PT, R7, -0x7f000001, RZ ;  /* 0x80ffffff07073810 */ /* 0x002fc60007ffe0ff */
[----:B------:R-:W-:Y:S04]  /*5970*/  STL [R1+0x110], R4 ;  /* 0x0001100401007387 */ /* 0x000fe80000100800 */
[----:B------:R0:W-:Y:S04]  /*5980*/  STL [R1+0x114], R5 ;  /* 0x0001140501007387 */ /* 0x0001e80000100800 */
[----:B------:R-:W-:Y:S04]  /*5990*/  STL [R1+0x118], R6 ;  /* 0x0001180601007387 */ /* 0x000fe80000100800 */
[----:B------:R-:W-:Y:S04]  /*59a0*/  STL [R1+0x11c], R7 ;  /* 0x00011c0701007387 */ /* 0x000fe80000100800 */
[----:B------:R-:W4:Y:S04]  /*59b0*/  LDL R20, [R1+0x110] ;  /* 0x0001100001147983 */ /* 0x000f280000100800 */
[----:B------:R-:W4:Y:S04]  /*59c0*/  LDL R14, [R1+0x114] ;  /* 0x00011400010e7983 */ /* 0x000f280000100800 */
[----:B------:R-:W4:Y:S04]  /*59d0*/  LDL R19, [R1+0x118] ;  /* 0x0001180001137983 */ /* 0x000f280000100800 */
[----:B------:R-:W4:Y:S04]  /*59e0*/  LDL R15, [R1+0x11c] ;  /* 0x00011c00010f7983 */ /* 0x000f280000100800 */
[----:B0-----:R-:W4:Y:S04]  /*59f0*/  LDL.64 R4, [R1+0x100] ;  /* 0x0001000001047983 */ /* 0x001f280000100a00 */
[----:B------:R-:W4:Y:S01]  /*5a00*/  LDL R222, [R1+0x324] ;  /* 0x0003240001de7983 */ /* 0x000f220000100800 */
[----:B------:R-:W-:-:S03]  /*5a10*/  IADD3 R90, PT, PT, -R44, R45, RZ ;  /* 0x0000002d2c5a7210 */ /* 0x000fc60007ffe1ff */
[----:B------:R-:W4:Y:S04]  /*5a20*/  LDL R139, [R1+0x328] ;  /* 0x00032800018b7983 */ /* 0x000f280000100800 */
[----:B------:R-:W-:Y:S04]  /*5a30*/  STL [R1+0x4c8], R70 ;  /* 0x0004c84601007387 */ /* 0x000fe80000100800 */
        /* <DEDUP_REMOVED lines=8> */
[----:B------:R-:W4:Y:S04]  /*5ac0*/  LDL.LU R231, [R1+0x50c] ;  /* 0x00050c0001e77983 */ /* 0x000f280000300800 */
[----:B------:R-:W4:Y:S04]  /*5ad0*/  LDL.LU R43, [R1+0x508] ;  /* 0x00050800012b7983 */ /* 0x000f280000300800 */
[----:B---3--:R0:W-:Y:S04]  /*5ae0*/  STL [R1+0x280], R9 ;  /* 0x0002800901007387 */ /* 0x0081e80000100800 */
[----:B------:R-:W-:Y:S04]  /*5af0*/  STL [R1+0x284], R10 ;  /* 0x0002840a01007387 */ /* 0x000fe80000100800 */
[----:B------:R1:W-:Y:S04]  /*5b00*/  STL [R1+0x27c], R8 ;  /* 0x00027c0801007387 */ /* 0x0003e80000100800 */
[----:B0-----:R-:W3:Y:S04]  /*5b10*/  LD.E R9, desc[UR20][R168.64+0x10] ;  /* 0x00001014a8097980 */ /* 0x001ee8000c101900 */
[----:B------:R0:W-:Y:S04]  /*5b20*/  STL [R1+0x1f8], R12 ;  /* 0x0001f80c01007387 */ /* 0x0001e80000100800 */
[----:B-1----:R-:W4:Y:S04]  /*5b30*/  LD.E R8, desc[UR20][R168.64+0x14] ;  /* 0x00001414a8087980 */ /* 0x002f28000c101900 */
[----:B------:R-:W4:Y:S04]  /*5b40*/  LD.E R10, desc[UR20][R168.64+0x18] ;  /* 0x00001814a80a7980 */ /* 0x000f28000c101900 */
[----:B0-----:R-:W4:Y:S01]  /*5b50*/  LD.E R12, desc[UR20][R168.64+0x1c] ;  /* 0x00001c14a80c7980 */ /* 0x001f22000c101900 */
[----:B------:R-:W-:Y:S01]  /*5b60*/  ISETP.GE.U32.AND P0, PT, R50, R31, PT ;  /* 0x0000001f3200720c */ /* 0x000fe20003f06070 */
[----:B------:R-:W-:-:S02]  /*5b70*/  IADD3 R6, PT, PT, -R31, R50, RZ ;  /* 0x000000321f067210 */ /* 0x000fc40007ffe1ff */
[----:B------:R0:W-:Y:S04]  /*5b80*/  STL [R1+0x40c], R13 ;  /* 0x00040c0d01007387 */ /* 0x0001e80000100800 */
[----:B------:R-:W-:Y:S04]  /*5b90*/  STL [R1+0x464], R65 ;  /* 0x0004644101007387 */ /* 0x000fe80000100800 */
[----:B------:R-:W-:Y:S02]  /*5ba0*/  STL [R1+0x450], R64 ;  /* 0x0004504001007387 */ /* 0x000fe40000100800 */
[----:B------:R-:W-:-:S02]  /*5bb0*/  @!P0 IADD3 R6, PT, PT, R6, 0x7f000001, RZ ;  /* 0x7f00000106068810 */ /* 0x000fc40007ffe0ff */
[----:B------:R-:W-:Y:S03]  /*5bc0*/  STL [R1+0x4b0], R68 ;  /* 0x0004b04401007387 */ /* 0x000fe60000100800 */
[----:B------:R-:W-:Y:S01]  /*5bd0*/  IMAD.WIDE.U32 R6, R38, R6, RZ ;  /* 0x0000000626067225 */ /* 0x000fe200078e00ff */
[----:B------:R-:W4:Y:S03]  /*5be0*/  LDL.LU R42, [R1+0x504] ;  /* 0x00050400012a7983 */ /* 0x000f260000300800 */
[----:B0-----:R-:W-:Y:S01]  /*5bf0*/  IMAD R13, R6, 0x7effffff, RZ ;  /* 0x7effffff060d7824 */ /* 0x001fe200078e02ff */
[----:B------:R-:W4:Y:S03]  /*5c00*/  LDL.LU R40, [R1+0x500] ;  /* 0x0005000001287983 */ /* 0x000f260000300800 */
[----:B------:R-:W-:Y:S01]  /*5c10*/  IMAD.HI.U32 R13, R13, 0x7f000001, R6 ;  /* 0x7f0000010d0d7827 */ /* 0x000fe200078e0006 */
[----:B------:R-:W4:Y:S04]  /*5c20*/  LDL.LU R2, [R1+0x4f8] ;  /* 0x0004f80001027983 */ /* 0x000f280000300800 */
[----:B------:R-:W-:Y:S01]  /*5c30*/  ISETP.GE.U32.AND P0, PT, R13, 0x7f000001, PT ;  /* 0x7f0000010d00780c */ /* 0x000fe20003f06070 */
[----:B------:R-:W4:-:S12]  /*5c40*/  LDL.LU R3, [R1+0x4fc] ;  /* 0x0004fc0001037983 */ /* 0x000f180000300800 */
[----:B------:R-:W-:Y:S01]  /*5c50*/  @P0 IADD3 R13, PT, PT, R13, -0x7f000001, RZ ;  /* 0x80ffffff0d0d0810 */ /* 0x000fe20007ffe0ff */
[----:B--2---:R0:W-:Y:S04]  /*5c60*/  STL [R1+0x408], R11 ;  /* 0x0004080b01007387 */ /* 0x0041e80000100800 */
[----:B------:R1:W-:Y:S01]  /*5c70*/  STL [R1+0x428], R24 ;  /* 0x0004281801007387 */ /* 0x0003e20000100800 */
[----:B---3--:R-:W-:-:S04]  /*5c80*/  IMAD.WIDE.U32 R6, R9, R13, RZ ;  /* 0x0000000d09067225 */ /* 0x008fc800078e00ff */
[----:B----4-:R-:W-:-:S04]  /*5c90*/  IMAD.WIDE.U32 R8, R8, R13, RZ ;  /* 0x0000000d08087225 */ /* 0x010fc800078e00ff */
[----:B0-----:R-:W-:-:S04]  /*5ca0*/  IMAD.WIDE.U32 R10, R10, R13, RZ ;  /* 0x0000000d0a0a7225 */ /* 0x001fc800078e00ff */
[----:B------:R-:W-:-:S04]  /*5cb0*/  IMAD.WIDE.U32 R12, R12, R13, RZ ;  /* 0x0000000d0c0c7225 */ /* 0x000fc800078e00ff */
[----:B------:R-:W-:Y:S02]  /*5cc0*/  IMAD R21, R6, 0x7effffff, RZ ;  /* 0x7effffff06157824 */ /* 0x000fe400078e02ff */
[----:B------:R-:W-:Y:S02]  /*5cd0*/  IMAD R22, R8, 0x7effffff, RZ ;  /* 0x7effffff08167824 */ /* 0x000fe400078e02ff */
[----:B------:R-:W-:Y:S02]  /*5ce0*/  IMAD R23, R10, 0x7effffff, RZ ;  /* 0x7effffff0a177824 */ /* 0x000fe400078e02ff */
[----:B-1----:R-:W-:Y:S02]  /*5cf0*/  IMAD R24, R12, 0x7effffff, RZ ;  /* 0x7effffff0c187824 */ /* 0x002fe400078e02ff */
[----:B------:R-:W-:-:S04]  /*5d00*/  IMAD.HI.U32 R6, R21, 0x7f000001, R6 ;  /* 0x7f00000115067827 */ /* 0x000fc800078e0006 */
[----:B------:R-:W-:-:S04]  /*5d10*/  IMAD.HI.U32 R8, R22, 0x7f000001, R8 ;  /* 0x7f00000116087827 */ /* 0x000fc800078e0008 */
[----:B------:R-:W-:-:S04]  /*5d20*/  IMAD.HI.U32 R10, R23, 0x7f000001, R10 ;  /* 0x7f000001170a7827 */ /* 0x000fc800078e000a */
[----:B------:R-:W-:Y:S01]  /*5d30*/  IMAD.HI.U32 R12, R24, 0x7f000001, R12 ;  /* 0x7f000001180c7827 */ /* 0x000fe200078e000c */
[----:B------:R-:W-:Y:S01]  /*5d40*/  ISETP.GE.U32.AND P0, PT, R6, 0x7f000001, PT ;  /* 0x7f0000010600780c */ /* 0x000fe20003f06070 */
[----:B------:R-:W-:Y:S01]  /*5d50*/  ISETP.GE.U32.AND P1, PT, R8, 0x7f000001, PT ;  /* 0x7f0000010800780c */ /* 0x000fe20003f26070 */
[----:B------:R-:W-:Y:S02]  /*5d60*/  ISETP.GE.U32.AND P2, PT, R10, 0x7f000001, PT ;  /* 0x7f0000010a00780c */ /* 0x000fe40003f46070 */
[----:B------:R-:W-:-:S09]  /*5d70*/  ISETP.GE.U32.AND P3, PT, R12, 0x7f000001, PT ;  /* 0x7f0000010c00780c */ /* 0x000fd20003f66070 */
[----:B------:R-:W-:Y:S02]  /*5d80*/  @P0 IADD3 R6, PT, PT, R6, -0x7f000001, RZ ;  /* 0x80ffffff06060810 */ /* 0x000fe40007ffe0ff */
[----:B------:R-:W-:Y:S02]  /*5d90*/  @P1 IADD3 R8, PT, PT, R8, -0x7f000001, RZ ;  /* 0x80ffffff08081810 */ /* 0x000fe40007ffe0ff */
[----:B------:R-:W-:Y:S02]  /*5da0*/  @P2 IADD3 R10, PT, PT, R10, -0x7f000001, RZ ;  /* 0x80ffffff0a0a2810 */ /* 0x000fe40007ffe0ff */
[----:B------:R-:W-:Y:S02]  /*5db0*/  @P3 IADD3 R12, PT, PT, R12, -0x7f000001, RZ ;  /* 0x80ffffff0c0c3810 */ /* 0x000fe40007ffe0ff */
[----:B------:R-:W-:Y:S02]  /*5dc0*/  IADD3 R6, PT, PT, R6, R20, RZ ;  /* 0x0000001406067210 */ /* 0x000fe40007ffe0ff */
[----:B------:R-:W-:-:S02]  /*5dd0*/  IADD3 R8, PT, PT, R8, R14, RZ ;  /* 0x0000000e08087210 */ /* 0x000fc40007ffe0ff */
[----:B------:R-:W-:Y:S02]  /*5de0*/  IADD3 R10, PT, PT, R10, R19, RZ ;  /* 0x000000130a0a7210 */ /* 0x000fe40007ffe0ff */
[----:B------:R-:W-:Y:S01]  /*5df0*/  IADD3 R12, PT, PT, R12, R15, RZ ;  /* 0x0000000f0c0c7210 */ /* 0x000fe20007ffe0ff */
[----:B------:R-:W-:Y:S01]  /*5e00*/  ISETP.GE.U32.AND P0, PT, R6, 0x7f000001, PT ;  /* 0x7f0000010600780c */ /* 0x000fe20003f06070 */
[----:B------:R-:W-:Y:S01]  /*5e10*/  ISETP.GE.U32.AND P1, PT, R8, 0x7f000001, PT ;  /* 0x7f0000010800780c */ /* 0x000fe20003f26070 */
[----:B------:R-:W-:Y:S02]  /*5e20*/  ISETP.GE.U32.AND P2, PT, R10, 0x7f000001, PT ;  /* 0x7f0000010a00780c */ /* 0x000fe40003f46070 */
[----:B------:R-:W-:Y:S01]  /*5e30*/  ISETP.GE.U32.AND P3, PT, R12, 0x7f000001, PT ;  /* 0x7f0000010c00780c */ /* 0x000fe20003f66070 */
[----:B------:R0:W-:Y:S04]  /*5e40*/  STL [R1+0x110], R6 ;  /* 0x0001100601007387 */ /* 0x0001e80000100800 */
[----:B------:R1:W-:Y:S04]  /*5e50*/  STL [R1+0x114], R8 ;  /* 0x0001140801007387 */ /* 0x0003e80000100800 */
[----:B------:R2:W-:Y:S01]  /*5e60*/  STL [R1+0x118], R10 ;  /* 0x0001180a01007387 */ /* 0x0005e20000100800 */
[----:B0-----:R-:W-:-:S03]  /*5e70*/  @P0 IADD3 R6, PT, PT, R6, -0x7f000001, RZ ;  /* 0x80ffffff06060810 */ /* 0x001fc60007ffe0ff */
[----:B------:R0:W-:Y:S01]  /*5e80*/  STL [R1+0x11c], R12 ;  /* 0x00011c0c01007387 */ /* 0x0001e20000100800 */
[----:B-1----:R-:W-:Y:S02]  /*5e90*/  @P1 IADD3 R8, PT, PT, R8, -0x7f000001, RZ ;  /* 0x80ffffff08081810 */ /* 0x002fe40007ffe0ff */
[----:B--2---:R-:W-:Y:S02]  /*5ea0*/  @P2 IADD3 R10, PT, PT, R10, -0x7f000001, RZ ;  /* 0x80ffffff0a0a2810 */ /* 0x004fe40007ffe0ff */
[----:B0-----:R-:W-:Y:S01]  /*5eb0*/  @P3 IADD3 R12, PT, PT, R12, -0x7f000001, RZ ;  /* 0x80ffffff0c0c3810 */ /* 0x001fe20007ffe0ff */
[----:B------:R-:W-:Y:S04]  /*5ec0*/  STL [R1+0x110], R6 ;  /* 0x0001100601007387 */ /* 0x000fe80000100800 */
[----:B------:R0:W-:Y:S04]  /*5ed0*/  STL [R1+0x114], R8 ;  /* 0x0001140801007387 */ /* 0x0001e80000100800 */
[----:B------:R1:W-:Y:S04]  /*5ee0*/  STL [R1+0x118], R10 ;  /* 0x0001180a01007387 */ /* 0x0003e80000100800 */
[----:B------:R2:W-:Y:S04]  /*5ef0*/  STL [R1+0x11c], R12 ;  /* 0x00011c0c01007387 */ /* 0x0005e80000100800 */
[----:B------:R-:W3:Y:S04]  /*5f00*/  LD.E R9, desc[UR20][R4.64+0x20] ;  /* 0x0000201404097980 */ /* 0x000ee8000c101900 */
[----:B0-----:R-:W4:Y:S04]  /*5f10*/  LD.E R8, desc[UR20][R4.64+0x24] ;  /* 0x0000241404087980 */ /* 0x001f28000c101900 */
[----:B-1----:R-:W4:Y:S04]  /*5f20*/  LD.E R10, desc[UR20][R4.64+0x28] ;  /* 0x00002814040a7980 */ /* 0x002f28000c101900 */
[----:B--2---:R-:W2:Y:S04]  /*5f30*/  LD.E R12, desc[UR20][R4.64+0x2c] ;  /* 0x00002c14040c7980 */ /* 0x004ea8000c101900 */
[----:B------:R-:W2:Y:S04]  /*5f40*/  LDL R20, [R1+0x110] ;  /* 0x0001100001147983 */ /* 0x000ea80000100800 */
[----:B------:R-:W2:Y:S04]  /*5f50*/  LDL R14, [R1+0x114] ;  /* 0x00011400010e7983 */ /* 0x000ea80000100800 */
[----:B------:R-:W2:Y:S04]  /*5f60*/  LDL R19, [R1+0x118] ;  /* 0x0001180001137983 */ /* 0x000ea80000100800 */
[----:B------:R-:W2:Y:S04]  /*5f70*/  LDL R15, [R1+0x11c] ;  /* 0x00011c00010f7983 */ /* 0x000ea80000100800 */
[----:B------:R-:W2:Y:S01]  /*5f80*/  LDL.64 R4, [R1+0x100] ;  /* 0x0001000001047983 */ /* 0x000ea20000100a00 */
[----:B------:R-:W-:Y:S01]  /*5f90*/  ISETP.GE.U32.AND P0, PT, R51, R32, PT ;  /* 0x000000203300720c */ /* 0x000fe20003f06070 */
[----:B------:R-:W-:-:S12]  /*5fa0*/  IADD3 R6, PT, PT, -R32, R51, RZ ;  /* 0x0000003320067210 */ /* 0x000fd80007ffe1ff */
[----:B------:R-:W-:-:S05]  /*5fb0*/  @!P0 IADD3 R6, PT, PT, R6, 0x7f000001, RZ ;  /* 0x7f00000106068810 */ /* 0x000fca0007ffe0ff */
[----:B------:R-:W-:-:S04]  /*5fc0*/  IMAD.WIDE.U32 R6, R38, R6, RZ ;  /* 0x0000000626067225 */ /* 0x000fc800078e00ff */
[----:B------:R-:W-:-:S04]  /*5fd0*/  IMAD R13, R6, 0x7effffff, RZ ;  /* 0x7effffff060d7824 */ /* 0x000fc800078e02ff */
[----:B------:R-:W-:-:S05]  /*5fe0*/  IMAD.HI.U32 R13, R13, 0x7f000001, R6 ;  /* 0x7f0000010d0d7827 */ /* 0x000fca00078e0006 */
[----:B------:R-:W-:-:S13]  /*5ff0*/  ISETP.GE.U32.AND P0, PT, R13, 0x7f000001, PT ;  /* 0x7f0000010d00780c */ /* 0x000fda0003f06070 */
[----:B------:R-:W-:-:S05]  /*6000*/  @P0 IADD3 R13, PT, PT, R13, -0x7f000001, RZ ;  /* 0x80ffffff0d0d0810 */ /* 0x000fca0007ffe0ff */
[----:B---3--:R-:W-:-:S04]  /*6010*/  IMAD.WIDE.U32 R6, R9, R13, RZ ;  /* 0x0000000d09067225 */ /* 0x008fc800078e00ff */
[----:B----4-:R-:W-:-:S04]  /*6020*/  IMAD.WIDE.U32 R8, R8, R13, RZ ;  /* 0x0000000d08087225 */ /* 0x010fc800078e00ff */
[----:B------:R-:W-:-:S04]  /*6030*/  IMAD.WIDE.U32 R10, R10, R13, RZ ;  /* 0x0000000d0a0a7225 */ /* 0x000fc800078e00ff */
[----:B--2---:R-:W-:-:S04]  /*6040*/  IMAD.WIDE.U32 R12, R12, R13, RZ ;  /* 0x0000000d0c0c7225 */ /* 0x004fc800078e00ff */
[----:B------:R-:W-:Y:S02]  /*6050*/  IMAD R21, R6, 0x7effffff, RZ ;  /* 0x7effffff06157824 */ /* 0x000fe400078e02ff */
[----:B------:R-:W-:Y:S02]  /*6060*/  IMAD R22, R8, 0x7effffff, RZ ;  /* 0x7effffff08167824 */ /* 0x000fe400078e02ff */
[----:B------:R-:W-:Y:S02]  /*6070*/  IMAD R23, R10, 0x7effffff, RZ ;  /* 0x7effffff0a177824 */ /* 0x000fe400078e02ff */
[----:B------:R-:W-:Y:S02]  /*6080*/  IMAD R24, R12, 0x7effffff, RZ ;  /* 0x7effffff0c187824 */ /* 0x000fe400078e02ff */
        /* <DEDUP_REMOVED lines=120> */
[----:B------:R-:W-:Y:S01]  /*6810*/  ISETP.GE.U32.AND P2, PT, R10, 0x7f000001, PT ;  /* 0x7f0000010a00780c */ /* 0x000fe20003f46070 */
[----:B------:R0:W-:Y:S01]  /*6820*/  STL [R1+0x42c], R25 ;  /* 0x00042c1901007387 */ /* 0x0001e20000100800 */
[----:B------:R-:W-:-:S03]  /*6830*/  ISETP.GE.U32.AND P3, PT, R12, 0x7f000001, PT ;  /* 0x7f0000010c00780c */ /* 0x000fc60003f66070 */
[----:B------:R-:W2:Y:S06]  /*6840*/  LDL.64 R22, [R1+0xb0] ;  /* 0x0000b00001167983 */ /* 0x000eac0000100a00 */
[----:B------:R-:W-:Y:S02]  /*6850*/  @P0 IADD3 R6, PT, PT, R6, -0x7f000001, RZ ;  /* 0x80ffffff06060810 */ /* 0x000fe40007ffe0ff */
[----:B------:R-:W-:Y:S02]  /*6860*/  @P1 IADD3 R8, PT, PT, R8, -0x7f000001, RZ ;  /* 0x80ffffff08081810 */ /* 0x000fe40007ffe0ff */
[----:B------:R-:W-:Y:S01]  /*6870*/  @P2 IADD3 R10, PT, PT, R10, -0x7f000001, RZ ;  /* 0x80ffffff0a0a2810 */ /* 0x000fe20007ffe0ff */
[----:B0-----:R-:W3:Y:S01]  /*6880*/  LDL.64 R24, [R1+0xa8] ;  /* 0x0000a80001187983 */ /* 0x001ee20000100a00 */
[----:B------:R-:W-:-:S02]  /*6890*/  @P3 IADD3 R12, PT, PT, R12, -0x7f000001, RZ ;  /* 0x80ffffff0c0c3810 */ /* 0x000fc40007ffe0ff */
[----:B------:R-:W-:Y:S02]  /*68a0*/  IADD3 R6, PT, PT, R6, R20, RZ ;  /* 0x0000001406067210 */ /* 0x000fe40007ffe0ff */
[----:B------:R-:W-:Y:S02]  /*68b0*/  IADD3 R8, PT, PT, R8, R14, RZ ;  /* 0x0000000e08087210 */ /* 0x000fe40007ffe0ff */
        /* <DEDUP_REMOVED lines=12> */
[----:B----4-:R-:W-:Y:S02]  /*6980*/  @P2 IADD3 R10, PT, PT, R10, -0x7f000001, RZ ;  /* 0x80ffffff0a0a2810 */ /* 0x010fe40007ffe0ff */
[----:B0-----:R-:W-:Y:S01]  /*6990*/  @P3 IADD3 R12, PT, PT, R12, -0x7f000001, RZ ;  /* 0x80ffffff0c0c3810 */ /* 0x001fe20007ffe0ff */
[----:B------:R-:W-:Y:S04]  /*69a0*/  STL [R1+0x110], R6 ;  /* 0x0001100601007387 */ /* 0x000fe80000100800 */
[----:B------:R0:W-:Y:S04]  /*69b0*/  STL [R1+0x114], R8 ;  /* 0x0001140801007387 */ /* 0x0001e80000100800 */
[----:B------:R-:W-:Y:S04]  /*69c0*/  STL [R1+0x118], R10 ;  /* 0x0001180a01007387 */ /* 0x000fe80000100800 */
[----:B------:R1:W-:Y:S04]  /*69d0*/  STL [R1+0x11c], R12 ;  /* 0x00011c0c01007387 */ /* 0x0003e80000100800 */
[----:B0-----:R-:W4:Y:S01]  /*69e0*/  LD.E R8, desc[UR20][R4.64+0x50] ;  /* 0x0000501404087980 */ /* 0x001f22000c101900 */
[----:B------:R-:W-:Y:S01]  /*69f0*/  ISETP.GE.U32.AND P0, PT, R160, R242, PT ;  /* 0x000000f2a000720c */ /* 0x000fe20003f06070 */
[----:B------:R-:W-:-:S02]  /*6a00*/  IADD3 R6, PT, PT, -R242, R160, RZ ;  /* 0x000000a0f2067210 */ /* 0x000fc40007ffe1ff */
[----:B------:R-:W2:Y:S04]  /*6a10*/  LD.E R9, desc[UR20][R4.64+0x54] ;  /* 0x0000541404097980 */ /* 0x000ea8000c101900 */
[----:B-1----:R-:W2:Y:S06]  /*6a20*/  LDL R12, [R1+0x110] ;  /* 0x00011000010c7983 */ /* 0x002eac0000100800 */
[----:B------:R-:W-:-:S05]  /*6a30*/  @!P0 IADD3 R6, PT, PT, R6, 0x7f000001, RZ ;  /* 0x7f00000106068810 */ /* 0x000fca0007ffe0ff */
[----:B------:R-:W-:-:S04]  /*6a40*/  IMAD.WIDE.U32 R6, R39, R6, RZ ;  /* 0x0000000627067225 */ /* 0x000fc800078e00ff */
[----:B------:R-:W-:-:S04]  /*6a50*/  IMAD R10, R6, 0x7effffff, RZ ;  /* 0x7effffff060a7824 */ /* 0x000fc800078e02ff */
[----:B------:R-:W-:-:S05]  /*6a60*/  IMAD.HI.U32 R10, R10, 0x7f000001, R6 ;  /* 0x7f0000010a0a7827 */ /* 0x000fca00078e0006 */
[----:B------:R-:W-:-:S13]  /*6a70*/  ISETP.GE.U32.AND P0, PT, R10, 0x7f000001, PT ;  /* 0x7f0000010a00780c */ /* 0x000fda0003f06070 */
[----:B------:R-:W-:-:S05]  /*6a80*/  @P0 IADD3 R10, PT, PT, R10, -0x7f000001, RZ ;  /* 0x80ffffff0a0a0810 */ /* 0x000fca0007ffe0ff */
[----:B----4-:R-:W-:Y:S02]  /*6a90*/  IMAD.WIDE.U32 R6, R8, R10, RZ ;  /* 0x0000000a08067225 */ /* 0x010fe400078e00ff */
[----:B------:R-:W4:Y:S02]  /*6aa0*/  LD.E R8, desc[UR20][R4.64+0x58] ;  /* 0x0000581404087980 */ /* 0x000f24000c101900 */
[----:B------:R-:W-:-:S04]  /*6ab0*/  IMAD R11, R6, 0x7effffff, RZ ;  /* 0x7effffff060b7824 */ /* 0x000fc800078e02ff */
[----:B------:R-:W-:Y:S02]  /*6ac0*/  IMAD.HI.U32 R6, R11, 0x7f000001, R6 ;  /* 0x7f0000010b067827 */ /* 0x000fe400078e0006 */
[----:B------:R-:W3:Y:S03]  /*6ad0*/  LD.E R11, desc[UR20][R4.64+0x5c] ;  /* 0x00005c14040b7980 */ /* 0x000ee6000c101900 */
[----:B------:R-:W-:-:S13]  /*6ae0*/  ISETP.GE.U32.AND P0, PT, R6, 0x7f000001, PT ;  /* 0x7f0000010600780c */ /* 0x000fda0003f06070 */
[----:B------:R-:W-:-:S04]  /*6af0*/  @P0 IADD3 R6, PT, PT, R6, -0x7f000001, RZ ;  /* 0x80ffffff06060810 */ /* 0x000fc80007ffe0ff */
[----:B--2---:R-:W-:-:S05]  /*6b00*/  IADD3 R12, PT, PT, R6, R12, RZ ;  /* 0x0000000c060c7210 */ /* 0x004fca0007ffe0ff */
[----:B------:R0:W-:Y:S04]  /*6b10*/  STL [R1+0x110], R12 ;  /* 0x0001100c01007387 */ /* 0x0001e80000100800 */
[----:B------:R-:W2:Y:S04]  /*6b20*/  LDL R15, [R1+0x114] ;  /* 0x00011400010f7983 */ /* 0x000ea80000100800 */
[----:B------:R-:W2:Y:S04]  /*6b30*/  LDL R14, [R1+0x118] ;  /* 0x00011800010e7983 */ /* 0x000ea80000100800 */
[----:B------:R-:W2:Y:S04]  /*6b40*/  LDL R13, [R1+0x11c] ;  /* 0x00011c00010d7983 */ /* 0x000ea80000100800 */
[----:B------:R-:W2:Y:S01]  /*6b50*/  LDL.64 R4, [R1+0x100] ;  /* 0x0001000001047983 */ /* 0x000ea20000100a00 */
[----:B------:R-:W-:-:S04]  /*6b60*/  IMAD.WIDE.U32 R6, R9, R10, RZ ;  /* 0x0000000a09067225 */ /* 0x000fc800078e00ff */
[----:B------:R-:W-:-:S04]  /*6b70*/  IMAD R19, R6, 0x7effffff, RZ ;  /* 0x7effffff06137824 */ /* 0x000fc800078e02ff */
[----:B------:R-:W-:-:S05]  /*6b80*/  IMAD.HI.U32 R6, R19, 0x7f000001, R6 ;  /* 0x7f00000113067827 */ /* 0x000fca00078e0006 */
[----:B------:R-:W-:-:S13]  /*6b90*/  ISETP.GE.U32.AND P0, PT, R6, 0x7f000001, PT ;  /* 0x7f0000010600780c */ /* 0x000fda0003f06070 */
[----:B------:R-:W-:Y:S01]  /*6ba0*/  @P0 IADD3 R6, PT, PT, R6, -0x7f000001, RZ ;  /* 0x80ffffff06060810 */ /* 0x000fe20007ffe0ff */
[----:B------:R-:W-:-:S13]  /*6bb0*/  ISETP.GE.U32.AND P0, PT, R12, 0x7f000001, PT ;  /* 0x7f0000010c00780c */ /* 0x000fda0003f06070 */
[----:B0-----:R-:W-:-:S05]  /*6bc0*/  @P0 IADD3 R12, PT, PT, R12, -0x7f000001, RZ ;  /* 0x80ffffff0c0c0810 */ /* 0x001fca0007ffe0ff */
[----:B------:R-:W-:Y:S01]  /*6bd0*/  STL [R1+0x110], R12 ;  /* 0x0001100c01007387 */ /* 0x000fe20000100800 */
[----:B----4-:R-:W-:-:S04]  /*6be0*/  IMAD.WIDE.U32 R8, R8, R10, RZ ;  /* 0x0000000a08087225 */ /* 0x010fc800078e00ff */
[----:B------:R-:W-:Y:S02]  /*6bf0*/  IMAD R20, R8, 0x7effffff, RZ ;  /* 0x7effffff08147824 */ /* 0x000fe400078e02ff */
[----:B---3--:R-:W-:-:S04]  /*6c00*/  IMAD.WIDE.U32 R10, R11, R10, RZ ;  /* 0x0000000a0b0a7225 */ /* 0x008fc800078e00ff */
[----:B------:R-:W-:Y:S02]  /*6c10*/  IMAD R21, R10, 0x7effffff, RZ ;  /* 0x7effffff0a157824 */ /* 0x000fe400078e02ff */
[----:B------:R-:W-:Y:S02]  /*6c20*/  IMAD.HI.U32 R8, R20, 0x7f000001, R8 ;  /* 0x7f00000114087827 */ /* 0x000fe400078e0008 */
[----:B------:R-:W3:Y:S02]  /*6c30*/  LDL R20, [R1+0x110] ;  /* 0x0001100001147983 */ /* 0x000ee40000100800 */
[----:B------:R-:W-:Y:S01]  /*6c40*/  IMAD.HI.U32 R10, R21, 0x7f000001, R10 ;  /* 0x7f000001150a7827 */ /* 0x000fe200078e000a */
[----:B------:R-:W-:-:S04]  /*6c50*/  ISETP.GE.U32.AND P1, PT, R8, 0x7f000001, PT ;  /* 0x7f0000010800780c */ /* 0x000fc80003f26070 */
[----:B------:R-:W-:-:S09]  /*6c60*/  ISETP.GE.U32.AND P2, PT, R10, 0x7f000001, PT ;  /* 0x7f0000010a00780c */ /* 0x000fd20003f46070 */
[----:B------:R-:W-:-:S04]  /*6c70*/  @P1 IADD3 R8, PT, PT, R8, -0x7f000001, RZ ;  /* 0x80ffffff08081810 */ /* 0x000fc80007ffe0ff */
[----:B------:R-:W-:Y:S02]  /*6c80*/  @P2 IADD3 R10, PT, PT, R10, -0x7f000001, RZ ;  /* 0x80ffffff0a0a2810 */ /* 0x000fe40007ffe0ff */
[----:B--2---:R-:W-:Y:S02]  /*6c90*/  IADD3 R6, PT, PT, R6, R15, RZ ;  /* 0x0000000f06067210 */ /* 0x004fe40007ffe0ff */
[----:B------:R-:W-:Y:S02]  /*6ca0*/  IADD3 R8, PT, PT, R8, R14, RZ ;  /* 0x0000000e08087210 */ /* 0x000fe40007ffe0ff */
[----:B------:R-:W-:Y:S01]  /*6cb0*/  IADD3 R10, PT, PT, R10, R13, RZ ;  /* 0x0000000d0a0a7210 */ /* 0x000fe20007ffe0ff */
[----:B------:R-:W-:Y:S02]  /*6cc0*/  ISETP.GE.U32.AND P1, PT, R6, 0x7f000001, PT ;  /* 0x7f0000010600780c */ /* 0x000fe40003f26070 */
[----:B------:R-:W-:Y:S02]  /*6cd0*/  ISETP.GE.U32.AND P2, PT, R8, 0x7f000001, PT ;  /* 0x7f0000010800780c */ /* 0x000fe40003f46070 */
[----:B------:R-:W-:Y:S01]  /*6ce0*/  ISETP.GE.U32.AND P3, PT, R10, 0x7f000001, PT ;  /* 0x7f0000010a00780c */ /* 0x000fe20003f66070 */
[----:B------:R0:W-:Y:S04]  /*6cf0*/  STL [R1+0x114], R6 ;  /* 0x0001140601007387 */ /* 0x0001e80000100800 */
[----:B------:R1:W-:Y:S04]  /*6d00*/  STL [R1+0x118], R8 ;  /* 0x0001180801007387 */ /* 0x0003e80000100800 */
[----:B------:R2:W-:Y:S01]  /*6d10*/  STL [R1+0x11c], R10 ;  /* 0x00011c0a01007387 */ /* 0x0005e20000100800 */
[----:B0-----:R-:W-:-:S02]  /*6d20*/  @P1 IADD3 R6, PT, PT, R6, -0x7f000001, RZ ;  /* 0x80ffffff06061810 */ /* 0x001fc40007ffe0ff */
[----:B-1----:R-:W-:Y:S02]  /*6d30*/  @P2 IADD3 R8, PT, PT, R8, -0x7f000001, RZ ;  /* 0x80ffffff08082810 */ /* 0x002fe40007ffe0ff */
[----:B--2---:R-:W-:Y:S01]  /*6d40*/  @P3 IADD3 R10, PT, PT, R10, -0x7f000001, RZ ;  /* 0x80ffffff0a0a3810 */ /* 0x004fe20007ffe0ff */
[----:B------:R-:W-:Y:S04]  /*6d50*/  STL [R1+0x114], R6 ;  /* 0x0001140601007387 */ /* 0x000fe80000100800 */
[----:B------:R0:W-:Y:S04]  /*6d60*/  STL [R1+0x118], R8 ;  /* 0x0001180801007387 */ /* 0x0001e80000100800 */
[----:B------:R1:W-:Y:S04]  /*6d70*/  STL [R1+0x11c], R10 ;  /* 0x00011c0a01007387 */ /* 0x0003e80000100800 */
[----:B------:R-:W2:Y:S04]  /*6d80*/  LD.E R9, desc[UR20][R4.64+0x60] ;  /* 0x0000601404097980 */ /* 0x000ea8000c101900 */
[----:B0-----:R-:W4:Y:S04]  /*6d90*/  LD.E R8, desc[UR20][R4.64+0x64] ;  /* 0x0000641404087980 */ /* 0x001f28000c101900 */
[----:B-1----:R-:W3:Y:S04]  /*6da0*/  LD.E R10, desc[UR20][R4.64+0x68] ;  /* 0x00006814040a7980 */ /* 0x002ee8000c101900 */
[----:B------:R-:W3:Y:S04]  /*6db0*/  LD.E R12, desc[UR20][R4.64+0x6c] ;  /* 0x00006c14040c7980 */ /* 0x000ee8000c101900 */
[----:B------:R-:W3:Y:S04]  /*6dc0*/  LDL R14, [R1+0x114] ;  /* 0x00011400010e7983 */ /* 0x000ee80000100800 */
[----:B------:R-:W3:Y:S04]  /*6dd0*/  LDL R19, [R1+0x118] ;  /* 0x0001180001137983 */ /* 0x000ee80000100800 */
[----:B------:R-:W3:Y:S04]  /*6de0*/  LDL R15, [R1+0x11c] ;  /* 0x00011c00010f7983 */ /* 0x000ee80000100800 */
[----:B------:R-:W3:Y:S01]  /*6df0*/  LDL.64 R4, [R1+0x100] ;  /* 0x0001000001047983 */ /* 0x000ee20000100a00 */
[----:B------:R-:W-:Y:S01]  /*6e00*/  ISETP.GE.U32.AND P0, PT, R53, R35, PT ;  /* 0x000000233500720c */ /* 0x000fe20003f06070 */
[----:B------:R-:W-:-:S12]  /*6e10*/  IADD3 R6, PT, PT, -R35, R53, RZ ;  /* 0x0000003523067210 */ /* 0x000fd80007ffe1ff */
[----:B------:R-:W-:-:S05]  /*6e20*/  @!P0 IADD3 R6, PT, PT, R6, 0x7f000001, RZ ;  /* 0x7f00000106068810 */ /* 0x000fca0007ffe0ff */
[----:B------:R-:W-:-:S04]  /*6e30*/  IMAD.WIDE.U32 R6, R39, R6, RZ ;  /* 0x0000000627067225 */ /* 0x000fc800078e00ff */
[----:B------:R-:W-:-:S04]  /*6e40*/  IMAD R13, R6, 0x7effffff, RZ ;  /* 0x7effffff060d7824 */ /* 0x000fc800078e02ff */
[----:B------:R-:W-:-:S05]  /*6e50*/  IMAD.HI.U32 R13, R13, 0x7f000001, R6 ;  /* 0x7f0000010d0d7827 */ /* 0x000fca00078e0006 */
[----:B------:R-:W-:Y:S01]  /*6e60*/  ISETP.GE.U32.AND P0, PT, R13, 0x7f000001, PT ;  /* 0x7f0000010d00780c */ /* 0x000fe20003f06070 */
[----:B------:R-:W-:-:S12]  /*6e70*/  STL.64 [R1+0x270], R24 ;  /* 0x0002701801007387 */ /* 0x000fd80000100a00 */
[----:B------:R-:W-:Y:S01]  /*6e80*/  @P0 IADD3 R13, PT, PT, R13, -0x7f000001, RZ ;  /* 0x80ffffff0d0d0810 */ /* 0x000fe20007ffe0ff */
[----:B------:R0:W-:Y:S04]  /*6e90*/  STL.64 [R1+0x268], R22 ;  /* 0x0002681601007387 */ /* 0x0001e80000100a00 */
[----:B--2---:R-:W-:-:S04]  /*6ea0*/  IMAD.WIDE.U32 R6, R9, R13, RZ ;  /* 0x0000000d09067225 */ /* 0x004fc800078e00ff */
[----:B----4-:R-:W-:-:S04]  /*6eb0*/  IMAD.WIDE.U32 R8, R8, R13, RZ ;  /* 0x0000000d08087225 */ /* 0x010fc800078e00ff */
[----:B---3--:R-:W-:-:S04]  /*6ec0*/  IMAD.WIDE.U32 R10, R10, R13, RZ ;  /* 0x0000000d0a0a7225 */ /* 0x008fc800078e00ff */
[----:B------:R-:W-:-:S04]  /*6ed0*/  IMAD.WIDE.U32 R12, R12, R13, RZ ;  /* 0x0000000d0c0c7225 */ /* 0x000fc800078e00ff */
[----:B------:R-:W-:Y:S02]  /*6ee0*/  IMAD R21, R6, 0x7effffff, RZ ;  /* 0x7effffff06157824 */ /* 0x000fe400078e02ff */
[----:B0-----:R-:W-:Y:S02]  /*6ef0*/  IMAD R22, R8, 0x7effffff, RZ ;  /* 0x7effffff08167824 */ /* 0x001fe400078e02ff */
        /* <DEDUP_REMOVED lines=44> */
[----:B------:R-:W-:Y:S01]  /*71c0*/  IADD3 R6, PT, PT, -R36, R54, RZ ;  /* 0x0000003624067210 */ /* 0x000fe20007ffe1ff */
[----:B------:R-:W0:Y:S02]  /*71d0*/  LDC.64 R168, c[0x0][0x380] ;  /* 0x0000e000ffa87b82 */ /* 0x000e240000000a00 */
[----:B0-----:R-:W2:Y:S04]  /*71e0*/  LDG.E R14, desc[UR20][R168.64+0x4] ;  /* 0x00000414a80e7981 */ /* 0x001ea8000c1e1900 */
[----:B------:R-:W-:Y:S05]  /*71f0*/  STL [R1+0x438], R28 ;  /* 0x0004381c01007387 */ /* 0x000fea0000100800 */
[----:B------:R-:W-:Y:S01]  /*7200*/  @!P0 IADD3 R6, PT, PT, R6, 0x7f000001, RZ ;  /* 0x7f00000106068810 */ /* 0x000fe20007ffe0ff */
[----:B------:R-:W-:Y:S04]  /*7210*/  STL [R1+0x43c], R29 ;  /* 0x00043c1d01007387 */ /* 0x000fe80000100800 */
[----:B------:R-:W-:Y:S01]  /*7220*/  IMAD.WIDE.U32 R6, R39, R6, RZ ;  /* 0x0000000627067225 */ /* 0x000fe200078e00ff */
[----:B------:R-:W-:Y:S03]  /*7230*/  STL [R1+0x448], R62 ;  /* 0x0004483e01007387 */ /* 0x000fe60000100800 */
[----:B------:R-:W-:Y:S01]  /*7240*/  IMAD R13, R6, 0x7effffff, RZ ;  /* 0x7effffff060d7824 */ /* 0x000fe200078e02ff */
[----:B------:R0:W-:Y:S03]  /*7250*/  STL [R1+0x44c], R63 ;  /* 0x00044c3f01007387 */ /* 0x0001e60000100800 */
[----:B------:R-:W-:Y:S01]  /*7260*/  IMAD.HI.U32 R13, R13, 0x7f000001, R6 ;  /* 0x7f0000010d0d7827 */ /* 0x000fe200078e0006 */
[----:B------:R-:W2:Y:S04]  /*7270*/  LDG.E R72, desc[UR20][R168.64+0x30] ;  /* 0x00003014a8487981 */ /* 0x000ea8000c1e1900 */
[C---:B------:R-:W-:Y:S01]  /*7280*/  ISETP.GE.U32.AND P0, PT, R13.reuse, 0x7f000001, PT ;  /* 0x7f0000010d00780c */ /* 0x040fe20003f06070 */
[----:B------:R-:W2:Y:S04]  /*7290*/  LDG.E R96, desc[UR20][R168.64+0x34] ;  /* 0x00003414a8607981 */ /* 0x000ea8000c1e1900 */
[----:B0-----:R-:W2:Y:S08]  /*72a0*/  LDL R63, [R1+0x314] ;  /* 0x00031400013f7983 */ /* 0x001eb00000100800 */
        /* <DEDUP_REMOVED lines=50> */
[----:B------:R-:W-:-:S13]  /*75d0*/  R2UR UR6, R14 ;  /* 0x000000000e0672ca */ /* 0x000fda00000e0000 */
[C---:B------:R-:W-:Y:S01]  /*75e0*/  ISETP.LE.U32.AND P0, PT, R38.reuse, UR6, PT ;  /* 0x0000000626007c0c */ /* 0x040fe2000bf03070 */
[----:B------:R-:W-:-:S12]  /*75f0*/  IADD3 R19, PT, PT, -R38, UR6, RZ ;  /* 0x0000000626137c10 */ /* 0x000fd8000fffe1ff */
[----:B------:R-:W-:-:S05]  /*7600*/  @!P0 IADD3 R19, PT, PT, R19, 0x7f000001, RZ ;  /* 0x7f00000113138810 */ /* 0x000fca0007ffe0ff */
[C---:B------:R-:W-:Y:S01]  /*7610*/  ISETP.GE.U32.AND P0, PT, R19.reuse, UR6, PT ;  /* 0x0000000613007c0c */ /* 0x040fe2000bf06070 */
[----:B------:R-:W-:-:S12]  /*7620*/  IADD3 R6, PT, PT, R19, -UR6, RZ ;  /* 0x8000000613067c10 */ /* 0x000fd8000fffe0ff */
        /* <DEDUP_REMOVED lines=83> */
[----:B------:R-:W2:Y:S01]  /*7b60*/  LDG.E R11, desc[UR20][R168.64+0x8] ;  /* 0x00000814a80b7981 */ /* 0x000ea2000c1e1900 */
        /* <DEDUP_REMOVED lines=19> */
[----:B---3--:R-:W-:Y:S02]  /*7ca0*/  @P2 IADD3 R10, PT, PT, R10, -0x7f000001, RZ ;  /* 0x80ffffff0a0a2810 */ /* 0x008fe40007ffe0ff */
[----:B0-----:R-:W-:Y:S01]  /*7cb0*/  @P3 IADD3 R12, PT, PT, R12, -0x7f000001, RZ ;  /* 0x80ffffff0c0c3810 */ /* 0x001fe20007ffe0ff */
[----:B------:R-:W-:Y:S04]  /*7cc0*/  STL [R1+0x110], R6 ;  /* 0x0001100601007387 */ /* 0x000fe80000100800 */
[----:B------:R0:W-:Y:S04]  /*7cd0*/  STL [R1+0x114], R8 ;  /* 0x0001140801007387 */ /* 0x0001e80000100800 */
[----:B------:R-:W-:Y:S04]  /*7ce0*/  STL [R1+0x118], R10 ;  /* 0x0001180a01007387 */ /* 0x000fe80000100800 */
[----:B------:R1:W-:Y:S04]  /*7cf0*/  STL [R1+0x11c], R12 ;  /* 0x00011c0c01007387 */ /* 0x0003e80000100800 */
[----:B------:R-:W3:Y:S04]  /*7d00*/  LD.E R9, desc[UR20][R4.64+0xa0] ;  /* 0x0000a01404097980 */ /* 0x000ee8000c101900 */
[----:B0-----:R-:W4:Y:S04]  /*7d10*/  LD.E R8, desc[UR20][R4.64+0xa4] ;  /* 0x0000a41404087980 */ /* 0x001f28000c101900 */
[----:B-1----:R-:W2:Y:S04]  /*7d20*/  LD.E R12, desc[UR20][R4.64+0xa8] ;  /* 0x0000a814040c7980 */ /* 0x002ea8000c101900 */
[----:B------:R-:W2:Y:S04]  /*7d30*/  LD.E R14, desc[UR20][R4.64+0xac] ;  /* 0x0000ac14040e7980 */ /* 0x000ea8000c101900 */
[----:B------:R-:W2:Y:S04]  /*7d40*/  LDL R20, [R1+0x110] ;  /* 0x0001100001147983 */ /* 0x000ea80000100800 */
[----:B------:R-:W2:Y:S04]  /*7d50*/  LDL R21, [R1+0x114] ;  /* 0x0001140001157983 */ /* 0x000ea80000100800 */
[----:B------:R-:W2:Y:S04]  /*7d60*/  LDL R22, [R1+0x118] ;  /* 0x0001180001167983 */ /* 0x000ea80000100800 */
[----:B------:R-:W2:Y:S04]  /*7d70*/  LDL R23, [R1+0x11c] ;  /* 0x00011c0001177983 */ /* 0x000ea80000100800 */
[----:B------:R-:W2:Y:S04]  /*7d80*/  LDL.64 R4, [R1+0x100] ;  /* 0x0001000001047983 */ /* 0x000ea80000100a00 */
[----:B------:R-:W2:Y:S01]  /*7d90*/  LDG.E R10, desc[UR20][R168.64] ;  /* 0x00000014a80a7981 */ /* 0x000ea2000c1e1900 */
[CC--:B------:R-:W-:Y:S01]  /*7da0*/  ISETP.GE.U32.AND P0, PT, R34.reuse, R250.reuse, PT ;  /* 0x000000fa2200720c */ /* 0x0c0fe20003f06070 */
[----:B------:R-:W-:-:S12]  /*7db0*/  IADD3 R6, PT, PT, R34, -R250, RZ ;  /* 0x800000fa22067210 */ /* 0x000fd80007ffe0ff */
        /* <DEDUP_REMOVED lines=13> */
[----:B--2---:R-:W-:-:S04]  /*7e90*/  IMAD.WIDE.U32 R12, R12, R15, RZ ;  /* 0x0000000f0c0c7225 */ /* 0x004fc800078e00ff */
[----:B------:R-:W-:-:S04]  /*7ea0*/  IMAD.WIDE.U32 R14, R14, R15, RZ ;  /* 0x0000000f0e0e7225 */ /* 0x000fc800078e00ff */
        /* <DEDUP_REMOVED lines=37> */
[----:B------:R-:W4:Y:S04]  /*8100*/  LD.E R26, desc[UR20][R4.64+0xb4] ;  /* 0x0000b414041a7980 */ /* 0x000f28000c101900 */
[----:B------:R-:W4:Y:S04]  /*8110*/  LD.E R24, desc[UR20][R4.64+0xb8] ;  /* 0x0000b81404187980 */ /* 0x000f28000c101900 */
[----:B------:R-:W4:Y:S04]  /*8120*/  LD.E R25, desc[UR20][R4.64+0xbc] ;  /* 0x0000bc1404197980 */ /* 0x000f28000c101900 */
[----:B------:R-:W4:Y:S04]  /*8130*/  LDL R20, [R1+0x110] ;  /* 0x0001100001147983 */ /* 0x000f280000100800 */
[----:B------:R-:W4:Y:S04]  /*8140*/  LDL R21, [R1+0x114] ;  /* 0x0001140001157983 */ /* 0x000f280000100800 */
[----:B------:R-:W4:Y:S04]  /*8150*/  LDL R22, [R1+0x118] ;  /* 0x0001180001167983 */ /* 0x000f280000100800 */
[----:B------:R-:W4:Y:S04]  /*8160*/  LDL R23, [R1+0x11c] ;  /* 0x00011c0001177983 */ /* 0x000f280000100800 */
[----:B------:R-:W4:Y:S01]  /*8170*/  LDL.64 R4, [R1+0x100] ;  /* 0x0001000001047983 */ /* 0x000f220000100a00 */
[----:B------:R-:W-:Y:S01]  /*8180*/  IADD3 R28, PT, PT, R157, R10, RZ ;  /* 0x0000000a9d1c7210 */ /* 0x000fe20007ffe0ff */
[----:B------:R-:W-:-:S04]  /*8190*/  ISETP.LE.U32.AND P1, PT, R248, UR6, PT ;  /* 0x00000006f8007c0c */ /* 0x000fc8000bf23070 */
[----:B------:R-:W-:Y:S01]  /*81a0*/  ISETP.GE.U32.AND P0, PT, R28, 0x7f000001, PT ;  /* 0x7f0000011c00780c */ /* 0x000fe20003f06070 */
[C---:B0-----:R-:W-:Y:S01]  /*81b0*/  IADD3 R8, PT, PT, -R248.reuse, UR6, RZ ;  /* 0x00000006f8087c10 */ /* 0x041fe2000fffe1ff */
[----:B-1----:R-:W-:-:S07]  /*81c0*/  IMAD.WIDE.U32 R12, R248, R203, RZ ;  /* 0x000000cbf80c7225 */ /* 0x002fce00078e00ff */
[----:B------:R-:W-:-:S04]  /*81d0*/  @!P1 IADD3 R8, PT, PT, R8, 0x7f000001, RZ ;  /* 0x7f00000108089810 */ /* 0x000fc80007ffe0ff */
[----:B------:R-:W-:Y:S01]  /*81e0*/  @P0 IADD3 R28, PT, PT, R28, -0x7f000001, RZ ;  /* 0x80ffffff1c1c0810 */ /* 0x000fe20007ffe0ff */
[----:B------:R-:W-:-:S04]  /*81f0*/  IMAD.WIDE.U32 R6, R8, R250, RZ ;  /* 0x000000fa08067225 */ /* 0x000fc800078e00ff */
[----:B------:R-:W-:Y:S01]  /*8200*/  IMAD.WIDE.U32 R8, R8, R34, RZ ;  /* 0x0000002208087225 */ /* 0x000fe200078e00ff */
[----:B------:R0:W-:Y:S03]  /*8210*/  STL [R1+0x1ec], R28 ;  /* 0x0001ec1c01007387 */ /* 0x0001e60000100800 */
[----:B--2---:R-:W-:Y:S01]  /*8220*/  IMAD.WIDE.U32 R14, R248, R28, RZ ;  /* 0x0000001cf80e7225 */ /* 0x004fe200078e00ff */
[----:B------:R-:W-:Y:S01]  /*8230*/  R2UR UR7, R11 ;  /* 0x000000000b0772ca */ /* 0x000fe200000e0000 */
[----:B------:R-:W2:Y:S02]  /*8240*/  LDL R248, [R1+0x310] ;  /* 0x0003100001f87983 */ /* 0x000ea40000100800 */
[----:B------:R-:W-:Y:S02]  /*8250*/  IMAD R29, R6, 0x7effffff, RZ ;  /* 0x7effffff061d7824 */ /* 0x000fe400078e02ff */
[----:B------:R-:W-:-:S02]  /*8260*/  IMAD R60, R8, 0x7effffff, RZ ;  /* 0x7effffff083c7824 */ /* 0x000fc400078e02ff */
[----:B0-----:R-:W-:Y:S02]  /*8270*/  IMAD R28, R12, 0x7effffff, RZ ;  /* 0x7effffff0c1c7824 */ /* 0x001fe400078e02ff */
        /* <DEDUP_REMOVED lines=8> */
[----:B------:R-:W2:Y:S01]  /*8300*/  LDL R61, [R1+0x30c] ;  /* 0x00030c00013d7983 */ /* 0x000ea20000100800 */
[----:B------:R-:W-:-:S09]  /*8310*/  ISETP.GE.U32.AND P2, PT, R14, 0x7f000001, PT ;  /* 0x7f0000010e00780c */ /* 0x000fd20003f46070 */
[----:B------:R-:W-:Y:S02]  /*8320*/  @P0 IADD3 R12, PT, PT, R12, -0x7f000001, RZ ;  /* 0x80ffffff0c0c0810 */ /* 0x000fe40007ffe0ff */
[----:B------:R-:W-:Y:S02]  /*8330*/  @P1 IADD3 R6, PT, PT, R6, -0x7f000001, RZ ;  /* 0x80ffffff06061810 */ /* 0x000fe40007ffe0ff */
[----:B------:R-:W-:Y:S02]  /*8340*/  @P3 IADD3 R8, PT, PT, R8, -0x7f000001, RZ ;  /* 0x80ffffff08083810 */ /* 0x000fe40007ffe0ff */
[----:B------:R-:W-:Y:S02]  /*8350*/  @P2 IADD3 R14, PT, PT, R14, -0x7f000001, RZ ;  /* 0x80ffffff0e0e2810 */ /* 0x000fe40007ffe0ff */
[----:B------:R-:W-:Y:S02]  /*8360*/  IADD3 R12, PT, PT, R12, R6, RZ ;  /* 0x000000060c0c7210 */ /* 0x000fe40007ffe0ff */
[----:B------:R-:W-:Y:S01]  /*8370*/  IADD3 R8, PT, PT, R14, R8, RZ ;  /* 0x000000080e087210 */ /* 0x000fe20007ffe0ff */
[----:B------:R-:W-:-:S02]  /*8380*/  IMAD.WIDE.U32 R6, R251, UR7, RZ ;  /* 0x00000007fb067c25 */ /* 0x000fc4000f8e00ff */
[----:B------:R-:W-:Y:S02]  /*8390*/  ISETP.GE.U32.AND P0, PT, R12, 0x7f000001, PT ;  /* 0x7f0000010c00780c */ /* 0x000fe40003f06070 */
[----:B------:R-:W-:Y:S01]  /*83a0*/  ISETP.GE.U32.AND P1, PT, R8, 0x7f000001, PT ;  /* 0x7f0000010800780c */ /* 0x000fe20003f26070 */
[----:B------:R-:W-:-:S04]  /*83b0*/  IMAD R9, R6, 0x7effffff, RZ ;  /* 0x7effffff06097824 */ /* 0x000fc800078e02ff */
[----:B------:R-:W-:-:S05]  /*83c0*/  IMAD.HI.U32 R6, R9, 0x7f000001, R6 ;  /* 0x7f00000109067827 */ /* 0x000fca00078e0006 */
[----:B------:R-:W-:Y:S01]  /*83d0*/  ISETP.GE.U32.AND P2, PT, R6, 0x7f000001, PT ;  /* 0x7f0000010600780c */ /* 0x000fe20003f46070 */
[----:B------:R-:W-:Y:S02]  /*83e0*/  @P0 IADD3 R12, PT, PT, R12, -0x7f000001, RZ ;  /* 0x80ffffff0c0c0810 */ /* 0x000fe40007ffe0ff */
[----:B------:R-:W-:-:S05]  /*83f0*/  @P1 IADD3 R8, PT, PT, R8, -0x7f000001, RZ ;  /* 0x80ffffff08081810 */ /* 0x000fca0007ffe0ff */
[----:B------:R-:W-:Y:S01]  /*8400*/  ISETP.GE.U32.AND P0, PT, R8, R12, PT ;  /* 0x0000000c0800720c */ /* 0x000fe20003f06070 */
[----:B------:R-:W-:-:S04]  /*8410*/  IADD3 R8, PT, PT, -R12, R8, RZ ;  /* 0x000000080c087210 */ /* 0x000fc80007ffe1ff */
[----:B------:R-:W-:-:S04]  /*8420*/  @P2 IADD3 R6, PT, PT, R6, -0x7f000001, RZ ;  /* 0x80ffffff06062810 */ /* 0x000fc80007ffe0ff */
[----:B------:R-:W-:-:S04]  /*8430*/  IADD3 R6, PT, PT, R175, R6, RZ ;  /* 0x00000006af067210 */ /* 0x000fc80007ffe0ff */
[----:B------:R-:W-:Y:S01]  /*8440*/  @!P0 IADD3 R8, PT, PT, R8, 0x7f000001, RZ ;  /* 0x7f00000108088810 */ /* 0x000fe20007ffe0ff */
[----:B------:R-:W-:-:S04]  /*8450*/  ISETP.GE.U32.AND P0, PT, R6, 0x7f000001, PT ;  /* 0x7f0000010600780c */ /* 0x000fc80003f06070 */
[C---:B------:R-:W-:Y:S01]  /*8460*/  ISETP.GE.U32.AND P1, PT, R8.reuse, UR6, PT ;  /* 0x0000000608007c0c */ /* 0x040fe2000bf26070 */
[----:B------:R-:W-:-:S08]  /*8470*/  IADD3 R8, PT, PT, R8, -UR6, RZ ;  /* 0x8000000608087c10 */ /* 0x000fd0000fffe0ff */
[----:B------:R-:W-:-:S04]  /*8480*/  @P0 IADD3 R6, PT, PT, R6, -0x7f000001, RZ ;  /* 0x80ffffff06060810 */ /* 0x000fc80007ffe0ff */
[----:B------:R-:W-:-:S05]  /*8490*/  @!P1 IADD3 R8, PT, PT, R8, 0x7f000001, RZ ;  /* 0x7f00000108089810 */ /* 0x000fca0007ffe0ff */
        /* <DEDUP_REMOVED lines=46> */
[----:B------:R1:W-:Y:S04]  /*8780*/  STL [R1+0x118], R12 ;  /* 0x0001180c01007387 */ /* 0x0003e80000100800 */
[----:B------:R3:W-:Y:S04]  /*8790*/  STL [R1+0x11c], R14 ;  /* 0x00011c0e01007387 */ /* 0x0007e80000100800 */
[----:B------:R-:W4:Y:S04]  /*87a0*/  LD.E R9, desc[UR20][R4.64+0xc0] ;  /* 0x0000c01404097980 */ /* 0x000f28000c101900 */
[----:B0-----:R-:W2:Y:S04]  /*87b0*/  LD.E R8, desc[UR20][R4.64+0xc4] ;  /* 0x0000c41404087980 */ /* 0x001ea8000c101900 */
[----:B-1----:R-:W2:Y:S04]  /*87c0*/  LD.E R12, desc[UR20][R4.64+0xc8] ;  /* 0x0000c814040c7980 */ /* 0x002ea8000c101900 */
[----:B---3--:R-:W3:Y:S04]  /*87d0*/  LD.E R14, desc[UR20][R4.64+0xcc] ;  /* 0x0000cc14040e7980 */ /* 0x008ee8000c101900 */
[----:B------:R-:W3:Y:S04]  /*87e0*/  LDL R22, [R1+0x110] ;  /* 0x0001100001167983 */ /* 0x000ee80000100800 */
[----:B------:R-:W3:Y:S04]  /*87f0*/  LDL R19, [R1+0x114] ;  /* 0x0001140001137983 */ /* 0x000ee80000100800 */
[----:B------:R-:W3:Y:S04]  /*8800*/  LDL R21, [R1+0x118] ;  /* 0x0001180001157983 */ /* 0x000ee80000100800 */
[----:B------:R-:W3:Y:S04]  /*8810*/  LDL R20, [R1+0x11c] ;  /* 0x00011c0001147983 */ /* 0x000ee80000100800 */
[----:B------:R-:W3:Y:S01]  /*8820*/  LDL.64 R4, [R1+0x100] ;  /* 0x0001000001047983 */ /* 0x000ee20000100a00 */
        /* <DEDUP_REMOVED lines=11> */
[----:B----4-:R-:W-:-:S04]  /*88e0*/  IMAD.WIDE.U32 R6, R9, R15, RZ ;  /* 0x0000000f09067225 */ /* 0x010fc800078e00ff */
[----:B--2---:R-:W-:-:S04]  /*88f0*/  IMAD.WIDE.U32 R8, R8, R15, RZ ;  /* 0x0000000f08087225 */ /* 0x004fc800078e00ff */
[----:B------:R-:W-:-:S04]  /*8900*/  IMAD.WIDE.U32 R12, R12, R15, RZ ;  /* 0x0000000f0c0c7225 */ /* 0x000fc800078e00ff */
[----:B---3--:R-:W-:-:S04]  /*8910*/  IMAD.WIDE.U32 R14, R14, R15, RZ ;  /* 0x0000000f0e0e7225 */ /* 0x008fc800078e00ff */
        /* <DEDUP_REMOVED lines=156> */
[----:B------:R0:W-:Y:S04]  /*92e0*/  STL [R1+0x110], R6 ;  /* 0x0001100601007387 */ /* 0x0001e80000100800 */
[----:B------:R-:W-:Y:S04]  /*92f0*/  STL [R1+0x114], R8 ;  /* 0x0001140801007387 */ /* 0x000fe80000100800 */
        /* <DEDUP_REMOVED lines=11> */
[----:B------:R-:W-:Y:S01]  /*93b0*/  IADD3 R62, PT, PT, R157, UR6, RZ ;  /* 0x000000069d3e7c10 */ /* 0x000fe2000fffe0ff */
[----:B------:R-:W-:-:S04]  /*93c0*/  ISETP.LE.U32.AND P1, PT, R245, UR6, PT ;  /* 0x00000006f5007c0c */ /* 0x000fc8000bf23070 */
[----:B------:R-:W-:Y:S01]  /*93d0*/  ISETP.GE.U32.AND P0, PT, R62, 0x7f000001, PT ;  /* 0x7f0000013e00780c */ /* 0x000fe20003f06070 */
[C---:B0-----:R-:W-:Y:S01]  /*93e0*/  IADD3 R6, PT, PT, -R245.reuse, UR6, RZ ;  /* 0x00000006f5067c10 */ /* 0x041fe2000fffe1ff */
[----:B-1----:R-:W-:-:S07]  /*93f0*/  IMAD.WIDE.U32 R12, R245, R222, RZ ;  /* 0x000000def50c7225 */ /* 0x002fce00078e00ff */
[----:B------:R-:W-:-:S04]  /*9400*/  @!P1 IADD3 R6, PT, PT, R6, 0x7f000001, RZ ;  /* 0x7f00000106069810 */ /* 0x000fc80007ffe0ff */
[----:B------:R-:W-:Y:S01]  /*9410*/  @P0 IADD3 R62, PT, PT, R62, -0x7f000001, RZ ;  /* 0x80ffffff3e3e0810 */ /* 0x000fe20007ffe0ff */
[----:B------:R-:W-:-:S04]  /*9420*/  IMAD.WIDE.U32 R8, R6, R223, RZ ;  /* 0x000000df06087225 */ /* 0x000fc800078e00ff */
        /* <DEDUP_REMOVED lines=32> */
[----:B------:R-:W-:Y:S02]  /*9630*/  IADD3 R6, PT, PT, R61, R6, RZ ;  /* 0x000000063d067210 */ /* 0x000fe40007ffe0ff */
[----:B------:R-:W2:Y:S02]  /*9640*/  LDL R61, [R1+0x330] ;  /* 0x00033000013d7983 */ /* 0x000ea40000100800 */
        /* <DEDUP_REMOVED lines=267> */
[----:B------:R1:W-:Y:S04]  /*a700*/  STL [R1+0x114], R8 ;  /* 0x0001140801007387 */ /* 0x0003e80000100800 */
[----:B------:R-:W-:Y:S04]  /*a710*/  STL [R1+0x118], R12 ;  /* 0x0001180c01007387 */ /* 0x000fe80000100800 */
[----:B------:R2:W-:Y:S04]  /*a720*/  STL [R1+0x11c], R14 ;  /* 0x00011c0e01007387 */ /* 0x0005e80000100800 */
[----:B0-----:R-:W3:Y:S04]  /*a730*/  LD.E R6, desc[UR20][R4.64+0x140] ;  /* 0x0001401404067980 */ /* 0x001ee8000c101900 */
[----:B-1----:R-:W4:Y:S04]  /*a740*/  LD.E R8, desc[UR20][R4.64+0x144] ;  /* 0x0001441404087980 */ /* 0x002f28000c101900 */
[----:B--2---:R-:W2:Y:S04]  /*a750*/  LD.E R14, desc[UR20][R4.64+0x148] ;  /* 0x00014814040e7980 */ /* 0x004ea8000c101900 */
[----:B------:R-:W2:Y:S04]  /*a760*/  LD.E R20, desc[UR20][R4.64+0x14c] ;  /* 0x00014c1404147980 */ /* 0x000ea8000c101900 */
        /* <DEDUP_REMOVED lines=97> */
[----:B------:R-:W-:Y:S01]  /*ad80*/  IADD3 R14, PT, PT, R14, R22, RZ ;  /* 0x000000160e0e7210 */ /* 0x000fe20007ffe0ff */
[----:B------:R-:W2:Y:S01]  /*ad90*/  LDG.E R13, desc[UR20][R168.64+0x14] ;  /* 0x00001414a80d7981 */ /* 0x000ea2000c1e1900 */
        /* <DEDUP_REMOVED lines=14> */
[----:B------:R-:W-:Y:S04]  /*ae80*/  STL [R1+0x114], R8 ;  /* 0x0001140801007387 */ /* 0x000fe80000100800 */
[----:B------:R0:W-:Y:S04]  /*ae90*/  STL [R1+0x118], R14 ;  /* 0x0001180e01007387 */ /* 0x0001e80000100800 */
[----:B------:R1:W-:Y:S04]  /*aea0*/  STL [R1+0x11c], R20 ;  /* 0x00011c1401007387 */ /* 0x0003e80000100800 */
[----:B------:R-:W3:Y:S04]  /*aeb0*/  LDL R23, [R1+0x118] ;  /* 0x0001180001177983 */ /* 0x000ee80000100800 */
[----:B0-----:R-:W4:Y:S04]  /*aec0*/  LD.E R14, desc[UR20][R4.64+0x168] ;  /* 0x00016814040e7980 */ /* 0x001f28000c101900 */
[----:B------:R-:W2:Y:S04]  /*aed0*/  LD.E R9, desc[UR20][R4.64+0x160] ;  /* 0x0001601404097980 */ /* 0x000ea8000c101900 */
[----:B------:R-:W2:Y:S04]  /*aee0*/  LD.E R8, desc[UR20][R4.64+0x164] ;  /* 0x0001641404087980 */ /* 0x000ea8000c101900 */
[----:B-1----:R-:W2:Y:S04]  /*aef0*/  LD.E R20, desc[UR20][R4.64+0x16c] ;  /* 0x00016c1404147980 */ /* 0x002ea8000c101900 */
        /* <DEDUP_REMOVED lines=16> */
[----:B------:R-:W-:Y:S01]  /*b000*/  @P0 IADD3 R21, PT, PT, R21, -0x7f000001, RZ ;  /* 0x80ffffff15150810 */ /* 0x000fe20007ffe0ff */
[----:B------:R0:W-:Y:S04]  /*b010*/  STL [R1+0x1f4], R62 ;  /* 0x0001f43e01007387 */ /* 0x0001e80000100800 */
[----:B0-----:R-:W2:Y:S01]  /*b020*/  LDL R62, [R1+0x334] ;  /* 0x00033400013e7983 */ /* 0x001ea20000100800 */
[----:B----4-:R-:W-:-:S04]  /*b030*/  IMAD.WIDE.U32 R14, R14, R21, RZ ;  /* 0x000000150e0e7225 */ /* 0x010fc800078e00ff */
[----:B------:R-:W-:-:S04]  /*b040*/  IMAD R27, R14, 0x7effffff, RZ ;  /* 0x7effffff0e1b7824 */ /* 0x000fc800078e02ff */
[----:B------:R-:W-:-:S05]  /*b050*/  IMAD.HI.U32 R14, R27, 0x7f000001, R14 ;  /* 0x7f0000011b0e7827 */ /* 0x000fca00078e000e */
[----:B------:R-:W-:-:S13]  /*b060*/  ISETP.GE.U32.AND P2, PT, R14, 0x7f000001, PT ;  /* 0x7f0000010e00780c */ /* 0x000fda0003f46070 */
[----:B------:R-:W-:-:S04]  /*b070*/  @P2 IADD3 R14, PT, PT, R14, -0x7f000001, RZ ;  /* 0x80ffffff0e0e2810 */ /* 0x000fc80007ffe0ff */
[----:B---3--:R-:W-:-:S05]  /*b080*/  IADD3 R14, PT, PT, R14, R23, RZ ;  /* 0x000000170e0e7210 */ /* 0x008fca0007ffe0ff */
[----:B------:R-:W-:Y:S01]  /*b090*/  ISETP.GE.U32.AND P2, PT, R14, 0x7f000001, PT ;  /* 0x7f0000010e00780c */ /* 0x000fe20003f46070 */
[----:B------:R0:W-:-:S12]  /*b0a0*/  STL [R1+0x118], R14 ;  /* 0x0001180e01007387 */ /* 0x0001d80000100800 */
[----:B0-----:R-:W-:-:S05]  /*b0b0*/  @P2 IADD3 R14, PT, PT, R14, -0x7f000001, RZ ;  /* 0x80ffffff0e0e2810 */ /* 0x001fca0007ffe0ff */
[----:B------:R0:W-:Y:S01]  /*b0c0*/  STL [R1+0x118], R14 ;  /* 0x0001180e01007387 */ /* 0x0001e20000100800 */
[----:B--2---:R-:W-:-:S03]  /*b0d0*/  IMAD.WIDE.U32 R6, R9, R21, RZ ;  /* 0x0000001509067225 */ /* 0x004fc600078e00ff */
[----:B------:R-:W2:Y:S01]  /*b0e0*/  LDL R23, [R1+0x118] ;  /* 0x0001180001177983 */ /* 0x000ea20000100800 */
[----:B0-----:R-:W-:-:S03]  /*b0f0*/  IMAD.WIDE.U32 R14, R246, R61, RZ ;  /* 0x0000003df60e7225 */ /* 0x001fc600078e00ff */
[----:B------:R-:W3:Y:S01]  /*b100*/  LDL R61, [R1+0x32c] ;  /* 0x00032c00013d7983 */ /* 0x000ee20000100800 */
[----:B------:R-:W-:-:S04]  /*b110*/  IMAD.WIDE.U32 R8, R8, R21, RZ ;  /* 0x0000001508087225 */ /* 0x000fc800078e00ff */
[----:B------:R-:W-:-:S04]  /*b120*/  IMAD.WIDE.U32 R20, R20, R21, RZ ;  /* 0x0000001514147225 */ /* 0x000fc800078e00ff */
[----:B------:R-:W-:Y:S02]  /*b130*/  IMAD R25, R6, 0x7effffff, RZ ;  /* 0x7effffff06197824 */ /* 0x000fe400078e02ff */
[----:B------:R-:W-:Y:S02]  /*b140*/  IMAD R26, R8, 0x7effffff, RZ ;  /* 0x7effffff081a7824 */ /* 0x000fe400078e02ff */
[----:B------:R-:W-:Y:S02]  /*b150*/  IMAD R28, R20, 0x7effffff, RZ ;  /* 0x7effffff141c7824 */ /* 0x000fe400078e02ff */
[----:B------:R-:W-:-:S04]  /*b160*/  IMAD.HI.U32 R6, R25, 0x7f000001, R6 ;  /* 0x7f00000119067827 */ /* 0x000fc800078e0006 */
[----:B------:R-:W-:-:S04]  /*b170*/  IMAD.HI.U32 R8, R26, 0x7f000001, R8 ;  /* 0x7f0000011a087827 */ /* 0x000fc800078e0008 */
[----:B------:R-:W-:Y:S01]  /*b180*/  IMAD.HI.U32 R20, R28, 0x7f000001, R20 ;  /* 0x7f0000011c147827 */ /* 0x000fe200078e0014 */
[----:B------:R-:W-:Y:S01]  /*b190*/  ISETP.GE.U32.AND P0, PT, R6, 0x7f000001, PT ;  /* 0x7f0000010600780c */ /* 0x000fe20003f06070 */
[----:B------:R-:W-:-:S03]  /*b1a0*/  ISETP.GE.U32.AND P1, PT, R8, 0x7f000001, PT ;  /* 0x7f0000010800780c */ /* 0x000fc60003f26070 */
[----:B------:R-:W-:-:S09]  /*b1b0*/  ISETP.GE.U32.AND P3, PT, R20, 0x7f000001, PT ;  /* 0x7f0000011400780c */ /* 0x000fd20003f66070 */
[----:B------:R-:W-:Y:S02]  /*b1c0*/  @P0 IADD3 R6, PT, PT, R6, -0x7f000001, RZ ;  /* 0x80ffffff06060810 */ /* 0x000fe40007ffe0ff */
[----:B------:R-:W-:Y:S02]  /*b1d0*/  @P1 IADD3 R8, PT, PT, R8, -0x7f000001, RZ ;  /* 0x80ffffff08081810 */ /* 0x000fe40007ffe0ff */
[----:B------:R-:W-:Y:S02]  /*b1e0*/  @P3 IADD3 R20, PT, PT, R20, -0x7f000001, RZ ;  /* 0x80ffffff14143810 */ /* 0x000fe40007ffe0ff */
[----:B------:R-:W-:Y:S02]  /*b1f0*/  IADD3 R6, PT, PT, R6, R19, RZ ;  /* 0x0000001306067210 */ /* 0x000fe40007ffe0ff */
[----:B------:R-:W-:Y:S02]  /*b200*/  IADD3 R8, PT, PT, R8, R22, RZ ;  /* 0x0000001608087210 */ /* 0x000fe40007ffe0ff */
[----:B------:R-:W-:Y:S01]  /*b210*/  IADD3 R20, PT, PT, R20, R24, RZ ;  /* 0x0000001814147210 */ /* 0x000fe20007ffe0ff */
[----:B------:R-:W-:-:S02]  /*b220*/  ISETP.GE.U32.AND P0, PT, R6, 0x7f000001, PT ;  /* 0x7f0000010600780c */ /* 0x000fc40003f06070 */
[----:B------:R-:W-:Y:S02]  /*b230*/  ISETP.GE.U32.AND P1, PT, R8, 0x7f000001, PT ;  /* 0x7f0000010800780c */ /* 0x000fe40003f26070 */
[----:B------:R-:W-:Y:S01]  /*b240*/  ISETP.GE.U32.AND P3, PT, R20, 0x7f000001, PT ;  /* 0x7f0000011400780c */ /* 0x000fe20003f66070 */
[----:B------:R0:W-:Y:S04]  /*b250*/  STL [R1+0x110], R6 ;  /* 0x0001100601007387 */ /* 0x0001e80000100800 */
[----:B------:R1:W-:Y:S04]  /*b260*/  STL [R1+0x114], R8 ;  /* 0x0001140801007387 */ /* 0x0003e80000100800 */
[----:B------:R4:W-:Y:S01]  /*b270*/  STL [R1+0x11c], R20 ;  /* 0x00011c1401007387 */ /* 0x0009e20000100800 */
[----:B0-----:R-:W-:-:S02]  /*b280*/  @P0 IADD3 R6, PT, PT, R6, -0x7f000001, RZ ;  /* 0x80ffffff06060810 */ /* 0x001fc40007ffe0ff */
[----:B-1----:R-:W-:Y:S02]  /*b290*/  @P1 IADD3 R8, PT, PT, R8, -0x7f000001, RZ ;  /* 0x80ffffff08081810 */ /* 0x002fe40007ffe0ff */
[----:B----4-:R-:W-:Y:S01]  /*b2a0*/  @P3 IADD3 R20, PT, PT, R20, -0x7f000001, RZ ;  /* 0x80ffffff14143810 */ /* 0x010fe20007ffe0ff */
[----:B------:R-:W-:Y:S04]  /*b2b0*/  STL [R1+0x110], R6 ;  /* 0x0001100601007387 */ /* 0x000fe80000100800 */
[----:B------:R-:W-:Y:S04]  /*b2c0*/  STL [R1+0x114], R8 ;  /* 0x0001140801007387 */ /* 0x000fe80000100800 */
[----:B------:R0:W-:Y:S04]  /*b2d0*/  STL [R1+0x11c], R20 ;  /* 0x00011c1401007387 */ /* 0x0001e80000100800 */
[----:B------:R-:W4:Y:S04]  /*b2e0*/  LD.E R26, desc[UR20][R4.64+0x170] ;  /* 0x00017014041a7980 */ /* 0x000f28000c101900 */
[----:B------:R-:W2:Y:S04]  /*b2f0*/  LD.E R25, desc[UR20][R4.64+0x174] ;  /* 0x0001741404197980 */ /* 0x000ea8000c101900 */
[----:B0-----:R-:W2:Y:S04]  /*b300*/  LD.E R20, desc[UR20][R4.64+0x178] ;  /* 0x0001781404147980 */ /* 0x001ea8000c101900 */
[----:B------:R-:W2:Y:S04]  /*b310*/  LD.E R21, desc[UR20][R4.64+0x17c] ;  /* 0x00017c1404157980 */ /* 0x000ea8000c101900 */
[----:B------:R-:W2:Y:S04]  /*b320*/  LDL R19, [R1+0x110] ;  /* 0x0001100001137983 */ /* 0x000ea80000100800 */
[----:B------:R-:W2:Y:S04]  /*b330*/  LDL R22, [R1+0x114] ;  /* 0x0001140001167983 */ /* 0x000ea80000100800 */
[----:B------:R-:W2:Y:S04]  /*b340*/  LDL R24, [R1+0x11c] ;  /* 0x00011c0001187983 */ /* 0x000ea80000100800 */
[----:B------:R-:W2:Y:S01]  /*b350*/  LDL.64 R4, [R1+0x100] ;  /* 0x0001000001047983 */ /* 0x000ea20000100a00 */
[----:B------:R-:W-:Y:S01]  /*b360*/  IADD3 R29, PT, PT, R157, R13, RZ ;  /* 0x0000000d9d1d7210 */ /* 0x000fe20007ffe0ff */
[----:B------:R-:W-:-:S04]  /*b370*/  ISETP.LE.U32.AND P1, PT, R246, UR6, PT ;  /* 0x00000006f6007c0c */ /* 0x000fc8000bf23070 */
[----:B------:R-:W-:Y:S01]  /*b380*/  ISETP.GE.U32.AND P0, PT, R29, 0x7f000001, PT ;  /* 0x7f0000011d00780c */ /* 0x000fe20003f06070 */
[----:B------:R-:W-:-:S08]  /*b390*/  IADD3 R6, PT, PT, -R246, UR6, RZ ;  /* 0x00000006f6067c10 */ /* 0x000fd0000fffe1ff */
[----:B------:R-:W-:-:S04]  /*b3a0*/  @!P1 IADD3 R6, PT, PT, R6, 0x7f000001, RZ ;  /* 0x7f00000106069810 */ /* 0x000fc80007ffe0ff */
[----:B------:R-:W-:Y:S01]  /*b3b0*/  @P0 IADD3 R29, PT, PT, R29, -0x7f000001, RZ ;  /* 0x80ffffff1d1d0810 */ /* 0x000fe20007ffe0ff */
[----:B------:R-:W-:-:S04]  /*b3c0*/  IMAD.WIDE.U32 R8, R6, R60, RZ ;  /* 0x0000003c06087225 */ /* 0x000fc800078e00ff */
[----:B------:R-:W-:Y:S01]  /*b3d0*/  IMAD.WIDE.U32 R6, R6, R34, RZ ;  /* 0x0000002206067225 */ /* 0x000fe200078e00ff */
[----:B------:R0:W-:Y:S03]  /*b3e0*/  STL [R1+0x1f0], R29 ;  /* 0x0001f01d01007387 */ /* 0x0001e60000100800 */
[----:B------:R-:W-:-:S04]  /*b3f0*/  IMAD.WIDE.U32 R246, R246, R29, RZ ;  /* 0x0000001df6f67225 */ /* 0x000fc800078e00ff */
[----:B------:R-:W-:Y:S02]  /*b400*/  IMAD R60, R246, 0x7effffff, RZ ;  /* 0x7efffffff63c7824 */ /* 0x000fe400078e02ff */
[----:B0-----:R-:W-:Y:S02]  /*b410*/  IMAD R29, R6, 0x7effffff, RZ ;  /* 0x7effffff061d7824 */ /* 0x001fe400078e02ff */
[----:B------:R-:W-:Y:S02]  /*b420*/  IMAD.HI.U32 R60, R60, 0x7f000001, R246 ;  /* 0x7f0000013c3c7827 */ /* 0x000fe400078e00f6 */
[----:B------:R-:W2:Y:S02]  /*b430*/  LDL R246, [R1+0x2b0] ;  /* 0x0002b00001f67983 */ /* 0x000ea40000100800 */
[----:B------:R-:W-:Y:S01]  /*b440*/  IMAD.HI.U32 R6, R29, 0x7f000001, R6 ;  /* 0x7f0000011d067827 */ /* 0x000fe200078e0006 */
[----:B------:R-:W-:Y:S01]  /*b450*/  ISETP.GE.U32.AND P2, PT, R60, 0x7f000001, PT ;  /* 0x7f0000013c00780c */ /* 0x000fe20003f46070 */
[----:B------:R-:W2:Y:S03]  /*b460*/  LDL R29, [R1+0x2b8] ;  /* 0x0002b800011d7983 */ /* 0x000ea60000100800 */
[----:B------:R-:W-:Y:S01]  /*b470*/  ISETP.GE.U32.AND P3, PT, R6, 0x7f000001, PT ;  /* 0x7f0000010600780c */ /* 0x000fe20003f66070 */
[----:B------:R-:W-:Y:S01]  /*b480*/  IMAD R27, R14, 0x7effffff, RZ ;  /* 0x7effffff0e1b7824 */ /* 0x000fe200078e02ff */
[----:B------:R-:W-:Y:S01]  /*b490*/  IADD3 R70, PT, PT, R55, -UR6, RZ ;  /* 0x8000000637467c10 */ /* 0x000fe2000fffe0ff */
[----:B------:R-:W-:Y:S01]  /*b4a0*/  IMAD R28, R8, 0x7effffff, RZ ;  /* 0x7effffff081c7824 */ /* 0x000fe200078e02ff */
[----:B------:R-:W2:Y:S01]  /*b4b0*/  LDL R247, [R1+0x280] ;  /* 0x0002800001f77983 */ /* 0x000ea20000100800 */
[----:B------:R-:W-:-:S04]  /*b4c0*/  IMAD.HI.U32 R14, R27, 0x7f000001, R14 ;  /* 0x7f0000011b0e7827 */ /* 0x000fc800078e000e */
[----:B------:R-:W-:Y:S01]  /*b4d0*/  IMAD.HI.U32 R8, R28, 0x7f000001, R8 ;  /* 0x7f0000011c087827 */ /* 0x000fe200078e0008 */
[----:B------:R-:W-:Y:S01]  /*b4e0*/  @P2 IADD3 R60, PT, PT, R60, -0x7f000001, RZ ;  /* 0x80ffffff3c3c2810 */ /* 0x000fe20007ffe0ff */
[----:B------:R-:W-:Y:S02]  /*b4f0*/  ISETP.GE.U32.AND P0, PT, R14, 0x7f000001, PT ;  /* 0x7f0000010e00780c */ /* 0x000fe40003f06070 */
[----:B------:R-:W-:Y:S01]  /*b500*/  @P3 IADD3 R6, PT, PT, R6, -0x7f000001, RZ ;  /* 0x80ffffff06063810 */ /* 0x000fe20007ffe0ff */
[----:B------:R-:W-:-:S03]  /*b510*/  ISETP.GE.U32.AND P1, PT, R8, 0x7f000001, PT ;  /* 0x7f0000010800780c */ /* 0x000fc60003f26070 */
[----:B------:R-:W-:Y:S01]  /*b520*/  IADD3 R60, PT, PT, R60, R6, RZ ;  /* 0x000000063c3c7210 */ /* 0x000fe20007ffe0ff */
[----:B------:R-:W-:-:S04]  /*b530*/  IMAD.WIDE.U32 R6, R62, UR7, RZ ;  /* 0x000000073e067c25 */ /* 0x000fc8000f8e00ff */
[----:B------:R-:W-:Y:S02]  /*b540*/  IMAD R9, R6, 0x7effffff, RZ ;  /* 0x7effffff06097824 */ /* 0x000fe400078e02ff */
[----:B------:R-:W-:Y:S02]  /*b550*/  @P0 IADD3 R14, PT, PT, R14, -0x7f000001, RZ ;  /* 0x80ffffff0e0e0810 */ /* 0x000fe40007ffe0ff */
[----:B------:R-:W-:Y:S01]  /*b560*/  IMAD.HI.U32 R6, R9, 0x7f000001, R6 ;  /* 0x7f00000109067827 */ /* 0x000fe200078e0006 */
[----:B------:R-:W-:-:S04]  /*b570*/  @P1 IADD3 R8, PT, PT, R8, -0x7f000001, RZ ;  /* 0x80ffffff08081810 */ /* 0x000fc80007ffe0ff */
[----:B------:R-:W-:Y:S01]  /*b580*/  ISETP.GE.U32.AND P2, PT, R6, 0x7f000001, PT ;  /* 0x7f0000010600780c */ /* 0x000fe20003f46070 */
[----:B------:R-:W-:Y:S01]  /*b590*/  IADD3 R8, PT, PT, R14, R8, RZ ;  /* 0x000000080e087210 */ /* 0x000fe20007ffe0ff */
[----:B------:R-:W-:-:S04]  /*b5a0*/  ISETP.GE.U32.AND P1, PT, R60, 0x7f000001, PT ;  /* 0x7f0000013c00780c */ /* 0x000fc80003f26070 */
[----:B------:R-:W-:-:S07]  /*b5b0*/  ISETP.GE.U32.AND P0, PT, R8, 0x7f000001, PT ;  /* 0x7f0000010800780c */ /* 0x000fce0003f06070 */
[----:B------:R-:W-:Y:S02]  /*b5c0*/  @P2 IADD3 R6, PT, PT, R6, -0x7f000001, RZ ;  /* 0x80ffffff06062810 */ /* 0x000fe40007ffe0ff */
[----:B------:R-:W-:-:S04]  /*b5d0*/  @P1 IADD3 R60, PT, PT, R60, -0x7f000001, RZ ;  /* 0x80ffffff3c3c1810 */ /* 0x000fc80007ffe0ff */
[----:B------:R-:W-:-:S05]  /*b5e0*/  @P0 IADD3 R8, PT, PT, R8, -0x7f000001, RZ ;  /* 0x80ffffff08080810 */ /* 0x000fca0007ffe0ff */
[----:B------:R-:W-:Y:S01]  /*b5f0*/  ISETP.GE.U32.AND P0, PT, R60, R8, PT ;  /* 0x000000083c00720c */ /* 0x000fe20003f06070 */
[----:B------:R-:W-:Y:S02]  /*b600*/  IADD3 R8, PT, PT, -R8, R60, RZ ;  /* 0x0000003c08087210 */ /* 0x000fe40007ffe1ff */
[----:B------:R-:W2:Y:S10]  /*b610*/  LDL R60, [R1+0x2b4] ;  /* 0x0002b400013c7983 */ /* 0x000eb40000100800 */
[----:B------:R-:W-:-:S05]  /*b620*/  @!P0 IADD3 R8, PT, PT, R8, 0x7f000001, RZ ;  /* 0x7f00000108088810 */ /* 0x000fca0007ffe0ff */
[C---:B------:R-:W-:Y:S01]  /*b630*/  ISETP.GE.U32.AND P1, PT, R8.reuse, UR6, PT ;  /* 0x0000000608007c0c */ /* 0x040fe2000bf26070 */
[----:B------:R-:W-:-:S12]  /*b640*/  IADD3 R8, PT, PT, R8, -UR6, RZ ;  /* 0x8000000608087c10 */ /* 0x000fd8000fffe0ff */
[----:B------:R-:W-:Y:S02]  /*b650*/  @!P1 IADD3 R8, PT, PT, R8, 0x7f000001, RZ ;  /* 0x7f00000108089810 */ /* 0x000fe40007ffe0ff */
[----:B---3--:R-:W-:Y:S02]  /*b660*/  IADD3 R6, PT, PT, R61, R6, RZ ;  /* 0x000000063d067210 */ /* 0x008fe40007ffe0ff */
[----:B------:R-:W3:Y:S03]  /*b670*/  LDL R61, [R1+0x300] ;  /* 0x00030000013d7983 */ /* 0x000ee60000100800 */
[----:B------:R-:W-:-:S13]  /*b680*/  ISETP.GE.U32.AND P0, PT, R6, 0x7f000001, PT ;  /* 0x7f0000010600780c */ /* 0x000fda0003f06070 */
[----:B------:R-:W-:-:S05]  /*b690*/  @P0 IADD3 R6, PT, PT, R6, -0x7f000001, RZ ;  /* 0x80ffffff06060810 */ /* 0x000fca0007ffe0ff */
        /* <DEDUP_REMOVED lines=48> */
[----:B------:R-:W4:Y:S04]  /*b9a0*/  LD.E R9, desc[UR20][R4.64+0x180] ;  /* 0x0001801404097980 */ /* 0x000f28000c101900 */
        /* <DEDUP_REMOVED lines=8> */
[----:B------:R-:W-:-:S05]  /*ba30*/  IADD3 R6, PT, PT, R243, R41, RZ ;  /* 0x00000029f3067210 */ /* 0x000fca0007ffe0ff */
[----:B------:R-:W-:-:S13]  /*ba40*/  ISETP.GE.U32.AND P0, PT, R6, 0x7f000001, PT ;  /* 0x7f0000010600780c */ /* 0x000fda0003f06070 */
[----:B------:R-:W-:Y:S02]  /*ba50*/  @P0 IADD3 R6, PT, PT, R6, -0x7f000001, RZ ;  /* 0x80ffffff06060810 */ /* 0x000fe40007ffe0ff */
[----:B------:R-:W-:-:S05]  /*ba60*/  IADD3 R24, PT, PT, R246, R60, RZ ;  /* 0x0000003cf6187210 */ /* 0x000fca0007ffe0ff */
[----:B------:R-:W-:Y:S01]  /*ba70*/  ISETP.GE.U32.AND P1, PT, R24, 0x7f000001, PT ;  /* 0x7f0000011800780c */ /* 0x000fe20003f26070 */
[----:B---3--:R-:W-:-:S05]  /*ba80*/  IADD3 R6, PT, PT, R61, R6, RZ ;  /* 0x000000063d067210 */ /* 0x008fca0007ffe0ff */
[----:B------:R-:W-:-:S13]  /*ba90*/  ISETP.GE.U32.AND P0, PT, R6, 0x7f000001, PT ;  /* 0x7f0000010600780c */ /* 0x000fda0003f06070 */
[----:B------:R-:W-:-:S04]  /*baa0*/  @P0 IADD3 R6, PT, PT, R6, -0x7f000001, RZ ;  /* 0x80ffffff06060810 */ /* 0x000fc80007ffe0ff */
[----:B------:R-:W-:-:S05]  /*bab0*/  IADD3 R19, PT, PT, R201, R6, RZ ;  /* 0x00000006c9137210 */ /* 0x000fca0007ffe0ff */
[----:B------:R-:W-:-:S13]  /*bac0*/  ISETP.GE.U32.AND P0, PT, R19, 0x7f000001, PT ;  /* 0x7f0000011300780c */ /* 0x000fda0003f06070 */
[----:B------:R-:W-:-:S04]  /*bad0*/  @P0 IADD3 R19, PT, PT, R19, -0x7f000001, RZ ;  /* 0x80ffffff13130810 */ /* 0x000fc80007ffe0ff */
[----:B------:R-:W-:-:S05]  /*bae0*/  IADD3 R19, PT, PT, R161, R19, RZ ;  /* 0x00000013a1137210 */ /* 0x000fca0007ffe0ff */
[----:B------:R-:W-:Y:S01]  /*baf0*/  ISETP.GE.U32.AND P0, PT, R19, 0x7f000001, PT ;  /* 0x7f0000011300780c */ /* 0x000fe20003f06070 */
[----:B------:R-:W-:-:S04]  /*bb00*/  @P1 IADD3 R24, PT, PT, R24, -0x7f000001, RZ ;  /* 0x80ffffff18181810 */ /* 0x000fc80007ffe0ff */
[----:B------:R-:W-:-:S08]  /*bb10*/  IADD3 R24, PT, PT, R29, R24, RZ ;  /* 0x000000181d187210 */ /* 0x000fd00007ffe0ff */
[----:B------:R-:W-:-:S04]  /*bb20*/  @P0 IADD3 R19, PT, PT, R19, -0x7f000001, RZ ;  /* 0x80ffffff13130810 */ /* 0x000fc80007ffe0ff */
[----:B------:R-:W-:Y:S01]  /*bb30*/  IADD3 R19, PT, PT, R111, R19, RZ ;  /* 0x000000136f137210 */ /* 0x000fe20007ffe0ff */
[----:B------:R-:W-:-:S04]  /*bb40*/  ISETP.GE.U32.AND P1, PT, R24, 0x7f000001, PT ;  /* 0x7f0000011800780c */ /* 0x000fc80003f26070 */
[----:B------:R-:W-:-:S09]  /*bb50*/  ISETP.GE.U32.AND P0, PT, R19, 0x7f000001, PT ;  /* 0x7f0000011300780c */ /* 0x000fd20003f06070 */
[----:B------:R-:W-:-:S04]  /*bb60*/  @P1 IADD3 R24, PT, PT, R24, -0x7f000001, RZ ;  /* 0x80ffffff18181810 */ /* 0x000fc80007ffe0ff */
[----:B------:R-:W-:-:S04]  /*bb70*/  @P0 IADD3 R19, PT, PT, R19, -0x7f000001, RZ ;  /* 0x80ffffff13130810 */ /* 0x000fc80007ffe0ff */
[----:B------:R-:W-:Y:S01]  /*bb80*/  IADD3 R24, PT, PT, R19, R24, RZ ;  /* 0x0000001813187210 */ /* 0x000fe20007ffe0ff */
[----:B------:R-:W-:-:S04]  /*bb90*/  ISETP.GE.U32.AND P1, PT, R45, R44, PT ;  /* 0x0000002c2d00720c */ /* 0x000fc80003f26070 */
[----:B------:R-:W-:-:S09]  /*bba0*/  ISETP.GE.U32.AND P0, PT, R24, 0x7f000001, PT ;  /* 0x7f0000011800780c */ /* 0x000fd20003f06070 */
[----:B------:R-:W-:-:S04]  /*bbb0*/  @!P1 IADD3 R90, PT, PT, R90, 0x7f000001, RZ ;  /* 0x7f0000015a5a9810 */ /* 0x000fc80007ffe0ff */
[----:B------:R-:W-:-:S05]  /*bbc0*/  @P0 IADD3 R24, PT, PT, R24, -0x7f000001, RZ ;  /* 0x80ffffff18180810 */ /* 0x000fca0007ffe0ff */
[----:B------:R-:W-:-:S04]  /*bbd0*/  IMAD.WIDE.U32 R6, R24, R90, RZ ;  /* 0x0000005a18067225 */ /* 0x000fc800078e00ff */
[----:B------:R-:W-:-:S04]  /*bbe0*/  IMAD R21, R6, 0x7effffff, RZ ;  /* 0x7effffff06157824 */ /* 0x000fc800078e02ff */
[----:B------:R-:W-:-:S05]  /*bbf0*/  IMAD.HI.U32 R21, R21, 0x7f000001, R6 ;  /* 0x7f00000115157827 */ /* 0x000fca00078e0006 */
[----:B------:R-:W-:-:S13]  /*bc00*/  ISETP.GE.U32.AND P0, PT, R21, 0x7f000001, PT ;  /* 0x7f0000011500780c */ /* 0x000fda0003f06070 */
[----:B------:R-:W-:-:S05]  /*bc10*/  @P0 IADD3 R21, PT, PT, R21, -0x7f000001, RZ ;  /* 0x80ffffff15150810 */ /* 0x000fca0007ffe0ff */
[----:B----4-:R-:W-:-:S04]  /*bc20*/  IMAD.WIDE.U32 R6, R9, R21, RZ ;  /* 0x0000001509067225 */ /* 0x010fc800078e00ff */
        /* <DEDUP_REMOVED lines=37> */
[----:B------:R-:W-:Y:S04]  /*be80*/  STL [R1+0x118], R14 ;  /* 0x0001180e01007387 */ /* 0x000fe80000100800 */
[----:B------:R1:W-:Y:S04]  /*be90*/  STL [R1+0x11c], R20 ;  /* 0x00011c1401007387 */ /* 0x0003e80000100800 */
[----:B------:R-:W2:Y:S04]  /*bea0*/  LD.E R9, desc[UR20][R4.64+0x190] ;  /* 0x0001901404097980 */ /* 0x000ea8000c101900 */
[----:B0-----:R-:W3:Y:S04]  /*beb0*/  LD.E R8, desc[UR20][R4.64+0x194] ;  /* 0x0001941404087980 */ /* 0x001ee8000c101900 */
[----:B-1----:R-:W4:Y:S04]  /*bec0*/  LD.E R20, desc[UR20][R4.64+0x198] ;  /* 0x0001981404147980 */ /* 0x002f28000c101900 */
[----:B------:R-:W4:Y:S04]  /*bed0*/  LD.E R22, desc[UR20][R4.64+0x19c] ;  /* 0x00019c1404167980 */ /* 0x000f28000c101900 */
[----:B------:R-:W4:Y:S04]  /*bee0*/  LDL R27, [R1+0x110] ;  /* 0x00011000011b7983 */ /* 0x000f280000100800 */
[----:B------:R-:W4:Y:S04]  /*bef0*/  LDL R15, [R1+0x114] ;  /* 0x00011400010f7983 */ /* 0x000f280000100800 */
[----:B------:R-:W4:Y:S04]  /*bf00*/  LDL R26, [R1+0x118] ;  /* 0x00011800011a7983 */ /* 0x000f280000100800 */
[----:B------:R-:W4:Y:S04]  /*bf10*/  LDL R25, [R1+0x11c] ;  /* 0x00011c0001197983 */ /* 0x000f280000100800 */
[----:B------:R-:W4:Y:S01]  /*bf20*/  LDL.64 R4, [R1+0x100] ;  /* 0x0001000001047983 */ /* 0x000f220000100a00 */
        /* <DEDUP_REMOVED lines=8> */
[----:B--2---:R-:W-:-:S04]  /*bfb0*/  IMAD.WIDE.U32 R6, R9, R23, RZ ;  /* 0x0000001709067225 */ /* 0x004fc800078e00ff */
[----:B---3--:R-:W-:-:S04]  /*bfc0*/  IMAD.WIDE.U32 R8, R8, R23, RZ ;  /* 0x0000001708087225 */ /* 0x008fc800078e00ff */
[----:B----4-:R-:W-:-:S04]  /*bfd0*/  IMAD.WIDE.U32 R20, R20, R23, RZ ;  /* 0x0000001714147225 */ /* 0x010fc800078e00ff */
        /* <DEDUP_REMOVED lines=70> */
[----:B------:R-:W-:-:S03]  /*c440*/  ISETP.GE.U32.AND P3, PT, R22, 0x7f000001, PT ;  /* 0x7f0000011600780c */ /* 0x000fc60003f66070 */
[----:B------:R-:W3:Y:S04]  /*c450*/  LDG.E R61, desc[UR20][R168.64+0x20] ;  /* 0x00002014a83d7981 */ /* 0x000ee8000c1e1900 */
[----:B------:R-:W4:Y:S02]  /*c460*/  LDG.E R21, desc[UR20][R168.64+0x1c] ;  /* 0x00001c14a8157981 */ /* 0x000f24000c1e1900 */
[----:B------:R-:W-:Y:S02]  /*c470*/  @P0 IADD3 R6, PT, PT, R6, -0x7f000001, RZ ;  /* 0x80ffffff06060810 */ /* 0x000fe40007ffe0ff */
[----:B------:R-:W-:Y:S02]  /*c480*/  @P1 IADD3 R8, PT, PT, R8, -0x7f000001, RZ ;  /* 0x80ffffff08081810 */ /* 0x000fe40007ffe0ff */
[----:B------:R-:W-:-:S02]  /*c490*/  @P2 IADD3 R20, PT, PT, R20, -0x7f000001, RZ ;  /* 0x80ffffff14142810 */ /* 0x000fc40007ffe0ff */
[----:B------:R-:W-:Y:S02]  /*c4a0*/  @P3 IADD3 R22, PT, PT, R22, -0x7f000001, RZ ;  /* 0x80ffffff16163810 */ /* 0x000fe40007ffe0ff */
[----:B------:R-:W-:Y:S02]  /*c4b0*/  IADD3 R6, PT, PT, R6, R28, RZ ;  /* 0x0000001c06067210 */ /* 0x000fe40007ffe0ff */
[----:B------:R-:W-:Y:S02]  /*c4c0*/  IADD3 R8, PT, PT, R8, R25, RZ ;  /* 0x0000001908087210 */ /* 0x000fe40007ffe0ff */
[----:B------:R-:W-:Y:S02]  /*c4d0*/  IADD3 R20, PT, PT, R20, R27, RZ ;  /* 0x0000001b14147210 */ /* 0x000fe40007ffe0ff */
[----:B------:R-:W-:Y:S01]  /*c4e0*/  IADD3 R22, PT, PT, R22, R26, RZ ;  /* 0x0000001a16167210 */ /* 0x000fe20007ffe0ff */
[----:B------:R-:W-:Y:S01]  /*c4f0*/  ISETP.GE.U32.AND P0, PT, R6, 0x7f000001, PT ;  /* 0x7f0000010600780c */ /* 0x000fe20003f06070 */
[----:B------:R-:W-:Y:S01]  /*c500*/  ISETP.GE.U32.AND P1, PT, R8, 0x7f000001, PT ;  /* 0x7f0000010800780c */ /* 0x000fe20003f26070 */
[----:B------:R-:W-:-:S02]  /*c510*/  ISETP.GE.U32.AND P2, PT, R20, 0x7f000001, PT ;  /* 0x7f0000011400780c */ /* 0x000fc40003f46070 */
[----:B------:R-:W-:Y:S01]  /*c520*/  ISETP.GE.U32.AND P3, PT, R22, 0x7f000001, PT ;  /* 0x7f0000011600780c */ /* 0x000fe20003f66070 */
[----:B------:R0:W-:Y:S04]  /*c530*/  STL [R1+0x110], R6 ;  /* 0x0001100601007387 */ /* 0x0001e80000100800 */
[----:B------:R1:W-:Y:S04]  /*c540*/  STL [R1+0x114], R8 ;  /* 0x0001140801007387 */ /* 0x0003e80000100800 */
[----:B------:R1:W-:Y:S01]  /*c550*/  STL [R1+0x118], R20 ;  /* 0x0001181401007387 */ /* 0x0003e20000100800 */
[----:B0-----:R-:W-:-:S03]  /*c560*/  @P0 IADD3 R6, PT, PT, R6, -0x7f000001, RZ ;  /* 0x80ffffff06060810 */ /* 0x001fc60007ffe0ff */
[----:B------:R0:W-:Y:S01]  /*c570*/  STL [R1+0x11c], R22 ;  /* 0x00011c1601007387 */ /* 0x0001e20000100800 */
[----:B-1----:R-:W-:Y:S02]  /*c580*/  @P1 IADD3 R8, PT, PT, R8, -0x7f000001, RZ ;  /* 0x80ffffff08081810 */ /* 0x002fe40007ffe0ff */
[----:B------:R-:W-:Y:S02]  /*c590*/  @P2 IADD3 R20, PT, PT, R20, -0x7f000001, RZ ;  /* 0x80ffffff14142810 */ /* 0x000fe40007ffe0ff */
        /* <DEDUP_REMOVED lines=71> */
[----:B------:R-:W-:-:S04]  /*ca10*/  IMAD.WIDE.U32 R6, R163, UR6, RZ ;  /* 0x00000006a3067c25 */ /* 0x000fc8000f8e00ff */
[----:B------:R-:W-:Y:S01]  /*ca20*/  IMAD R23, R6, 0x7effffff, RZ ;  /* 0x7effffff06177824 */ /* 0x000fe200078e02ff */
[----:B------:R-:W-:-:S03]  /*ca30*/  R2UR UR10, R60 ;  /* 0x000000003c0a72ca */ /* 0x000fc600000e0000 */
[----:B------:R-:W-:-:S05]  /*ca40*/  IMAD.HI.U32 R23, R23, 0x7f000001, R6 ;  /* 0x7f00000117177827 */ /* 0x000fca00078e0006 */
[----:B------:R-:W-:Y:S01]  /*ca50*/  ISETP.GE.U32.AND P0, PT, R23, 0x7f000001, PT ;  /* 0x7f0000011700780c */ /* 0x000fe20003f06070 */
[----:B------:R-:W-:-:S04]  /*ca60*/  R2UR UR12, R61 ;  /* 0x000000003d0c72ca */ /* 0x000fc800000e0000 */
[----:B------:R-:W-:-:S04]  /*ca70*/  IMAD.WIDE.U32 R6, R135, UR10, RZ ;  /* 0x0000000a87067c25 */ /* 0x000fc8000f8e00ff */
[----:B------:R-:W-:-:S04]  /*ca80*/  IMAD R25, R6, 0x7effffff, RZ ;  /* 0x7effffff06197824 */ /* 0x000fc800078e02ff */
[----:B------:R-:W-:Y:S01]  /*ca90*/  @P0 IADD3 R23, PT, PT, R23, -0x7f000001, RZ ;  /* 0x80ffffff17170810 */ /* 0x000fe20007ffe0ff */
[----:B------:R-:W-:-:S03]  /*caa0*/  IMAD.HI.U32 R25, R25, 0x7f000001, R6 ;  /* 0x7f00000119197827 */ /* 0x000fc600078e0006 */
[----:B------:R-:W-:Y:S02]  /*cab0*/  IADD3 R23, PT, PT, R23, UR12, RZ ;  /* 0x0000000c17177c10 */ /* 0x000fe4000fffe0ff */
[----:B------:R-:W-:-:S03]  /*cac0*/  ISETP.GE.U32.AND P1, PT, R25, 0x7f000001, PT ;  /* 0x7f0000011900780c */ /* 0x000fc60003f26070 */
[----:B------:R-:W-:Y:S01]  /*cad0*/  ISETP.GE.U32.AND P0, PT, R23, 0x7f000001, PT ;  /* 0x7f0000011700780c */ /* 0x000fe20003f06070 */
[----:B------:R-:W-:-:S04]  /*cae0*/  IMAD.WIDE.U32 R6, R139, UR7, RZ ;  /* 0x000000078b067c25 */ /* 0x000fc8000f8e00ff */
[----:B------:R-:W-:-:S05]  /*caf0*/  IMAD R60, R6, 0x7effffff, RZ ;  /* 0x7effffff063c7824 */ /* 0x000fca00078e02ff */
[----:B------:R-:W-:-:S03]  /*cb00*/  @P1 IADD3 R25, PT, PT, R25, -0x7f000001, RZ ;  /* 0x80ffffff19191810 */ /* 0x000fc60007ffe0ff */
[----:B------:R-:W-:Y:S01]  /*cb10*/  @P0 IADD3 R23, PT, PT, R23, -0x7f000001, RZ ;  /* 0x80ffffff17170810 */ /* 0x000fe20007ffe0ff */
[----:B------:R-:W-:Y:S01]  /*cb20*/  IMAD.HI.U32 R60, R60, 0x7f000001, R6 ;  /* 0x7f0000013c3c7827 */ /* 0x000fe200078e0006 */
[----:B------:R-:W-:Y:S02]  /*cb30*/  R2UR UR11, R21 ;  /* 0x00000000150b72ca */ /* 0x000fe400000e0000 */
[----:B------:R-:W-:Y:S02]  /*cb40*/  IADD3 R23, PT, PT, R23, R25, RZ ;  /* 0x0000001917177210 */ /* 0x000fe40007ffe0ff */
[----:B------:R-:W-:-:S03]  /*cb50*/  ISETP.GE.U32.AND P1, PT, R60, 0x7f000001, PT ;  /* 0x7f0000013c00780c */ /* 0x000fc60003f26070 */
[----:B------:R-:W-:-:S06]  /*cb60*/  ISETP.GE.U32.AND P0, PT, R23, 0x7f000001, PT ;  /* 0x7f0000011700780c */ /* 0x000fcc0003f06070 */
[----:B------:R-:W-:-:S04]  /*cb70*/  IMAD.WIDE.U32 R6, R137, UR11, RZ ;  /* 0x0000000b89067c25 */ /* 0x000fc8000f8e00ff */
[----:B------:R-:W-:Y:S01]  /*cb80*/  @P1 IADD3 R60, PT, PT, R60, -0x7f000001, RZ ;  /* 0x80ffffff3c3c1810 */ /* 0x000fe20007ffe0ff */
[----:B------:R-:W-:Y:S02]  /*cb90*/  IMAD R21, R6, 0x7effffff, RZ ;  /* 0x7effffff06157824 */ /* 0x000fe400078e02ff */
[----:B------:R-:W-:Y:S02]  /*cba0*/  @P0 IADD3 R23, PT, PT, R23, -0x7f000001, RZ ;  /* 0x80ffffff17170810 */ /* 0x000fe40007ffe0ff */
[----:B------:R-:W-:Y:S02]  /*cbb0*/  IMAD.HI.U32 R6, R21, 0x7f000001, R6 ;  /* 0x7f00000115067827 */ /* 0x000fe400078e0006 */
[----:B------:R-:W-:-:S03]  /*cbc0*/  IADD3 R23, PT, PT, R23, R60, RZ ;  /* 0x0000003c17177210 */ /* 0x000fc60007ffe0ff */
[----:B------:R-:W-:Y:S02]  /*cbd0*/  ISETP.GE.U32.AND P1, PT, R6, 0x7f000001, PT ;  /* 0x7f0000010600780c */ /* 0x000fe40003f26070 */
[----:B------:R-:W-:-:S11]  /*cbe0*/  ISETP.GE.U32.AND P0, PT, R23, 0x7f000001, PT ;  /* 0x7f0000011700780c */ /* 0x000fd60003f06070 */
[----:B------:R-:W-:Y:S02]  /*cbf0*/  @P1 IADD3 R6, PT, PT, R6, -0x7f000001, RZ ;  /* 0x80ffffff06061810 */ /* 0x000fe40007ffe0ff */
[----:B------:R-:W-:-:S04]  /*cc00*/  @P0 IADD3 R23, PT, PT, R23, -0x7f000001, RZ ;  /* 0x80ffffff17170810 */ /* 0x000fc80007ffe0ff */
[----:B------:R-:W-:-:S05]  /*cc10*/  IADD3 R6, PT, PT, R23, R6, RZ ;  /* 0x0000000617067210 */ /* 0x000fca0007ffe0ff */
[----:B------:R-:W-:-:S13]  /*cc20*/  ISETP.GE.U32.AND P0, PT, R6, 0x7f000001, PT ;  /* 0x7f0000010600780c */ /* 0x000fda0003f06070 */
[----:B------:R-:W-:-:S05]  /*cc30*/  @P0 IADD3 R6, PT, PT, R6, -0x7f000001, RZ ;  /* 0x80ffffff06060810 */ /* 0x000fca0007ffe0ff */
        /* <DEDUP_REMOVED lines=58> */
[----:B------:R-:W-:-:S04]  /*cfe0*/  IMAD R23, R6, 0x7effffff, RZ ;  /* 0x7effffff06177824 */ /* 0x000fc800078e02ff */
[----:B------:R-:W-:-:S05]  /*cff0*/  IMAD.HI.U32 R23, R23, 0x7f000001, R6 ;  /* 0x7f00000117177827 */ /* 0x000fca00078e0006 */
[----:B------:R-:W-:Y:S01]  /*d000*/  ISETP.GE.U32.AND P0, PT, R23, 0x7f000001, PT ;  /* 0x7f0000011700780c */ /* 0x000fe20003f06070 */
[----:B------:R-:W-:-:S04]  /*d010*/  IMAD.WIDE.U32 R6, R228, UR10, RZ ;  /* 0x0000000ae4067c25 */ /* 0x000fc8000f8e00ff */
[----:B------:R-:W-:-:S08]  /*d020*/  IMAD R25, R6, 0x7effffff, RZ ;  /* 0x7effffff06197824 */ /* 0x000fd000078e02ff */
        /* <DEDUP_REMOVED lines=9> */
[----:B------:R-:W-:-:S03]  /*d0c0*/  IMAD.HI.U32 R29, R29, 0x7f000001, R6 ;  /* 0x7f0000011d1d7827 */ /* 0x000fc600078e0006 */
[----:B------:R-:W-:Y:S02]  /*d0d0*/  IADD3 R23, PT, PT, R23, R25, RZ ;  /* 0x0000001917177210 */ /* 0x000fe40007ffe0ff */
        /* <DEDUP_REMOVED lines=9> */
[----:B------:R-:W-:-:S10]  /*d170*/  ISETP.GE.U32.AND P0, PT, R23, 0x7f000001, PT ;  /* 0x7f0000011700780c */ /* 0x000fd40003f06070 */
[----:B------:R-:W-:-:S03]  /*d180*/  @P1 IADD3 R6, PT, PT, R6, -0x7f000001, RZ ;  /* 0x80ffffff06061810 */ /* 0x000fc60007ffe0ff */
        /* <DEDUP_REMOVED lines=133> */
[----:B------:R-:W-:-:S13]  /*d9e0*/  ISETP.GE.U32.AND P0, PT, R55, UR6, PT ;  /* 0x0000000637007c0c */ /* 0x000fda000bf06070 */
[----:B------:R-:W-:-:S05]  /*d9f0*/  @!P0 IADD3 R70, PT, PT, R70, 0x7f000001, RZ ;  /* 0x7f00000146468810 */ /* 0x000fca0007ffe0ff */
[----:B------:R-:W-:-:S04]  /*da00*/  IMAD.WIDE.U32 R70, R55, R70, RZ ;  /* 0x0000004637467225 */ /* 0x000fc800078e00ff */
[----:B------:R-:W-:-:S04]  /*da10*/  IMAD R6, R70, 0x7effffff, RZ ;  /* 0x7effffff46067824 */ /* 0x000fc800078e02ff */
[----:B------:R-:W-:Y:S02]  /*da20*/  IMAD.HI.U32 R70, R6, 0x7f000001, R70 ;  /* 0x7f00000106467827 */ /* 0x000fe400078e0046 */
[----:B------:R-:W2:Y:S03]  /*da30*/  LDG.E R71, desc[UR20][R168.64+0x2c] ;  /* 0x00002c14a8477981 */ /* 0x000ea6000c1e1900 */
        /* <DEDUP_REMOVED lines=387> */
[----:B------:R-:W-:Y:S02]  /*f270*/  IMAD.HI.U32 R6, R25, 0x7f000001, R6 ;  /* 0x7f00000119067827 */ /* 0x000fe400078e0006 */
[----:B------:R-:W2:Y:S02]  /*f280*/  LDG.E R25, desc[UR20][R168.64+0x24] ;  /* 0x00002414a8197981 */ /* 0x000ea4000c1e1900 */
[----:B------:R-:W-:-:S04]  /*f290*/  IMAD.HI.U32 R8, R64, 0x7f000001, R8 ;  /* 0x7f00000140087827 */ /* 0x000fc800078e0008 */
[----:B------:R-:W-:-:S04]  /*f2a0*/  IMAD.HI.U32 R26, R65, 0x7f000001, R26 ;  /* 0x7f000001411a7827 */ /* 0x000fc800078e001a */
[----:B------:R-:W-:Y:S01]  /*f2b0*/  IMAD.HI.U32 R28, R66, 0x7f000001, R28 ;  /* 0x7f000001421c7827 */ /* 0x000fe200078e001c */
[----:B------:R-:W-:Y:S01]  /*f2c0*/  ISETP.GE.U32.AND P0, PT, R6, 0x7f000001, PT ;  /* 0x7f0000010600780c */ /* 0x000fe20003f06070 */
[----:B------:R-:W-:Y:S01]  /*f2d0*/  ISETP.GE.U32.AND P1, PT, R8, 0x7f000001, PT ;  /* 0x7f0000010800780c */ /* 0x000fe20003f26070 */
[----:B------:R-:W-:Y:S01]  /*f2e0*/  ISETP.GE.U32.AND P2, PT, R26, 0x7f000001, PT ;  /* 0x7f0000011a00780c */ /* 0x000fe20003f46070 */
[----:B------:R-:W3:Y:S01]  /*f2f0*/  LDG.E R65, desc[UR20][R168.64+0xc] ;  /* 0x00000c14a8417981 */ /* 0x000ee2000c1e1900 */
        /* <DEDUP_REMOVED lines=25> */
[----:B------:R-:W4:Y:S04]  /*f490*/  LD.E R9, desc[UR20][R4.64+0x260] ;  /* 0x0002601404097980 */ /* 0x000f28000c101900 */
[----:B0-----:R-:W2:Y:S04]  /*f4a0*/  LD.E R8, desc[UR20][R4.64+0x264] ;  /* 0x0002641404087980 */ /* 0x001ea8000c101900 */
[----:B-1----:R-:W3:Y:S04]  /*f4b0*/  LD.E R28, desc[UR20][R4.64+0x268] ;  /* 0x00026814041c7980 */ /* 0x002ee8000c101900 */
[----:B------:R-:W3:Y:S04]  /*f4c0*/  LD.E R60, desc[UR20][R4.64+0x26c] ;  /* 0x00026c14043c7980 */ /* 0x000ee8000c101900 */
[----:B------:R-:W3:Y:S04]  /*f4d0*/  LDL R27, [R1+0x110] ;  /* 0x00011000011b7983 */ /* 0x000ee80000100800 */
[----:B------:R-:W3:Y:S04]  /*f4e0*/  LDL R62, [R1+0x114] ;  /* 0x00011400013e7983 */ /* 0x000ee80000100800 */
[----:B------:R-:W3:Y:S04]  /*f4f0*/  LDL R63, [R1+0x118] ;  /* 0x00011800013f7983 */ /* 0x000ee80000100800 */
[----:B------:R-:W3:Y:S04]  /*f500*/  LDL R64, [R1+0x11c] ;  /* 0x00011c0001407983 */ /* 0x000ee80000100800 */
[----:B------:R-:W3:Y:S04]  /*f510*/  LDL.64 R4, [R1+0x100] ;  /* 0x0001000001047983 */ /* 0x000ee80000100a00 */
[----:B------:R-:W3:Y:S01]  /*f520*/  LDG.E R26, desc[UR20][R168.64+0x28] ;  /* 0x00002814a81a7981 */ /* 0x000ee2000c1e1900 */
        /* <DEDUP_REMOVED lines=13> */
[----:B----4-:R-:W-:-:S04]  /*f600*/  IMAD.WIDE.U32 R6, R9, R61, RZ ;  /* 0x0000003d09067225 */ /* 0x010fc800078e00ff */
[----:B--2---:R-:W-:-:S04]  /*f610*/  IMAD.WIDE.U32 R8, R8, R61, RZ ;  /* 0x0000003d08087225 */ /* 0x004fc800078e00ff */
[----:B---3--:R-:W-:-:S04]  /*f620*/  IMAD.WIDE.U32 R28, R28, R61, RZ ;  /* 0x0000003d1c1c7225 */ /* 0x008fc800078e00ff */
        /* <DEDUP_REMOVED lines=34> */
[----:B------:R-:W-:Y:S04]  /*f850*/  STL [R1+0x114], R8 ;  /* 0x0001140801007387 */ /* 0x000fe80000100800 */
[----:B------:R0:W-:Y:S04]  /*f860*/  STL [R1+0x118], R28 ;  /* 0x0001181c01007387 */ /* 0x0001e80000100800 */
[----:B------:R1:W-:Y:S04]  /*f870*/  STL [R1+0x11c], R60 ;  /* 0x00011c3c01007387 */ /* 0x0003e80000100800 */
[----:B------:R-:W2:Y:S04]  /*f880*/  LD.E R61, desc[UR20][R4.64+0x270] ;  /* 0x00027014043d7980 */ /* 0x000ea8000c101900 */
[----:B------:R-:W3:Y:S04]  /*f890*/  LD.E R29, desc[UR20][R4.64+0x274] ;  /* 0x00027414041d7980 */ /* 0x000ee8000c101900 */
[----:B0-----:R-:W4:Y:S04]  /*f8a0*/  LD.E R28, desc[UR20][R4.64+0x278] ;  /* 0x00027814041c7980 */ /* 0x001f28000c101900 */
[----:B-1----:R-:W4:Y:S04]  /*f8b0*/  LD.E R60, desc[UR20][R4.64+0x27c] ;  /* 0x00027c14043c7980 */ /* 0x002f28000c101900 */
[----:B------:R-:W4:Y:S04]  /*f8c0*/  LDL R27, [R1+0x110] ;  /* 0x00011000011b7983 */ /* 0x000f280000100800 */
[----:B------:R-:W4:Y:S04]  /*f8d0*/  LDL R62, [R1+0x114] ;  /* 0x00011400013e7983 */ /* 0x000f280000100800 */
[----:B------:R-:W4:Y:S04]  /*f8e0*/  LDL R63, [R1+0x118] ;  /* 0x00011800013f7983 */ /* 0x000f280000100800 */
[----:B------:R-:W4:Y:S01]  /*f8f0*/  LDL R64, [R1+0x11c] ;  /* 0x00011c0001407983 */ /* 0x000f220000100800 */
[----:B------:R-:W-:-:S03]  /*f900*/  IMAD.WIDE.U32 R6, R10, R56, RZ ;  /* 0x000000380a067225 */ /* 0x000fc600078e00ff */
[----:B------:R-:W4:Y:S01]  /*f910*/  LDL.64 R4, [R1+0x100] ;  /* 0x0001000001047983 */ /* 0x000f220000100a00 */
[----:B------:R-:W-:-:S04]  /*f920*/  IMAD.WIDE.U32 R8, R55, UR6, RZ ;  /* 0x0000000637087c25 */ /* 0x000fc8000f8e00ff */
[----:B------:R-:W-:Y:S02]  /*f930*/  IMAD R67, R6, 0x7effffff, RZ ;  /* 0x7effffff06437824 */ /* 0x000fe400078e02ff */
[----:B------:R-:W-:Y:S02]  /*f940*/  IMAD R66, R8, 0x7effffff, RZ ;  /* 0x7effffff08427824 */ /* 0x000fe400078e02ff */
[----:B------:R-:W-:-:S04]  /*f950*/  IMAD.HI.U32 R67, R67, 0x7f000001, R6 ;  /* 0x7f00000143437827 */ /* 0x000fc800078e0006 */
[----:B------:R-:W-:Y:S01]  /*f960*/  IMAD.HI.U32 R8, R66, 0x7f000001, R8 ;  /* 0x7f00000142087827 */ /* 0x000fe200078e0008 */
[----:B------:R-:W-:-:S04]  /*f970*/  ISETP.GE.U32.AND P1, PT, R67, 0x7f000001, PT ;  /* 0x7f0000014300780c */ /* 0x000fc80003f26070 */
[----:B------:R-:W-:Y:S01]  /*f980*/  ISETP.GE.U32.AND P0, PT, R8, 0x7f000001, PT ;  /* 0x7f0000010800780c */ /* 0x000fe20003f06070 */
[----:B------:R-:W-:-:S04]  /*f990*/  IMAD.WIDE.U32 R6, R25, R57, RZ ;  /* 0x0000003919067225 */ /* 0x000fc800078e00ff */
[----:B------:R-:W-:-:S04]  /*f9a0*/  IMAD R9, R6, 0x7effffff, RZ ;  /* 0x7effffff06097824 */ /* 0x000fc800078e02ff */
[----:B------:R-:W-:-:S04]  /*f9b0*/  @P1 IADD3 R67, PT, PT, R67, -0x7f000001, RZ ;  /* 0x80ffffff43431810 */ /* 0x000fc80007ffe0ff */
        /* <DEDUP_REMOVED lines=13> */
[----:B------:R-:W-:Y:S01]  /*fa90*/  ISETP.GE.U32.AND P0, PT, R67, 0x7f000001, PT ;  /* 0x7f0000014300780c */ /* 0x000fe20003f06070 */
[----:B------:R-:W-:-:S04]  /*faa0*/  IMAD.WIDE.U32 R6, R26, R59, RZ ;  /* 0x0000003b1a067225 */ /* 0x000fc800078e00ff */
[----:B------:R-:W-:-:S06]  /*fab0*/  IMAD R9, R6, 0x7effffff, RZ ;  /* 0x7effffff06097824 */ /* 0x000fcc00078e02ff */
[----:B------:R-:W-:Y:S02]  /*fac0*/  @P1 IADD3 R8, PT, PT, R8, -0x7f000001, RZ ;  /* 0x80ffffff08081810 */ /* 0x000fe40007ffe0ff */
[----:B------:R-:W-:Y:S01]  /*fad0*/  @P0 IADD3 R67, PT, PT, R67, -0x7f000001, RZ ;  /* 0x80ffffff43430810 */ /* 0x000fe20007ffe0ff */
[----:B------:R-:W-:-:S03]  /*fae0*/  IMAD.HI.U32 R9, R9, 0x7f000001, R6 ;  /* 0x7f00000109097827 */ /* 0x000fc600078e0006 */
[----:B------:R-:W-:Y:S02]  /*faf0*/  IADD3 R67, PT, PT, R67, R8, RZ ;  /* 0x0000000843437210 */ /* 0x000fe40007ffe0ff */
[----:B------:R-:W-:-:S03]  /*fb00*/  ISETP.GE.U32.AND P1, PT, R9, 0x7f000001, PT ;  /* 0x7f0000010900780c */ /* 0x000fc60003f26070 */
[----:B------:R-:W-:Y:S01]  /*fb10*/  ISETP.GE.U32.AND P0, PT, R67, 0x7f000001, PT ;  /* 0x7f0000014300780c */ /* 0x000fe20003f06070 */
[----:B------:R-:W-:-:S04]  /*fb20*/  IMAD.WIDE.U32 R6, R71, R220, RZ ;  /* 0x000000dc47067225 */ /* 0x000fc800078e00ff */
[----:B------:R-:W-:-:S05]  /*fb30*/  IMAD R8, R6, 0x7effffff, RZ ;  /* 0x7effffff06087824 */ /* 0x000fca00078e02ff */
[----:B------:R-:W-:-:S03]  /*fb40*/  @P1 IADD3 R9, PT, PT, R9, -0x7f000001, RZ ;  /* 0x80ffffff09091810 */ /* 0x000fc60007ffe0ff */
        /* <DEDUP_REMOVED lines=132> */
[----:B--2---:R-:W2:Y:S01]  /*10390*/  LD.E R60, desc[UR20][R4.64+0x29c] ;  /* 0x00029c14043c7980 */ /* 0x004ea2000c101900 */
[----:B------:R-:W-:-:S03]  /*103a0*/  IADD3 R6, PT, PT, R55, UR12, RZ ;  /* 0x0000000c37067c10 */ /* 0x000fc6000fffe0ff */
[----:B------:R-:W2:Y:S02]  /*103b0*/  LDL R27, [R1+0x110] ;  /* 0x00011000011b7983 */ /* 0x000ea40000100800 */
[C---:B------:R-:W-:Y:S02]  /*103c0*/  ISETP.GE.U32.AND P0, PT, R6.reuse, 0x7f000001, PT ;  /* 0x7f0000010600780c */ /* 0x040fe40003f06070 */
[----:B------:R-:W2:Y:S04]  /*103d0*/  LDL R63, [R1+0x114] ;  /* 0x00011400013f7983 */ /* 0x000ea80000100800 */
[----:B------:R-:W2:Y:S04]  /*103e0*/  LDL R64, [R1+0x118] ;  /* 0x0001180001407983 */ /* 0x000ea80000100800 */
[----:B------:R-:W2:Y:S03]  /*103f0*/  LDL R65, [R1+0x11c] ;  /* 0x00011c0001417983 */ /* 0x000ea60000100800 */
[----:B------:R-:W-:Y:S01]  /*10400*/  @P0 IADD3 R6, PT, PT, R6, -0x7f000001, RZ ;  /* 0x80ffffff06060810 */ /* 0x000fe20007ffe0ff */
[----:B------:R-:W2:Y:S03]  /*10410*/  LDL.64 R4, [R1+0x100] ;  /* 0x0001000001047983 */ /* 0x000ea60000100a00 */
[----:B------:R-:W-:-:S05]  /*10420*/  IADD3 R6, PT, PT, R56, R6, RZ ;  /* 0x0000000638067210 */ /* 0x000fca0007ffe0ff */
[----:B------:R-:W-:-:S13]  /*10430*/  ISETP.GE.U32.AND P0, PT, R6, 0x7f000001, PT ;  /* 0x7f0000010600780c */ /* 0x000fda0003f06070 */
[----:B------:R-:W-:-:S04]  /*10440*/  @P0 IADD3 R6, PT, PT, R6, -0x7f000001, RZ ;  /* 0x80ffffff06060810 */ /* 0x000fc80007ffe0ff */
        /* <DEDUP_REMOVED lines=13> */
[----:B------:R-:W-:Y:S01]  /*10520*/  ISETP.GE.U32.AND P0, PT, R6, 0x7f000001, PT ;  /* 0x7f0000010600780c */ /* 0x000fe20003f06070 */
[----:B------:R-:W-:-:S12]  /*10530*/  R2UR UR9, R62 ;  /* 0x000000003e0972ca */ /* 0x000fd800000e0000 */
[----:B------:R-:W-:-:S05]  /*10540*/  @P0 IADD3 R6, PT, PT, R6, -0x7f000001, RZ ;  /* 0x80ffffff06060810 */ /* 0x000fca0007ffe0ff */
        /* <DEDUP_REMOVED lines=8> */
[C---:B------:R-:W-:Y:S01]  /*105d0*/  ISETP.LE.U32.AND P0, PT, R6.reuse, UR6, PT ;  /* 0x0000000606007c0c */ /* 0x040fe2000bf03070 */
[----:B------:R-:W-:-:S12]  /*105e0*/  IADD3 R6, PT, PT, -R6, UR6, RZ ;  /* 0x0000000606067c10 */ /* 0x000fd8000fffe1ff */
[----:B------:R-:W-:-:S05]  /*105f0*/  @!P0 IADD3 R6, PT, PT, R6, 0x7f000001, RZ ;  /* 0x7f00000106068810 */ /* 0x000fca0007ffe0ff */
        /* <DEDUP_REMOVED lines=239> */
[----:B------:R-:W-:-:S04]  /*114f0*/  @P0 IADD3 R6, PT, PT, R6, -0x7f000001, RZ ;  /* 0x80ffffff06060810 */ /* 0x000fc80007ffe0ff */
[----:B------:R-:W-:-:S05]  /*11500*/  IADD3 R6, PT, PT, R139, R6, RZ ;  /* 0x000000068b067210 */ /* 0x000fca0007ffe0ff */
        /* <DEDUP_REMOVED lines=484> */
[----:B------:R-:W-:Y:S04]  /*13350*/  STL [R1+0x118], R74 ;  /* 0x0001184a01007387 */ /* 0x000fe80000100800 */
[----:B------:R0:W-:Y:S04]  /*13360*/  STL [R1+0x11c], R76 ;  /* 0x00011c4c01007387 */ /* 0x0001e80000100800 */
[----:B------:R-:W2:Y:S04]  /*13370*/  LD.E R77, desc[UR20][R4.64+0x350] ;  /* 0x00035014044d7980 */ /* 0x000ea8000c101900 */
[----:B------:R-:W3:Y:S04]  /*13380*/  LD.E R78, desc[UR20][R4.64+0x358] ;  /* 0x00035814044e7980 */ /* 0x000ee8000c101900 */
[----:B0-----:R-:W4:Y:S04]  /*13390*/  LD.E R76, desc[UR20][R4.64+0x354] ;  /* 0x00035414044c7980 */ /* 0x001f28000c101900 */
[----:B------:R0:W4:Y:S04]  /*133a0*/  LD.E R80, desc[UR20][R4.64+0x35c] ;  /* 0x00035c1404507980 */ /* 0x000128000c101900 */
        /* <DEDUP_REMOVED lines=18> */
[----:B0-----:R-:W-:-:S04]  /*134d0*/  IMAD.WIDE.U32 R4, R125, UR6, RZ ;  /* 0x000000067d047c25 */ /* 0x001fc8000f8e00ff */
[----:B------:R-:W-:-:S04]  /*134e0*/  IMAD.WIDE.U32 R6, R115, UR8, RZ ;  /* 0x0000000873067c25 */ /* 0x000fc8000f8e00ff */
        /* <DEDUP_REMOVED lines=40> */
[----:B0-----:R-:W3:Y:S04]  /*13770*/  LD.E R76, desc[UR20][R8.64+0x368] ;  /* 0x00036814084c7980 */ /* 0x001ee8000c101900 */
[----:B------:R-:W4:Y:S04]  /*13780*/  LD.E R83, desc[UR20][R8.64+0x360] ;  /* 0x0003601408537980 */ /* 0x000f28000c101900 */
[----:B------:R-:W4:Y:S04]  /*13790*/  LD.E R82, desc[UR20][R8.64+0x364] ;  /* 0x0003641408527980 */ /* 0x000f28000c101900 */
[----:B------:R-:W4:Y:S04]  /*137a0*/  LD.E R77, desc[UR20][R8.64+0x36c] ;  /* 0x00036c14084d7980 */ /* 0x000f28000c101900 */
[----:B-1----:R-:W4:Y:S04]  /*137b0*/  LDL R78, [R1+0x110] ;  /* 0x00011000014e7983 */ /* 0x002f280000100800 */
[----:B------:R-:W4:Y:S04]  /*137c0*/  LDL R79, [R1+0x114] ;  /* 0x00011400014f7983 */ /* 0x000f280000100800 */
[----:B--2---:R-:W2:Y:S04]  /*137d0*/  LDL R80, [R1+0x118] ;  /* 0x0001180001507983 */ /* 0x004ea80000100800 */
[----:B------:R-:W2:Y:S01]  /*137e0*/  LDL R81, [R1+0x11c] ;  /* 0x00011c0001517983 */ /* 0x000ea20000100800 */
[----:B------:R-:W-:-:S03]  /*137f0*/  IMAD.WIDE.U32 R74, R10, R123, RZ ;  /* 0x0000007b0a4a7225 */ /* 0x000fc600078e00ff */
[----:B------:R-:W2:Y:S01]  /*13800*/  LDL.64 R8, [R1+0x100] ;  /* 0x0001000001087983 */ /* 0x000ea20000100a00 */
        /* <DEDUP_REMOVED lines=10> */
[----:B------:R-:W-:-:S03]  /*138b0*/  IMAD.HI.U32 R4, R75, 0x7f000001, R4 ;  /* 0x7f0000014b047827 */ /* 0x000fc600078e0004 */
[----:B------:R-:W-:Y:S02]  /*138c0*/  IADD3 R74, PT, PT, R84, R74, RZ ;  /* 0x0000004a544a7210 */ /* 0x000fe40007ffe0ff */
[----:B------:R-:W-:-:S03]  /*138d0*/  ISETP.GE.U32.AND P1, PT, R4, 0x7f000001, PT ;  /* 0x7f0000010400780c */ /* 0x000fc60003f26070 */
[----:B------:R-:W-:Y:S01]  /*138e0*/  ISETP.GE.U32.AND P0, PT, R74, 0x7f000001, PT ;  /* 0x7f0000014a00780c */ /* 0x000fe20003f06070 */
[----:B------:R-:W-:-:S09]  /*138f0*/  IMAD R5, R6, 0x7effffff, RZ ;  /* 0x7effffff06057824 */ /* 0x000fd200078e02ff */
        /* <DEDUP_REMOVED lines=73> */
[----:B--2---:R-:W-:Y:S02]  /*13d90*/  IADD3 R74, PT, PT, R74, R80, RZ ;  /* 0x000000504a4a7210 */ /* 0x004fe40007ffe0ff */
        /* <DEDUP_REMOVED lines=17> */
[----:B0-----:R-:W2:Y:S01]  /*13eb0*/  LD.E R6, desc[UR20][R8.64+0x370] ;  /* 0x0003701408067980 */ /* 0x001ea2000c101900 */
[----:B------:R-:W-:-:S03]  /*13ec0*/  IMAD.WIDE.U32 R4, R19, R231, RZ ;  /* 0x000000e713047225 */ /* 0x000fc600078e00ff */
[----:B------:R-:W3:Y:S04]  /*13ed0*/  LD.E R75, desc[UR20][R8.64+0x378] ;  /* 0x00037814084b7980 */ /* 0x000ee8000c101900 */
[----:B-1----:R-:W4:Y:S01]  /*13ee0*/  LDL R76, [R1+0x110] ;  /* 0x00011000014c7983 */ /* 0x002f220000100800 */
[----:B------:R-:W-:-:S03]  /*13ef0*/  IMAD R74, R4, 0x7effffff, RZ ;  /* 0x7effffff044a7824 */ /* 0x000fc600078e02ff */
[----:B------:R-:W3:Y:S01]  /*13f00*/  LD.E R80, desc[UR20][R8.64+0x37c] ;  /* 0x00037c1408507980 */ /* 0x000ee2000c101900 */
[----:B------:R-:W-:-:S05]  /*13f10*/  IMAD.HI.U32 R74, R74, 0x7f000001, R4 ;  /* 0x7f0000014a4a7827 */ /* 0x000fca00078e0004 */
[----:B------:R-:W-:-:S13]  /*13f20*/  ISETP.GE.U32.AND P0, PT, R74, 0x7f000001, PT ;  /* 0x7f0000014a00780c */ /* 0x000fda0003f06070 */
[----:B------:R-:W-:-:S05]  /*13f30*/  @P0 IADD3 R74, PT, PT, R74, -0x7f000001, RZ ;  /* 0x80ffffff4a4a0810 */ /* 0x000fca0007ffe0ff */
[----:B--2---:R-:W-:Y:S02]  /*13f40*/  IMAD.WIDE.U32 R4, R6, R74, RZ ;  /* 0x0000004a06047225 */ /* 0x004fe400078e00ff */
[----:B------:R3:W2:Y:S02]  /*13f50*/  LD.E R6, desc[UR20][R8.64+0x374] ;  /* 0x0003741408067980 */ /* 0x0006a4000c101900 */
[----:B------:R-:W-:-:S04]  /*13f60*/  IMAD R7, R4, 0x7effffff, RZ ;  /* 0x7effffff04077824 */ /* 0x000fc800078e02ff */
[----:B------:R-:W-:-:S05]  /*13f70*/  IMAD.HI.U32 R4, R7, 0x7f000001, R4 ;  /* 0x7f00000107047827 */ /* 0x000fca00078e0004 */
[----:B------:R-:W-:-:S13]  /*13f80*/  ISETP.GE.U32.AND P0, PT, R4, 0x7f000001, PT ;  /* 0x7f0000010400780c */ /* 0x000fda0003f06070 */
[----:B------:R-:W-:-:S04]  /*13f90*/  @P0 IADD3 R4, PT, PT, R4, -0x7f000001, RZ ;  /* 0x80ffffff04040810 */ /* 0x000fc80007ffe0ff */
[----:B----4-:R-:W-:-:S05]  /*13fa0*/  IADD3 R76, PT, PT, R4, R76, RZ ;  /* 0x0000004c044c7210 */ /* 0x010fca0007ffe0ff */
[----:B------:R0:W-:Y:S04]  /*13fb0*/  STL [R1+0x110], R76 ;  /* 0x0001104c01007387 */ /* 0x0001e80000100800 */
[----:B------:R-:W4:Y:S04]  /*13fc0*/  LDL R79, [R1+0x114] ;  /* 0x00011400014f7983 */ /* 0x000f280000100800 */
[----:B------:R-:W4:Y:S04]  /*13fd0*/  LDL R78, [R1+0x118] ;  /* 0x00011800014e7983 */ /* 0x000f280000100800 */
[----:B------:R-:W4:Y:S04]  /*13fe0*/  LDL R77, [R1+0x11c] ;  /* 0x00011c00014d7983 */ /* 0x000f280000100800 */
[----:B------:R-:W4:Y:S01]  /*13ff0*/  LDL.64 R4, [R1+0x100] ;  /* 0x0001000001047983 */ /* 0x000f220000100a00 */
[----:B---3--:R-:W-:-:S04]  /*14000*/  IMAD.WIDE.U32 R8, R75, R74, RZ ;  /* 0x0000004a4b087225 */ /* 0x008fc800078e00ff */
[----:B------:R-:W-:-:S04]  /*14010*/  IMAD R81, R8, 0x7effffff, RZ ;  /* 0x7effffff08517824 */ /* 0x000fc800078e02ff */
[----:B------:R-:W-:-:S05]  /*14020*/  IMAD.HI.U32 R8, R81, 0x7f000001, R8 ;  /* 0x7f00000151087827 */ /* 0x000fca00078e0008 */
[----:B------:R-:W-:-:S13]  /*14030*/  ISETP.GE.U32.AND P1, PT, R8, 0x7f000001, PT ;  /* 0x7f0000010800780c */ /* 0x000fda0003f26070 */
[----:B------:R-:W-:Y:S01]  /*14040*/  @P1 IADD3 R8, PT, PT, R8, -0x7f000001, RZ ;  /* 0x80ffffff08081810 */ /* 0x000fe20007ffe0ff */
[----:B--2---:R-:W-:-:S04]  /*14050*/  IMAD.WIDE.U32 R6, R6, R74, RZ ;  /* 0x0000004a06067225 */ /* 0x004fc800078e00ff */
[----:B------:R-:W-:-:S04]  /*14060*/  IMAD.WIDE.U32 R74, R80, R74, RZ ;  /* 0x0000004a504a7225 */ /* 0x000fc800078e00ff */
[----:B------:R-:W-:Y:S02]  /*14070*/  IMAD R80, R6, 0x7effffff, RZ ;  /* 0x7effffff06507824 */ /* 0x000fe400078e02ff */
[----:B------:R-:W-:Y:S02]  /*14080*/  IMAD R82, R74, 0x7effffff, RZ ;  /* 0x7effffff4a527824 */ /* 0x000fe400078e02ff */
[----:B------:R-:W-:-:S04]  /*14090*/  IMAD.HI.U32 R6, R80, 0x7f000001, R6 ;  /* 0x7f00000150067827 */ /* 0x000fc800078e0006 */
[----:B------:R-:W-:Y:S01]  /*140a0*/  IMAD.HI.U32 R74, R82, 0x7f000001, R74 ;  /* 0x7f000001524a7827 */ /* 0x000fe200078e004a */
[----:B------:R-:W-:-:S04]  /*140b0*/  ISETP.GE.U32.AND P0, PT, R6, 0x7f000001, PT ;  /* 0x7f0000010600780c */ /* 0x000fc80003f06070 */
[----:B------:R-:W-:-:S09]  /*140c0*/  ISETP.GE.U32.AND P2, PT, R74, 0x7f000001, PT ;  /* 0x7f0000014a00780c */ /* 0x000fd20003f46070 */
[----:B------:R-:W-:-:S04]  /*140d0*/  @P0 IADD3 R6, PT, PT, R6, -0x7f000001, RZ ;  /* 0x80ffffff06060810 */ /* 0x000fc80007ffe0ff */
[----:B------:R-:W-:Y:S02]  /*140e0*/  @P2 IADD3 R74, PT, PT, R74, -0x7f000001, RZ ;  /* 0x80ffffff4a4a2810 */ /* 0x000fe40007ffe0ff */
[----:B----4-:R-:W-:Y:S02]  /*140f0*/  IADD3 R6, PT, PT, R6, R79, RZ ;  /* 0x0000004f06067210 */ /* 0x010fe40007ffe0ff */
        /* <DEDUP_REMOVED lines=9> */
[----:B0-----:R-:W-:-:S02]  /*14190*/  @P0 IADD3 R76, PT, PT, R76, -0x7f000001, RZ ;  /* 0x80ffffff4c4c0810 */ /* 0x001fc40007ffe0ff */
[----:B-1----:R-:W-:Y:S02]  /*141a0*/  @P1 IADD3 R6, PT, PT, R6, -0x7f000001, RZ ;  /* 0x80ffffff06061810 */ /* 0x002fe40007ffe0ff */
[----:B--2---:R-:W-:Y:S02]  /*141b0*/  @P2 IADD3 R8, PT, PT, R8, -0x7f000001, RZ ;  /* 0x80ffffff08082810 */ /* 0x004fe40007ffe0ff */
[----:B---3--:R-:W-:Y:S01]  /*141c0*/  @P3 IADD3 R74, PT, PT, R74, -0x7f000001, RZ ;  /* 0x80ffffff4a4a3810 */ /* 0x008fe20007ffe0ff */
[----:B------:R-:W-:Y:S04]  /*141d0*/  STL [R1+0x110], R76 ;  /* 0x0001104c01007387 */ /* 0x000fe80000100800 */
[----:B------:R-:W-:Y:S04]  /*141e0*/  STL [R1+0x114], R6 ;  /* 0x0001140601007387 */ /* 0x000fe80000100800 */
[----:B------:R0:W-:Y:S04]  /*141f0*/  STL [R1+0x118], R8 ;  /* 0x0001180801007387 */ /* 0x0001e80000100800 */
[----:B------:R1:W-:Y:S04]  /*14200*/  STL [R1+0x11c], R74 ;  /* 0x00011c4a01007387 */ /* 0x0003e80000100800 */
[----:B------:R-:W2:Y:S04]  /*14210*/  LD.E R9, desc[UR20][R4.64+0x380] ;  /* 0x0003801404097980 */ /* 0x000ea8000c101900 */
[----:B0-----:R-:W3:Y:S04]  /*14220*/  LD.E R8, desc[UR20][R4.64+0x384] ;  /* 0x0003841404087980 */ /* 0x001ee8000c101900 */
[----:B-1----:R-:W4:Y:S04]  /*14230*/  LD.E R74, desc[UR20][R4.64+0x388] ;  /* 0x00038814044a7980 */ /* 0x002f28000c101900 */
[----:B------:R-:W4:Y:S01]  /*14240*/  LD.E R78, desc[UR20][R4.64+0x38c] ;  /* 0x00038c14044e7980 */ /* 0x000f22000c101900 */
[----:B------:R-:W-:-:S03]  /*14250*/  IADD3 R6, PT, PT, R125, UR12, RZ ;  /* 0x0000000c7d067c10 */ /* 0x000fc6000fffe0ff */
[----:B------:R-:W4:Y:S02]  /*14260*/  LDL R80, [R1+0x110] ;  /* 0x0001100001507983 */ /* 0x000f240000100800 */
[C---:B------:R-:W-:Y:S02]  /*14270*/  ISETP.GE.U32.AND P0, PT, R6.reuse, 0x7f000001, PT ;  /* 0x7f0000010600780c */ /* 0x040fe40003f06070 */
[----:B------:R-:W4:Y:S04]  /*14280*/  LDL R81, [R1+0x114] ;  /* 0x0001140001517983 */ /* 0x000f280000100800 */
[----:B------:R-:W4:Y:S04]  /*14290*/  LDL R82, [R1+0x118] ;  /* 0x0001180001527983 */ /* 0x000f280000100800 */
[----:B------:R-:W4:Y:S03]  /*142a0*/  LDL R83, [R1+0x11c] ;  /* 0x00011c0001537983 */ /* 0x000f260000100800 */
[----:B------:R-:W-:Y:S01]  /*142b0*/  @P0 IADD3 R6, PT, PT, R6, -0x7f000001, RZ ;  /* 0x80ffffff06060810 */ /* 0x000fe20007ffe0ff */
[----:B------:R-:W4:Y:S03]  /*142c0*/  LDL.64 R4, [R1+0x100] ;  /* 0x0001000001047983 */ /* 0x000f260000100a00 */
        /* <DEDUP_REMOVED lines=123> */
[C---:B------:R-:W-:Y:S01]  /*14a80*/  ISETP.GE.U32.AND P0, PT, R7.reuse, 0x7f000001, PT ;  /* 0x7f0000010700780c */ /* 0x040fe20003f06070 */
        /* <DEDUP_REMOVED lines=226> */
[----:B------:R-:W-:Y:S01]  /*158b0*/  ISETP.GE.U32.AND P0, PT, R85, 0x7f000001, PT ;  /* 0x7f0000015500780c */ /* 0x000fe20003f06070 */
[----:B------:R-:W-:-:S12]  /*158c0*/  MOV R252, R111 ;  /* 0x0000006f00fc7202 */ /* 0x000fd80000000f00 */
        /* <DEDUP_REMOVED lines=291> */
[----:B------:R-:W-:Y:S02]  /*16b00*/  IMAD.WIDE.U32 R78, R239, R78, RZ ;  /* 0x0000004eef4e7225 */ /* 0x000fe400078e00ff */
[----:B------:R-:W2:Y:S02]  /*16b10*/  LDL R239, [R1+0x300] ;  /* 0x0003000001ef7983 */ /* 0x000ea40000100800 */
        /* <DEDUP_REMOVED lines=60> */
[----:B------:R-:W-:Y:S01]  /*16ee0*/  IMAD.HI.U32 R78, R83, 0x7f000001, R78 ;  /* 0x7f000001534e7827 */ /* 0x000fe200078e004e */
[----:B------:R-:W-:-:S04]  /*16ef0*/  ISETP.GE.U32.AND P1, PT, R233, UR6, PT ;  /* 0x00000006e9007c0c */ /* 0x000fc8000bf26070 */
[----:B------:R-:W-:Y:S01]  /*16f00*/  ISETP.GE.U32.AND P0, PT, R78, 0x7f000001, PT ;  /* 0x7f0000014e00780c */ /* 0x000fe20003f06070 */
[----:B------:R-:W-:-:S08]  /*16f10*/  IADD3 R100, PT, PT, R233, -UR6, RZ ;  /* 0x80000006e9647c10 */ /* 0x000fd0000fffe0ff */
[----:B------:R-:W-:-:S04]  /*16f20*/  @!P1 IADD3 R100, PT, PT, R100, 0x7f000001, RZ ;  /* 0x7f00000164649810 */ /* 0x000fc80007ffe0ff */
        /* <DEDUP_REMOVED lines=320> */
[----:B------:R-:W-:Y:S02]  /*18330*/  IMAD R111, R78, 0x7effffff, RZ ;  /* 0x7effffff4e6f7824 */ /* 0x000fe400078e02ff */
[----:B----4-:R-:W-:-:S04]  /*18340*/  IMAD.WIDE.U32 R80, R80, R85, RZ ;  /* 0x0000005550507225 */ /* 0x010fc800078e00ff */
[----:B------:R-:W-:-:S04]  /*18350*/  IMAD.WIDE.U32 R82, R82, R85, RZ ;  /* 0x0000005552527225 */ /* 0x000fc800078e00ff */
[----:B--2---:R-:W-:-:S04]  /*18360*/  IMAD.WIDE.U32 R84, R84, R85, RZ ;  /* 0x0000005554547225 */ /* 0x004fc800078e00ff */
[----:B------:R-:W-:-:S04]  /*18370*/  IMAD.HI.U32 R78, R111, 0x7f000001, R78 ;  /* 0x7f0000016f4e7827 */ /* 0x000fc800078e004e */
[----:B------:R-:W-:Y:S02]  /*18380*/  IMAD R79, R80, 0x7effffff, RZ ;  /* 0x7effffff504f7824 */ /* 0x000fe400078e02ff */
[----:B------:R-:W-:Y:S02]  /*18390*/  IMAD R111, R82, 0x7effffff, RZ ;  /* 0x7effffff526f7824 */ /* 0x000fe400078e02ff */
[----:B------:R-:W-:Y:S02]  /*183a0*/  IMAD R125, R84, 0x7effffff, RZ ;  /* 0x7effffff547d7824 */ /* 0x000fe400078e02ff */
        /* <DEDUP_REMOVED lines=54> */
[----:B------:R-:W-:Y:S02]  /*18710*/  IMAD R109, R78, 0x7effffff, RZ ;  /* 0x7effffff4e6d7824 */ /* 0x000fe400078e02ff */
[----:B---3--:R-:W-:-:S04]  /*18720*/  IMAD.WIDE.U32 R80, R80, R85, RZ ;  /* 0x0000005550507225 */ /* 0x008fc800078e00ff */
[----:B----4-:R-:W-:-:S04]  /*18730*/  IMAD.WIDE.U32 R82, R82, R85, RZ ;  /* 0x0000005552527225 */ /* 0x010fc800078e00ff */
[----:B------:R-:W-:-:S04]  /*18740*/  IMAD.WIDE.U32 R84, R84, R85, RZ ;  /* 0x0000005554547225 */ /* 0x000fc800078e00ff */
        /* <DEDUP_REMOVED lines=106> */
[----:B------:R-:W-:-:S04]  /*18df0*/  ISETP.GE.U32.AND P1, PT, R45, R49, PT ;  /* 0x000000312d00720c */ /* 0x000fc80003f26070 */
[----:B------:R-:W-:Y:S01]  /*18e00*/  ISETP.GE.U32.AND P0, PT, R103, 0x7f000001, PT ;  /* 0x7f0000016700780c */ /* 0x000fe20003f06070 */
[----:B------:R-:W-:-:S08]  /*18e10*/  IADD3 R78, PT, PT, R45, -R49, RZ ;  /* 0x800000312d4e7210 */ /* 0x000fd00007ffe0ff */
        /* <DEDUP_REMOVED lines=315> */
[----:B------:R-:W-:Y:S01]  /*1a1d0*/  @P0 IADD3 R78, PT, PT, R78, -0x7f000001, RZ ;  /* 0x80ffffff4e4e0810 */ /* 0x000fe20007ffe0ff */
[----:B------:R-:W-:-:S04]  /*1a1e0*/  ISETP.GE.U32.AND P0, PT, R37, UR6, PT ;  /* 0x0000000625007c0c */ /* 0x000fc8000bf06070 */
[----:B------:R-:W-:Y:S01]  /*1a1f0*/  ISETP.GE.U32.AND P1, PT, R78, R74, PT ;  /* 0x0000004a4e00720c */ /* 0x000fe20003f26070 */
[----:B------:R-:W-:Y:S02]  /*1a200*/  IADD3 R79, PT, PT, R37, -UR6, RZ ;  /* 0x80000006254f7c10 */ /* 0x000fe4000fffe0ff */
[----:B------:R-:W-:-:S06]  /*1a210*/  IADD3 R78, PT, PT, -R74, R78, RZ ;  /* 0x0000004e4a4e7210 */ /* 0x000fcc0007ffe1ff */
[----:B------:R-:W-:-:S04]  /*1a220*/  @!P0 IADD3 R79, PT, PT, R79, 0x7f000001, RZ ;  /* 0x7f0000014f4f8810 */ /* 0x000fc80007ffe0ff */
[----:B------:R-:W-:-:S05]  /*1a230*/  @!P1 IADD3 R78, PT, PT, R78, 0x7f000001, RZ ;  /* 0x7f0000014e4e9810 */ /* 0x000fca0007ffe0ff */
[----:B------:R-:W-:-:S04]  /*1a240*/  IMAD.WIDE.U32 R78, R79, R78, RZ ;  /* 0x0000004e4f4e7225 */ /* 0x000fc800078e00ff */
[----:B------:R-:W-:Y:S01]  /*1a250*/  IMAD R83, R78, 0x7effffff, RZ ;  /* 0x7effffff4e537824 */ /* 0x000fe200078e02ff */
[----:B------:R-:W-:-:S03]  /*1a260*/  IADD3 R74, PT, PT, R167, R42, RZ ;  /* 0x0000002aa74a7210 */ /* 0x000fc60007ffe0ff */
[----:B------:R-:W-:Y:S02]  /*1a270*/  IMAD.HI.U32 R78, R83, 0x7f000001, R78 ;  /* 0x7f000001534e7827 */ /* 0x000fe400078e004e */
[----:B------:R-:W-:-:S03]  /*1a280*/  ISETP.GE.U32.AND P0, PT, R74, 0x7f000001, PT ;  /* 0x7f0000014a00780c */ /* 0x000fc60003f06070 */
[----:B------:R-:W-:-:S10]  /*1a290*/  ISETP.GE.U32.AND P1, PT, R78, 0x7f000001, PT ;  /* 0x7f0000014e00780c */ /* 0x000fd40003f26070 */
[----:B------:R-:W-:-:S03]  /*1a2a0*/  @P0 IADD3 R74, PT, PT, R74, -0x7f000001, RZ ;  /* 0x80ffffff4a4a0810 */ /* 0x000fc60007ffe0ff */
        /* <DEDUP_REMOVED lines=697> */
[----:B------:R-:W3:Y:S01]  /*1ce40*/  LDL.64 R78, [R1+0x100] ;  /* 0x00010000014e7983 */ /* 0x000ee20000100a00 */
        /* <DEDUP_REMOVED lines=14> */
[----:B------:R-:W-:Y:S04]  /*1cf30*/  STL [R1+0x114], R80 ;  /* 0x0001145001007387 */ /* 0x000fe80000100800 */
[----:B------:R0:W-:Y:S04]  /*1cf40*/  STL [R1+0x118], R82 ;  /* 0x0001185201007387 */ /* 0x0001e80000100800 */
[----:B------:R1:W-:Y:S04]  /*1cf50*/  STL [R1+0x11c], R84 ;  /* 0x00011c5401007387 */ /* 0x0003e80000100800 */
[----:B------:R-:W4:Y:S04]  /*1cf60*/  LD.E R109, desc[UR20][R4.64+0x5c0] ;  /* 0x0005c014046d7980 */ /* 0x000f28000c101900 */
[----:B0-----:R-:W2:Y:S04]  /*1cf70*/  LD.E R82, desc[UR20][R4.64+0x5c8] ;  /* 0x0005c81404527980 */ /* 0x001ea8000c101900 */
[----:B------:R-:W3:Y:S04]  /*1cf80*/  LD.E R103, desc[UR20][R4.64+0x5c4] ;  /* 0x0005c41404677980 */ /* 0x000ee8000c101900 */
[----:B------:R0:W3:Y:S04]  /*1cf90*/  LD.E R83, desc[UR20][R4.64+0x5cc] ;  /* 0x0005cc1404537980 */ /* 0x0000e8000c101900 */
[----:B-1----:R-:W3:Y:S04]  /*1cfa0*/  LDL R84, [R1+0x110] ;  /* 0x0001100001547983 */ /* 0x002ee80000100800 */
[----:B------:R-:W3:Y:S04]  /*1cfb0*/  LDL R85, [R1+0x114] ;  /* 0x0001140001557983 */ /* 0x000ee80000100800 */
[----:B------:R-:W3:Y:S04]  /*1cfc0*/  LDL R100, [R1+0x118] ;  /* 0x0001180001647983 */ /* 0x000ee80000100800 */
[----:B------:R-:W3:Y:S01]  /*1cfd0*/  LDL R101, [R1+0x11c] ;  /* 0x00011c0001657983 */ /* 0x000ee20000100800 */
[----:B0-----:R-:W-:-:S04]  /*1cfe0*/  IMAD.WIDE.U32 R4, R10, R159, RZ ;  /* 0x0000009f0a047225 */ /* 0x001fc800078e00ff */
        /* <DEDUP_REMOVED lines=68> */
[-C--:B----4-:R-:W-:Y:S02]  /*1d430*/  IMAD.WIDE.U32 R4, R109, R71.reuse, RZ ;  /* 0x000000476d047225 */ /* 0x090fe400078e00ff */
[----:B------:R-:W4:Y:S02]  /*1d440*/  LDL.LU R109, [R1+0x31c] ;  /* 0x00031c00016d7983 */ /* 0x000f240000300800 */
        /* <DEDUP_REMOVED lines=42> */
[----:B-1----:R2:W4:Y:S04]  /*1d6f0*/  LD.E R82, desc[UR20][R78.64+0x5dc] ;  /* 0x0005dc144e527980 */ /* 0x002528000c101900 */
        /* <DEDUP_REMOVED lines=53> */
[----:B-1----:R-:W4:Y:S01]  /*1da50*/  LD.E R82, desc[UR20][R4.64+0x5ec] ;  /* 0x0005ec1404527980 */ /* 0x002f22000c101900 */
        /* <DEDUP_REMOVED lines=17> */
[----:B------:R-:W-:Y:S01]  /*1db70*/  IADD3 R71, PT, PT, R249, R71, RZ ;  /* 0x00000047f9477210 */ /* 0x000fe20007ffe0ff */
[----:B------:R-:W-:Y:S01]  /*1db80*/  IMAD.WIDE.U32 R112, R112, R228, RZ ;  /* 0x000000e470707225 */ /* 0x000fe200078e00ff */
[----:B------:R-:W4:Y:S03]  /*1db90*/  LDL R249, [R1+0x284] ;  /* 0x0002840001f97983 */ /* 0x000f260000100800 */
        /* <DEDUP_REMOVED lines=637> */
[----:B0-----:R-:W4:Y:S01]  /*20370*/  LDL R71, [R1+0x110] ;  /* 0x0001100001477983 */ /* 0x001f220000100800 */
[----:B------:R-:W-:-:S03]  /*20380*/  IMAD.WIDE.U32 R72, R42, R24, RZ ;  /* 0x000000182a487225 */ /* 0x000fc600078e00ff */
[----:B------:R-:W2:Y:S01]  /*20390*/  LD.E R79, desc[UR20][R4.64+0x694] ;  /* 0x00069414044f7980 */ /* 0x000ea2000c101900 */
[----:B-1----:R-:W-:-:S04]  /*203a0*/  IMAD R80, R72, 0x7effffff, RZ ;  /* 0x7effffff48507824 */ /* 0x002fc800078e02ff */
[----:B------:R-:W-:-:S05]  /*203b0*/  IMAD.HI.U32 R80, R80, 0x7f000001, R72 ;  /* 0x7f00000150507827 */ /* 0x000fca00078e0048 */
[----:B------:R-:W-:-:S13]  /*203c0*/  ISETP.GE.U32.AND P0, PT, R80, 0x7f000001, PT ;  /* 0x7f0000015000780c */ /* 0x000fda0003f06070 */
[----:B------:R-:W-:-:S05]  /*203d0*/  @P0 IADD3 R80, PT, PT, R80, -0x7f000001, RZ ;  /* 0x80ffffff50500810 */ /* 0x000fca0007ffe0ff */
[----:B---3--:R-:W-:Y:S02]  /*203e0*/  IMAD.WIDE.U32 R72, R78, R80, RZ ;  /* 0x000000504e487225 */ /* 0x008fe400078e00ff */
[----:B------:R-:W3:Y:S02]  /*203f0*/  LD.E R78, desc[UR20][R4.64+0x698] ;  /* 0x00069814044e7980 */ /* 0x000ee4000c101900 */
[----:B------:R-:W-:-:S04]  /*20400*/  IMAD R81, R72, 0x7effffff, RZ ;  /* 0x7effffff48517824 */ /* 0x000fc800078e02ff */
[----:B------:R-:W-:Y:S02]  /*20410*/  IMAD.HI.U32 R72, R81, 0x7f000001, R72 ;  /* 0x7f00000151487827 */ /* 0x000fe400078e0048 */
[----:B------:R-:W3:Y:S03]  /*20420*/  LD.E R81, desc[UR20][R4.64+0x69c] ;  /* 0x00069c1404517980 */ /* 0x000ee6000c101900 */
[----:B------:R-:W-:-:S13]  /*20430*/  ISETP.GE.U32.AND P0, PT, R72, 0x7f000001, PT ;  /* 0x7f0000014800780c */ /* 0x000fda0003f06070 */
[----:B------:R-:W-:-:S04]  /*20440*/  @P0 IADD3 R72, PT, PT, R72, -0x7f000001, RZ ;  /* 0x80ffffff48480810 */ /* 0x000fc80007ffe0ff */
[----:B----4-:R-:W-:-:S05]  /*20450*/  IADD3 R71, PT, PT, R72, R71, RZ ;  /* 0x0000004748477210 */ /* 0x010fca0007ffe0ff */
[----:B------:R0:W-:Y:S04]  /*20460*/  STL [R1+0x110], R71 ;  /* 0x0001104701007387 */ /* 0x0001e80000100800 */
[----:B------:R-:W4:Y:S04]  /*20470*/  LDL R84, [R1+0x114] ;  /* 0x0001140001547983 */ /* 0x000f280000100800 */
[----:B------:R-:W4:Y:S04]  /*20480*/  LDL R83, [R1+0x118] ;  /* 0x0001180001537983 */ /* 0x000f280000100800 */
[----:B--2---:R-:W2:Y:S04]  /*20490*/  LDL R82, [R1+0x11c] ;  /* 0x00011c0001527983 */ /* 0x004ea80000100800 */
        /* <DEDUP_REMOVED lines=9> */
[----:B---3--:R-:W-:-:S04]  /*20530*/  IMAD.WIDE.U32 R78, R78, R80, RZ ;  /* 0x000000504e4e7225 */ /* 0x008fc800078e00ff */
[----:B------:R-:W-:Y:S02]  /*20540*/  IMAD R96, R78, 0x7effffff, RZ ;  /* 0x7effffff4e607824 */ /* 0x000fe400078e02ff */
[----:B------:R-:W-:-:S04]  /*20550*/  IMAD.WIDE.U32 R80, R81, R80, RZ ;  /* 0x0000005051507225 */ /* 0x000fc800078e00ff */
        /* <DEDUP_REMOVED lines=8> */
[----:B----4-:R-:W-:Y:S02]  /*205e0*/  IADD3 R72, PT, PT, R72, R84, RZ ;  /* 0x0000005448487210 */ /* 0x010fe40007ffe0ff */
[----:B------:R-:W-:Y:S02]  /*205f0*/  IADD3 R78, PT, PT, R78, R83, RZ ;  /* 0x000000534e4e7210 */ /* 0x000fe40007ffe0ff */
[----:B--2---:R-:W-:Y:S01]  /*20600*/  IADD3 R80, PT, PT, R80, R82, RZ ;  /* 0x0000005250507210 */ /* 0x004fe20007ffe0ff */
        /* <DEDUP_REMOVED lines=25> */
[----:B--2---:R-:W-:-:S04]  /*207a0*/  IMAD.WIDE.U32 R72, R79, R83, RZ ;  /* 0x000000534f487225 */ /* 0x004fc800078e00ff */
[----:B----4-:R-:W-:-:S04]  /*207b0*/  IMAD.WIDE.U32 R78, R78, R83, RZ ;  /* 0x000000534e4e7225 */ /* 0x010fc800078e00ff */
        /* <DEDUP_REMOVED lines=1278> */
[----:B------:R2:W-:Y:S04]  /*257a0*/  STL [R1+0x118], R74 ;  /* 0x0001184a01007387 */ /* 0x0005e80000100800 */
[----:B------:R3:W-:Y:S04]  /*257b0*/  STL [R1+0x11c], R71 ;  /* 0x00011c4701007387 */ /* 0x0007e80000100800 */
[----:B------:R-:W4:Y:S04]  /*257c0*/  LD.E R73, desc[UR20][R4.64+0x820] ;  /* 0x0008201404497980 */ /* 0x000f28000c101900 */
[----:B0-----:R-:W4:Y:S04]  /*257d0*/  LD.E R72, desc[UR20][R4.64+0x824] ;  /* 0x0008241404487980 */ /* 0x001f28000c101900 */
[----:B------:R-:W4:Y:S04]  /*257e0*/  LD.E R78, desc[UR20][R4.64+0x828] ;  /* 0x00082814044e7980 */ /* 0x000f28000c101900 */
[----:B------:R-:W4:Y:S04]  /*257f0*/  LD.E R80, desc[UR20][R4.64+0x82c] ;  /* 0x00082c1404507980 */ /* 0x000f28000c101900 */
[----:B------:R-:W4:Y:S04]  /*25800*/  LDL R83, [R1+0x110] ;  /* 0x0001100001537983 */ /* 0x000f280000100800 */
[----:B-1----:R-:W4:Y:S04]  /*25810*/  LDL R9, [R1+0x114] ;  /* 0x0001140001097983 */ /* 0x002f280000100800 */
[----:B------:R-:W4:Y:S04]  /*25820*/  LDL R82, [R1+0x118] ;  /* 0x0001180001527983 */ /* 0x000f280000100800 */
[----:B--2---:R-:W2:Y:S04]  /*25830*/  LDL R74, [R1+0x11c] ;  /* 0x00011c00014a7983 */ /* 0x004ea80000100800 */
[----:B------:R-:W2:Y:S01]  /*25840*/  LDL.64 R4, [R1+0x100] ;  /* 0x0001000001047983 */ /* 0x000ea20000100a00 */
[----:B---3--:R-:W-:-:S04]  /*25850*/  IMAD.WIDE.U32 R70, R43, R70, RZ ;  /* 0x000000462b467225 */ /* 0x008fc800078e00ff */
[----:B------:R-:W-:-:S04]  /*25860*/  IMAD R81, R70, 0x7effffff, RZ ;  /* 0x7effffff46517824 */ /* 0x000fc800078e02ff */
[----:B------:R-:W-:-:S05]  /*25870*/  IMAD.HI.U32 R81, R81, 0x7f000001, R70 ;  /* 0x7f00000151517827 */ /* 0x000fca00078e0046 */
[----:B------:R-:W-:-:S13]  /*25880*/  ISETP.GE.U32.AND P0, PT, R81, 0x7f000001, PT ;  /* 0x7f0000015100780c */ /* 0x000fda0003f06070 */
[----:B------:R-:W-:-:S05]  /*25890*/  @P0 IADD3 R81, PT, PT, R81, -0x7f000001, RZ ;  /* 0x80ffffff51510810 */ /* 0x000fca0007ffe0ff */
[----:B----4-:R-:W-:-:S04]  /*258a0*/  IMAD.WIDE.U32 R70, R73, R81, RZ ;  /* 0x0000005149467225 */ /* 0x010fc800078e00ff */
[----:B------:R-:W-:-:S04]  /*258b0*/  IMAD.WIDE.U32 R72, R72, R81, RZ ;  /* 0x0000005148487225 */ /* 0x000fc800078e00ff */
        /* <DEDUP_REMOVED lines=21> */
[----:B--2---:R-:W-:Y:S01]  /*25a10*/  IADD3 R74, PT, PT, R80, R74, RZ ;  /* 0x0000004a504a7210 */ /* 0x004fe20007ffe0ff */
        /* <DEDUP_REMOVED lines=19> */
[----:B------:R-:W4:Y:S04]  /*25b50*/  LD.E R80, desc[UR20][R4.64+0x83c] ;  /* 0x00083c1404507980 */ /* 0x000f28000c101900 */
[----:B------:R-:W4:Y:S04]  /*25b60*/  LDL R83, [R1+0x110] ;  /* 0x0001100001537983 */ /* 0x000f280000100800 */
[----:B------:R-:W4:Y:S04]  /*25b70*/  LDL R9, [R1+0x114] ;  /* 0x0001140001097983 */ /* 0x000f280000100800 */
[----:B------:R-:W4:Y:S04]  /*25b80*/  LDL R82, [R1+0x118] ;  /* 0x0001180001527983 */ /* 0x000f280000100800 */
[----:B-1----:R-:W4:Y:S04]  /*25b90*/  LDL R74, [R1+0x11c] ;  /* 0x00011c00014a7983 */ /* 0x002f280000100800 */
        /* <DEDUP_REMOVED lines=106> */
[----:B-1----:R-:W4:Y:S04]  /*26240*/  LDL R74, [R1+0x118] ;  /* 0x00011800014a7983 */ /* 0x002f280000100800 */
        /* <DEDUP_REMOVED lines=263> */
[----:B0-----:R-:W3:Y:S04]  /*272c0*/  LD.E R68, desc[UR20][R4.64+0x8a0] ;  /* 0x0008a01404447980 */ /* 0x001ee8000c101900 */
[----:B------:R-:W4:Y:S04]  /*272d0*/  LD.E R70, desc[UR20][R4.64+0x8a4] ;  /* 0x0008a41404467980 */ /* 0x000f28000c101900 */
[----:B-1----:R-:W4:Y:S04]  /*272e0*/  LD.E R72, desc[UR20][R4.64+0x8a8] ;  /* 0x0008a81404487980 */ /* 0x002f28000c101900 */
[----:B------:R-:W4:Y:S04]  /*272f0*/  LD.E R78, desc[UR20][R4.64+0x8ac] ;  /* 0x0008ac14044e7980 */ /* 0x000f28000c101900 */
[----:B------:R-:W4:Y:S04]  /*27300*/  LDL R81, [R1+0x110] ;  /* 0x0001100001517983 */ /* 0x000f280000100800 */
[----:B------:R-:W4:Y:S04]  /*27310*/  LDL R9, [R1+0x114] ;  /* 0x0001140001097983 */ /* 0x000f280000100800 */
[----:B------:R-:W4:Y:S04]  /*27320*/  LDL R80, [R1+0x118] ;  /* 0x0001180001507983 */ /* 0x000f280000100800 */
[----:B--2---:R-:W2:Y:S04]  /*27330*/  LDL R74, [R1+0x11c] ;  /* 0x00011c00014a7983 */ /* 0x004ea80000100800 */
[----:B------:R-:W2:Y:S01]  /*27340*/  LDL.64 R4, [R1+0x100] ;  /* 0x0001000001047983 */ /* 0x000ea20000100a00 */
[----:B------:R-:W-:-:S04]  /*27350*/  IMAD.WIDE.U32 R94, R43, R94, RZ ;  /* 0x0000005e2b5e7225 */ /* 0x000fc800078e00ff */
[----:B------:R-:W-:-:S04]  /*27360*/  IMAD R79, R94, 0x7effffff, RZ ;  /* 0x7effffff5e4f7824 */ /* 0x000fc800078e02ff */
[----:B------:R-:W-:Y:S02]  /*27370*/  IMAD.HI.U32 R79, R79, 0x7f000001, R94 ;  /* 0x7f0000014f4f7827 */ /* 0x000fe400078e005e */
[----:B------:R-:W2:Y:S03]  /*27380*/  LDL.LU R94, [R1+0x250] ;  /* 0x00025000015e7983 */ /* 0x000ea60000300800 */
        /* <DEDUP_REMOVED lines=230> */
[C---:B------:R-:W-:Y:S01]  /*281f0*/  ISETP.GE.U32.AND P0, PT, R67.reuse, 0x7f000001, PT ;  /* 0x7f0000014300780c */ /* 0x040fe20003f06070 */
[----:B------:R-:W-:Y:S01]  /*28200*/  ISETP.GE.U32.AND P1, PT, R70, 0x7f000001, PT ;  /* 0x7f0000014600780c */ /* 0x000fe20003f26070 */
[----:B------:R-:W-:Y:S01]  /*28210*/  ISETP.GE.U32.AND P2, PT, R72, 0x7f000001, PT ;  /* 0x7f0000014800780c */ /* 0x000fe20003f46070 */
[----:B------:R-:W-:Y:S01]  /*28220*/  IMAD.WIDE.U32 R92, R240, R92, RZ ;  /* 0x0000005cf05c7225 */ /* 0x000fe200078e00ff */
[----:B------:R-:W-:Y:S01]  /*28230*/  ISETP.GE.U32.AND P3, PT, R78, 0x7f000001, PT ;  /* 0x7f0000014e00780c */ /* 0x000fe20003f66070 */
[----:B------:R-:W2:Y:S08]  /*28240*/  LDL R84, [R1+0x2a4] ;  /* 0x0002a40001547983 */ /* 0x000eb00000100800 */
[----:B------:R-:W-:-:S02]  /*28250*/  @P0 IADD3 R67, PT, PT, R67, -0x7f000001, RZ ;  /* 0x80ffffff43430810 */ /* 0x000fc40007ffe0ff */
[----:B------:R-:W-:Y:S02]  /*28260*/  @P1 IADD3 R70, PT, PT, R70, -0x7f000001, RZ ;  /* 0x80ffffff46461810 */ /* 0x000fe40007ffe0ff */
[----:B------:R-:W-:Y:S02]  /*28270*/  @P2 IADD3 R72, PT, PT, R72, -0x7f000001, RZ ;  /* 0x80ffffff48482810 */ /* 0x000fe40007ffe0ff */
[----:B------:R-:W-:Y:S02]  /*28280*/  @P3 IADD3 R78, PT, PT, R78, -0x7f000001, RZ ;  /* 0x80ffffff4e4e3810 */ /* 0x000fe40007ffe0ff */
[----:B------:R-:W-:Y:S02]  /*28290*/  IADD3 R67, PT, PT, R67, R81, RZ ;  /* 0x0000005143437210 */ /* 0x000fe40007ffe0ff */
[----:B------:R-:W-:Y:S02]  /*282a0*/  IADD3 R9, PT, PT, R70, R9, RZ ;  /* 0x0000000946097210 */ /* 0x000fe40007ffe0ff */
[----:B------:R-:W-:-:S02]  /*282b0*/  IADD3 R72, PT, PT, R72, R80, RZ ;  /* 0x0000005048487210 */ /* 0x000fc40007ffe0ff */
        /* <DEDUP_REMOVED lines=17> */
[----:B------:R-:W3:Y:S04]  /*283d0*/  LD.E R69, desc[UR20][R4.64+0x8f0] ;  /* 0x0008f01404457980 */ /* 0x000ee8000c101900 */
[----:B------:R-:W4:Y:S04]  /*283e0*/  LD.E R68, desc[UR20][R4.64+0x8f4] ;  /* 0x0008f41404447980 */ /* 0x000f28000c101900 */
[----:B------:R-:W2:Y:S04]  /*283f0*/  LD.E R70, desc[UR20][R4.64+0x8f8] ;  /* 0x0008f81404467980 */ /* 0x000ea8000c101900 */
[----:B0-----:R-:W2:Y:S04]  /*28400*/  LD.E R72, desc[UR20][R4.64+0x8fc] ;  /* 0x0008fc1404487980 */ /* 0x001ea8000c101900 */
[----:B------:R-:W2:Y:S04]  /*28410*/  LDL R79, [R1+0x110] ;  /* 0x00011000014f7983 */ /* 0x000ea80000100800 */
[----:B------:R-:W2:Y:S04]  /*28420*/  LDL R9, [R1+0x114] ;  /* 0x0001140001097983 */ /* 0x000ea80000100800 */
[----:B------:R-:W2:Y:S04]  /*28430*/  LDL R78, [R1+0x118] ;  /* 0x00011800014e7983 */ /* 0x000ea80000100800 */
[----:B-1----:R-:W2:Y:S04]  /*28440*/  LDL R74, [R1+0x11c] ;  /* 0x00011c00014a7983 */ /* 0x002ea80000100800 */
        /* <DEDUP_REMOVED lines=114> */
[CC--:B------:R-:W-:Y:S01]  /*28b70*/  ISETP.GE.U32.AND P0, PT, R111.reuse, R66.reuse, PT ;  /* 0x000000426f00720c */ /* 0x0c0fe20003f06070 */
[----:B------:R-:W-:-:S12]  /*28b80*/  IADD3 R73, PT, PT, R111, -R66, RZ ;  /* 0x800000426f497210 */ /* 0x000fd80007ffe0ff */
[----:B------:R-:W-:-:S05]  /*28b90*/  @!P0 IADD3 R73, PT, PT, R73, 0x7f000001, RZ ;  /* 0x7f00000149498810 */ /* 0x000fca0007ffe0ff */
        /* <DEDUP_REMOVED lines=44> */
[----:B-1----:R-:W4:Y:S04]  /*28e60*/  LDL R65, [R1+0x110] ;  /* 0x0001100001417983 */ /* 0x002f280000100800 */
[----:B------:R-:W4:Y:S04]  /*28e70*/  LDL R74, [R1+0x114] ;  /* 0x00011400014a7983 */ /* 0x000f280000100800 */
[----:B------:R-:W4:Y:S04]  /*28e80*/  LDL R78, [R1+0x118] ;  /* 0x00011800014e7983 */ /* 0x000f280000100800 */
[----:B------:R-:W4:Y:S04]  /*28e90*/  LDL R79, [R1+0x11c] ;  /* 0x00011c00014f7983 */ /* 0x000f280000100800 */
[----:B------:R-:W4:Y:S01]  /*28ea0*/  LDL.64 R4, [R1+0x100] ;  /* 0x0001000001047983 */ /* 0x000f220000100a00 */
[CC--:B------:R-:W-:Y:S01]  /*28eb0*/  ISETP.GE.U32.AND P0, PT, R44.reuse, R13.reuse, PT ;  /* 0x0000000d2c00720c */ /* 0x0c0fe20003f06070 */
[----:B------:R-:W-:-:S12]  /*28ec0*/  IADD3 R9, PT, PT, R44, -R13, RZ ;  /* 0x8000000d2c097210 */ /* 0x000fd80007ffe0ff */
[----:B------:R-:W-:-:S05]  /*28ed0*/  @!P0 IADD3 R9, PT, PT, R9, 0x7f000001, RZ ;  /* 0x7f00000109098810 */ /* 0x000fca0007ffe0ff */
[----:B------:R-:W-:Y:S02]  /*28ee0*/  IMAD.WIDE.U32 R66, R163, R9, RZ ;  /* 0x00000009a3427225 */ /* 0x000fe400078e00ff */
[----:B------:R-:W4:Y:S02]  /*28ef0*/  LDL R163, [R1+0x2e0] ;  /* 0x0002e00001a37983 */ /* 0x000f240000100800 */
        /* <DEDUP_REMOVED lines=126> */
[----:B------:R-:W-:-:S03]  /*296e0*/  IMAD.WIDE.U32 R66, R135, R9, RZ ;  /* 0x0000000987427225 */ /* 0x000fc600078e00ff */
[----:B------:R-:W2:Y:S01]  /*296f0*/  LDG.E R9, desc[UR20][R168.64+0x3c] ;  /* 0x00003c14a8097981 */ /* 0x000ea2000c1e1900 */
        /* <DEDUP_REMOVED lines=409> */
[----:B-1----:R-:W-:-:S03]  /*2b090*/  IMAD R70, R66, 0x7effffff, RZ ;  /* 0x7effffff42467824 */ /* 0x002fc600078e02ff */
[----:B------:R-:W2:Y:S01]  /*2b0a0*/  LD.E R71, desc[UR20][R4.64+0x9bc] ;  /* 0x0009bc1404477980 */ /* 0x000ea2000c101900 */
[----:B------:R-:W-:-:S05]  /*2b0b0*/  IMAD.HI.U32 R70, R70, 0x7f000001, R66 ;  /* 0x7f00000146467827 */ /* 0x000fca00078e0042 */
[----:B------:R-:W-:-:S13]  /*2b0c0*/  ISETP.GE.U32.AND P0, PT, R70, 0x7f000001, PT ;  /* 0x7f0000014600780c */ /* 0x000fda0003f06070 */
[----:B------:R-:W-:-:S05]  /*2b0d0*/  @P0 IADD3 R70, PT, PT, R70, -0x7f000001, RZ ;  /* 0x80ffffff46460810 */ /* 0x000fca0007ffe0ff */
[----:B---3--:R-:W-:Y:S02]  /*2b0e0*/  IMAD.WIDE.U32 R66, R68, R70, RZ ;  /* 0x0000004644427225 */ /* 0x008fe400078e00ff */
[----:B------:R-:W3:Y:S02]  /*2b0f0*/  LD.E R68, desc[UR20][R4.64+0x9b8] ;  /* 0x0009b81404447980 */ /* 0x000ee4000c101900 */
[----:B------:R-:W-:-:S04]  /*2b100*/  IMAD R9, R66, 0x7effffff, RZ ;  /* 0x7effffff42097824 */ /* 0x000fc800078e02ff */
[----:B------:R-:W-:-:S05]  /*2b110*/  IMAD.HI.U32 R9, R9, 0x7f000001, R66 ;  /* 0x7f00000109097827 */ /* 0x000fca00078e0042 */
[----:B------:R-:W-:-:S13]  /*2b120*/  ISETP.GE.U32.AND P0, PT, R9, 0x7f000001, PT ;  /* 0x7f0000010900780c */ /* 0x000fda0003f06070 */
[----:B------:R-:W-:-:S04]  /*2b130*/  @P0 IADD3 R9, PT, PT, R9, -0x7f000001, RZ ;  /* 0x80ffffff09090810 */ /* 0x000fc80007ffe0ff */
[----:B----4-:R-:W-:-:S05]  /*2b140*/  IADD3 R9, PT, PT, R9, R65, RZ ;  /* 0x0000004109097210 */ /* 0x010fca0007ffe0ff */
[----:B------:R0:W-:Y:S04]  /*2b150*/  STL [R1+0x110], R9 ;  /* 0x0001100901007387 */ /* 0x0001e80000100800 */
[----:B------:R-:W4:Y:S04]  /*2b160*/  LDL R73, [R1+0x114] ;  /* 0x0001140001497983 */ /* 0x000f280000100800 */
[----:B--2---:R-:W2:Y:S04]  /*2b170*/  LDL R72, [R1+0x118] ;  /* 0x0001180001487983 */ /* 0x004ea80000100800 */
        /* <DEDUP_REMOVED lines=21> */
[----:B--2---:R-:W-:Y:S02]  /*2b2d0*/  IADD3 R68, PT, PT, R68, R72, RZ ;  /* 0x0000004844447210 */ /* 0x004fe40007ffe0ff */
        /* <DEDUP_REMOVED lines=14> */
[----:B0-----:R-:W3:Y:S04]  /*2b3c0*/  LD.E R68, desc[UR20][R4.64+0x9c4] ;  /* 0x0009c41404447980 */ /* 0x001ee8000c101900 */
[----:B------:R-:W4:Y:S04]  /*2b3d0*/  LD.E R70, desc[UR20][R4.64+0x9c8] ;  /* 0x0009c81404467980 */ /* 0x000f28000c101900 */
[----:B------:R-:W4:Y:S04]  /*2b3e0*/  LD.E R72, desc[UR20][R4.64+0x9cc] ;  /* 0x0009cc1404487980 */ /* 0x000f28000c101900 */
[----:B-1----:R-:W4:Y:S04]  /*2b3f0*/  LDL R65, [R1+0x110] ;  /* 0x0001100001417983 */ /* 0x002f280000100800 */
[----:B------:R-:W4:Y:S04]  /*2b400*/  LDL R74, [R1+0x114] ;  /* 0x00011400014a7983 */ /* 0x000f280000100800 */
[----:B------:R-:W4:Y:S04]  /*2b410*/  LDL R78, [R1+0x118] ;  /* 0x00011800014e7983 */ /* 0x000f280000100800 */
[----:B------:R-:W4:Y:S04]  /*2b420*/  LDL R79, [R1+0x11c] ;  /* 0x00011c00014f7983 */ /* 0x000f280000100800 */
[----:B------:R-:W4:Y:S01]  /*2b430*/  LDL.64 R4, [R1+0x100] ;  /* 0x0001000001047983 */ /* 0x000f220000100a00 */
        /* <DEDUP_REMOVED lines=117> */
[----:B0-----:R-:W4:Y:S04]  /*2bb90*/  LD.E R68, desc[UR20][R4.64+0x9e8] ;  /* 0x0009e81404447980 */ /* 0x001f28000c101900 */
[----:B-1----:R-:W4:Y:S04]  /*2bba0*/  LD.E R70, desc[UR20][R4.64+0x9ec] ;  /* 0x0009ec1404467980 */ /* 0x002f28000c101900 */
[----:B------:R-:W4:Y:S04]  /*2bbb0*/  LDL R65, [R1+0x110] ;  /* 0x0001100001417983 */ /* 0x000f280000100800 */
[----:B--2---:R-:W2:Y:S04]  /*2bbc0*/  LDL R72, [R1+0x114] ;  /* 0x0001140001487983 */ /* 0x004ea80000100800 */
        /* <DEDUP_REMOVED lines=34> */
[----:B--2---:R-:W-:-:S02]  /*2bdf0*/  IADD3 R66, PT, PT, R66, R72, RZ ;  /* 0x0000004842427210 */ /* 0x004fc40007ffe0ff */
        /* <DEDUP_REMOVED lines=138> */
[----:B------:R-:W3:Y:S04]  /*2c6a0*/  LD.E R66, desc[UR20][R4.64+0xa14] ;  /* 0x000a141404427980 */ /* 0x000ee8000c101900 */
[----:B------:R-:W4:Y:S04]  /*2c6b0*/  LD.E R68, desc[UR20][R4.64+0xa18] ;  /* 0x000a181404447980 */ /* 0x000f28000c101900 */
[----:B------:R-:W4:Y:S04]  /*2c6c0*/  LD.E R70, desc[UR20][R4.64+0xa1c] ;  /* 0x000a1c1404467980 */ /* 0x000f28000c101900 */
[----:B0-----:R-:W4:Y:S04]  /*2c6d0*/  LDL R9, [R1+0x110] ;  /* 0x0001100001097983 */ /* 0x001f280000100800 */
[----:B-1----:R-:W4:Y:S04]  /*2c6e0*/  LDL R20, [R1+0x114] ;  /* 0x0001140001147983 */ /* 0x002f280000100800 */
        /* <DEDUP_REMOVED lines=50> */
[----:B------:R-:W4:Y:S04]  /*2ca10*/  LD.E R66, desc[UR20][R4.64+0xa28] ;  /* 0x000a281404427980 */ /* 0x000f28000c101900 */
[----:B------:R-:W4:Y:S04]  /*2ca20*/  LD.E R68, desc[UR20][R4.64+0xa2c] ;  /* 0x000a2c1404447980 */ /* 0x000f28000c101900 */
[----:B0-----:R-:W4:Y:S04]  /*2ca30*/  LDL R70, [R1+0x110] ;  /* 0x0001100001467983 */ /* 0x001f280000100800 */
        /* <DEDUP_REMOVED lines=54> */
[----:B0-----:R-:W4:Y:S04]  /*2cda0*/  LDL R9, [R1+0x114] ;  /* 0x0001140001097983 */ /* 0x001f280000100800 */
[----:B-1----:R-:W4:Y:S04]  /*2cdb0*/  LDL R65, [R1+0x118] ;  /* 0x0001180001417983 */ /* 0x002f280000100800 */
[----:B--2---:R-:W2:Y:S04]  /*2cdc0*/  LDL R20, [R1+0x11c] ;  /* 0x00011c0001147983 */ /* 0x004ea80000100800 */
        /* <DEDUP_REMOVED lines=381> */
[----:B------:R-:W-:Y:S01]  /*2e5a0*/  IMAD.WIDE.U32 R14, R240, R231, RZ ;  /* 0x000000e7f00e7225 */ /* 0x000fe200078e00ff */
[----:B------:R-:W-:-:S02]  /*2e5b0*/  IADD3 R70, PT, PT, R58, R220, RZ ;  /* 0x000000dc3a467210 */ /* 0x000fc40007ffe0ff */
[----:B------:R-:W4:Y:S01]  /*2e5c0*/  LDL R231, [R1+0x2b8] ;  /* 0x0002b80001e77983 */ /* 0x000f220000100800 */
        /* <DEDUP_REMOVED lines=154> */
[----:B------:R-:W4:Y:S04]  /*2ef70*/  LD.E R28, desc[UR20][R4.64+0xad8] ;  /* 0x000ad814041c7980 */ /* 0x000f28000c101900 */
[----:B0-----:R-:W4:Y:S04]  /*2ef80*/  LD.E R60, desc[UR20][R4.64+0xadc] ;  /* 0x000adc14043c7980 */ /* 0x001f28000c101900 */
        /* <DEDUP_REMOVED lines=51> */
[----:B0-----:R-:W4:Y:S04]  /*2f2c0*/  LD.E R6, desc[UR20][R4.64+0xae0] ;  /* 0x000ae01404067980 */ /* 0x001f28000c101900 */
[----:B------:R-:W4:Y:S04]  /*2f2d0*/  LD.E R14, desc[UR20][R4.64+0xae8] ;  /* 0x000ae814040e7980 */ /* 0x000f28000c101900 */
        /* <DEDUP_REMOVED lines=947> */
[----:B------:R-:W-:Y:S04]  /*32e10*/  STL [R1+0x11c], R22 ;  /* 0x00011c1601007387 */ /* 0x000fe80000100800 */
[----:B------:R-:W2:Y:S04]  /*32e20*/  LD.E R63, desc[UR20][R4.64+0xbe0] ;  /* 0x000be014043f7980 */ /* 0x000ea8000c101900 */
[----:B------:R-:W3:Y:S04]  /*32e30*/  LD.E R62, desc[UR20][R4.64+0xbe4] ;  /* 0x000be414043e7980 */ /* 0x000ee8000c101900 */
[----:B------:R-:W4:Y:S04]  /*32e40*/  LD.E R64, desc[UR20][R4.64+0xbe8] ;  /* 0x000be81404407980 */ /* 0x000f28000c101900 */
[----:B------:R-:W4:Y:S04]  /*32e50*/  LD.E R66, desc[UR20][R4.64+0xbec] ;  /* 0x000bec1404427980 */ /* 0x000f28000c101900 */
[----:B------:R-:W4:Y:S04]  /*32e60*/  LDL R59, [R1+0x110] ;  /* 0x00011000013b7983 */ /* 0x000f280000100800 */
[----:B------:R-:W4:Y:S04]  /*32e70*/  LDL R69, [R1+0x114] ;  /* 0x0001140001457983 */ /* 0x000f280000100800 */
[----:B------:R-:W4:Y:S04]  /*32e80*/  LDL R71, [R1+0x118] ;  /* 0x0001180001477983 */ /* 0x000f280000100800 */
[----:B------:R-:W4:Y:S04]  /*32e90*/  LDL R72, [R1+0x11c] ;  /* 0x00011c0001487983 */ /* 0x000f280000100800 */
[----:B------:R-:W4:Y:S01]  /*32ea0*/  LDL.64 R4, [R1+0x100] ;  /* 0x0001000001047983 */ /* 0x000f220000100a00 */
[----:B0-----:R-:W-:-:S05]  /*32eb0*/  IADD3 R6, PT, PT, R221, R224, RZ ;  /* 0x000000e0dd067210 */ /* 0x001fca0007ffe0ff */
        /* <DEDUP_REMOVED lines=16> */
[----:B------:R-:W-:Y:S01]  /*32fc0*/  ISETP.GE.U32.AND P1, PT, R70, 0x7f000001, PT ;  /* 0x7f0000014600780c */ /* 0x000fe20003f26070 */
[----:B------:R-:W-:-:S04]  /*32fd0*/  IMAD.WIDE.U32 R6, R49, UR6, RZ ;  /* 0x0000000631067c25 */ /* 0x000fc8000f8e00ff */
[----:B------:R-:W-:-:S07]  /*32fe0*/  IMAD R20, R6, 0x7effffff, RZ ;  /* 0x7effffff06147824 */ /* 0x000fce00078e02ff */
[----:B------:R-:W-:Y:S01]  /*32ff0*/  @P0 IADD3 R68, PT, PT, R68, -0x7f000001, RZ ;  /* 0x80ffffff44440810 */ /* 0x000fe20007ffe0ff */
[----:B------:R-:W-:-:S03]  /*33000*/  IMAD.HI.U32 R20, R20, 0x7f000001, R6 ;  /* 0x7f00000114147827 */ /* 0x000fc600078e0006 */
[----:B------:R-:W-:Y:S02]  /*33010*/  IADD3 R68, PT, PT, R230, R68, RZ ;  /* 0x00000044e6447210 */ /* 0x000fe40007ffe0ff */
[----:B------:R-:W-:-:S03]  /*33020*/  @P1 IADD3 R70, PT, PT, R70, -0x7f000001, RZ ;  /* 0x80ffffff46461810 */ /* 0x000fc60007ffe0ff */
[----:B------:R-:W-:Y:S01]  /*33030*/  ISETP.GE.U32.AND P2, PT, R68, 0x7f000001, PT ;  /* 0x7f0000014400780c */ /* 0x000fe20003f46070 */
[----:B------:R-:W-:Y:S01]  /*33040*/  ISETP.GE.U32.AND P0, PT, R20, 0x7f000001, PT ;  /* 0x7f0000011400780c */ /* 0x000fe20003f06070 */
[----:B------:R-:W-:-:S04]  /*33050*/  IMAD.WIDE.U32 R6, R40, R70, RZ ;  /* 0x0000004628067225 */ /* 0x000fc800078e00ff */
[----:B------:R-:W-:-:S04]  /*33060*/  IMAD R57, R6, 0x7effffff, RZ ;  /* 0x7effffff06397824 */ /* 0x000fc800078e02ff */
[----:B------:R-:W-:-:S03]  /*33070*/  IMAD.HI.U32 R57, R57, 0x7f000001, R6 ;  /* 0x7f00000139397827 */ /* 0x000fc600078e0006 */
[----:B------:R-:W-:Y:S02]  /*33080*/  @P2 IADD3 R68, PT, PT, R68, -0x7f000001, RZ ;  /* 0x80ffffff44442810 */ /* 0x000fe40007ffe0ff */
[----:B------:R-:W-:Y:S01]  /*33090*/  @P0 IADD3 R20, PT, PT, R20, -0x7f000001, RZ ;  /* 0x80ffffff14140810 */ /* 0x000fe20007ffe0ff */
[----:B------:R-:W-:Y:S02]  /*330a0*/  ISETP.GE.U32.AND P3, PT, R57, 0x7f000001, PT ;  /* 0x7f0000013900780c */ /* 0x000fe40003f66070 */
[C---:B------:R-:W-:Y:S01]  /*330b0*/  ISETP.GE.U32.AND P0, PT, R68.reuse, UR6, PT ;  /* 0x0000000644007c0c */ /* 0x040fe2000bf06070 */
[----:B------:R-:W-:-:S10]  /*330c0*/  IADD3 R60, PT, PT, R68, -UR6, RZ ;  /* 0x80000006443c7c10 */ /* 0x000fd4000fffe0ff */
[----:B------:R-:W-:Y:S02]  /*330d0*/  @P3 IADD3 R57, PT, PT, R57, -0x7f000001, RZ ;  /* 0x80ffffff39393810 */ /* 0x000fe40007ffe0ff */
[----:B------:R-:W-:-:S05]  /*330e0*/  @!P0 IADD3 R60, PT, PT, R60, 0x7f000001, RZ ;  /* 0x7f0000013c3c8810 */ /* 0x000fca0007ffe0ff */
[----:B------:R-:W-:-:S04]  /*330f0*/  IMAD.WIDE.U32 R60, R57, R60, RZ ;  /* 0x0000003c393c7225 */ /* 0x000fc800078e00ff */
[----:B------:R-:W-:-:S04]  /*33100*/  IMAD R67, R60, 0x7effffff, RZ ;  /* 0x7effffff3c437824 */ /* 0x000fc800078e02ff */
[----:B------:R-:W-:-:S05]  /*33110*/  IMAD.HI.U32 R67, R67, 0x7f000001, R60 ;  /* 0x7f00000143437827 */ /* 0x000fca00078e003c */
[----:B------:R-:W-:Y:S01]  /*33120*/  ISETP.GE.U32.AND P0, PT, R67, 0x7f000001, PT ;  /* 0x7f0000014300780c */ /* 0x000fe20003f06070 */
[----:B-1----:R-:W-:-:S04]  /*33130*/  IMAD.WIDE.U32 R8, R162, UR6, RZ ;  /* 0x00000006a2087c25 */ /* 0x002fc8000f8e00ff */
[----:B------:R-:W-:-:S04]  /*33140*/  IMAD R24, R8, 0x7effffff, RZ ;  /* 0x7effffff08187824 */ /* 0x000fc800078e02ff */
[----:B------:R-:W-:-:S04]  /*33150*/  IMAD.HI.U32 R24, R24, 0x7f000001, R8 ;  /* 0x7f00000118187827 */ /* 0x000fc800078e0008 */
[----:B------:R-:W-:Y:S01]  /*33160*/  @P0 IADD3 R67, PT, PT, R67, -0x7f000001, RZ ;  /* 0x80ffffff43430810 */ /* 0x000fe20007ffe0ff */
[----:B------:R-:W-:-:S13]  /*33170*/  ISETP.GE.U32.AND P1, PT, R24, 0x7f000001, PT ;  /* 0x7f0000011800780c */ /* 0x000fda0003f26070 */
[----:B------:R-:W-:Y:S01]  /*33180*/  @P1 IADD3 R24, PT, PT, R24, -0x7f000001, RZ ;  /* 0x80ffffff18181810 */ /* 0x000fe20007ffe0ff */
        /* <DEDUP_REMOVED lines=49> */
[C---:B------:R-:W-:Y:S01]  /*334a0*/  ISETP.LE.U32.AND P0, PT, R70.reuse, UR6, PT ;  /* 0x0000000646007c0c */ /* 0x040fe2000bf03070 */
[----:B------:R-:W-:-:S12]  /*334b0*/  IADD3 R60, PT, PT, -R70, UR6, RZ ;  /* 0x00000006463c7c10 */ /* 0x000fd8000fffe1ff */
        /* <DEDUP_REMOVED lines=323> */
[----:B------:R-:W-:Y:S02]  /*348f0*/  IMAD R69, R60, 0x7effffff, RZ ;  /* 0x7effffff3c457824 */ /* 0x000fe400078e02ff */
[----:B----4-:R-:W-:-:S04]  /*34900*/  IMAD.WIDE.U32 R64, R64, R67, RZ ;  /* 0x0000004340407225 */ /* 0x010fc800078e00ff */
[----:B------:R-:W-:-:S04]  /*34910*/  IMAD.WIDE.U32 R66, R66, R67, RZ ;  /* 0x0000004342427225 */ /* 0x000fc800078e00ff */
[----:B------:R-:W-:Y:S02]  /*34920*/  IMAD R70, R62, 0x7effffff, RZ ;  /* 0x7effffff3e467824 */ /* 0x000fe400078e02ff */
[----:B------:R-:W-:-:S04]  /*34930*/  IMAD.HI.U32 R60, R69, 0x7f000001, R60 ;  /* 0x7f000001453c7827 */ /* 0x000fc800078e003c */
[----:B------:R-:W-:Y:S02]  /*34940*/  IMAD R61, R64, 0x7effffff, RZ ;  /* 0x7effffff403d7824 */ /* 0x000fe400078e02ff */
[----:B------:R-:W-:Y:S02]  /*34950*/  IMAD R69, R66, 0x7effffff, RZ ;  /* 0x7effffff42457824 */ /* 0x000fe400078e02ff */
[----:B------:R-:W-:Y:S02]  /*34960*/  IMAD.HI.U32 R63, R70, 0x7f000001, R62 ;  /* 0x7f000001463f7827 */ /* 0x000fe400078e003e */
[----:B------:R-:W2:Y:S02]  /*34970*/  LDG.E R62, desc[UR20][R168.64+0x44] ;  /* 0x00004414a83e7981 */ /* 0x000ea4000c1e1900 */
        /* <DEDUP_REMOVED lines=28> */
[----:B------:R-:W-:Y:S04]  /*34b40*/  STL [R1+0x118], R59 ;  /* 0x0001183b01007387 */ /* 0x000fe80000100800 */
[----:B------:R0:W-:Y:S04]  /*34b50*/  STL [R1+0x11c], R66 ;  /* 0x00011c4201007387 */ /* 0x0001e80000100800 */
[----:B------:R-:W3:Y:S04]  /*34b60*/  LD.E R65, desc[UR20][R4.64+0xc50] ;  /* 0x000c501404417980 */ /* 0x000ee8000c101900 */
[----:B------:R-:W4:Y:S04]  /*34b70*/  LD.E R63, desc[UR20][R4.64+0xc54] ;  /* 0x000c5414043f7980 */ /* 0x000f28000c101900 */
[----:B------:R-:W4:Y:S04]  /*34b80*/  LD.E R64, desc[UR20][R4.64+0xc58] ;  /* 0x000c581404407980 */ /* 0x000f28000c101900 */
[----:B0-----:R-:W4:Y:S04]  /*34b90*/  LD.E R66, desc[UR20][R4.64+0xc5c] ;  /* 0x000c5c1404427980 */ /* 0x001f28000c101900 */
        /* <DEDUP_REMOVED lines=9> */
[----:B------:R-:W-:Y:S01]  /*34c30*/  @P0 IADD3 R60, PT, PT, R60, -0x7f000001, RZ ;  /* 0x80ffffff3c3c0810 */ /* 0x000fe20007ffe0ff */
[CC--:B--2---:R-:W-:Y:S01]  /*34c40*/  ISETP.GE.U32.AND P1, PT, R49.reuse, R62.reuse, PT ;  /* 0x0000003e3100720c */ /* 0x0c4fe20003f26070 */
        /* <DEDUP_REMOVED lines=9> */
[----:B------:R-:W-:Y:S02]  /*34ce0*/  IMAD R69, R60, 0x7effffff, RZ ;  /* 0x7effffff3c457824 */ /* 0x000fe400078e02ff */
[----:B------:R-:W-:-:S04]  /*34cf0*/  IMAD.WIDE.U32 R64, R64, R67, RZ ;  /* 0x0000004340407225 */ /* 0x000fc800078e00ff */
        /* <DEDUP_REMOVED lines=291> */
[----:B------:R-:W-:Y:S01]  /*35f30*/  @P0 IADD3 R67, PT, PT, R67, -0x7f000001, RZ ;  /* 0x80ffffff43430810 */ /* 0x000fe20007ffe0ff */
[----:B------:R-:W-:-:S04]  /*35f40*/  IMAD.WIDE.U32 R108, R108, R226, RZ ;  /* 0x000000e26c6c7225 */ /* 0x000fc800078e00ff */
[----:B------:R-:W-:-:S04]  /*35f50*/  IMAD.WIDE.U32 R110, R110, R227, RZ ;  /* 0x000000e36e6e7225 */ /* 0x000fc800078e00ff */
        /* <DEDUP_REMOVED lines=47> */
[----:B------:R-:W4:Y:S01]  /*36250*/  LDL R67, [R1+0x11c] ;  /* 0x00011c0001437983 */ /* 0x000f220000100800 */
[----:B------:R-:W-:-:S03]  /*36260*/  IMAD.WIDE.U32 R60, R104, R221, RZ ;  /* 0x000000dd683c7225 */ /* 0x000fc600078e00ff */
[----:B------:R-:W4:Y:S01]  /*36270*/  LDL.64 R4, [R1+0x100] ;  /* 0x0001000001047983 */ /* 0x000f220000100a00 */
[----:B------:R-:W-:-:S04]  /*36280*/  IMAD.WIDE.U32 R62, R105, R224, RZ ;  /* 0x000000e0693e7225 */ /* 0x000fc800078e00ff */
        /* <DEDUP_REMOVED lines=54> */
[----:B------:R-:W-:Y:S01]  /*365f0*/  ISETP.GE.U32.AND P0, PT, R60, 0x7f000001, PT ;  /* 0x7f0000013c00780c */ /* 0x000fe20003f06070 */
[----:B------:R-:W-:-:S04]  /*36600*/  IMAD.WIDE.U32 R58, R40, R58, RZ ;  /* 0x0000003a283a7225 */ /* 0x000fc800078e00ff */
[----:B------:R-:W-:-:S04]  /*36610*/  IMAD R10, R58, 0x7effffff, RZ ;  /* 0x7effffff3a0a7824 */ /* 0x000fc800078e02ff */
[----:B------:R-:W-:-:S04]  /*36620*/  IMAD.HI.U32 R10, R10, 0x7f000001, R58 ;  /* 0x7f0000010a0a7827 */ /* 0x000fc800078e003a */
[----:B------:R-:W-:Y:S01]  /*36630*/  @P0 IADD3 R60, PT, PT, R60, -0x7f000001, RZ ;  /* 0x80ffffff3c3c0810 */ /* 0x000fe20007ffe0ff */
[----:B------:R-:W-:-:S04]  /*36640*/  ISETP.GE.U32.AND P0, PT, R10, 0x7f000001, PT ;  /* 0x7f0000010a00780c */ /* 0x000fc80003f06070 */
[----:B------:R-:W-:Y:S01]  /*36650*/  ISETP.GE.U32.AND P1, PT, R60, R162, PT ;  /* 0x000000a23c00720c */ /* 0x000fe20003f26070 */
[----:B------:R-:W-:-:S08]  /*36660*/  IADD3 R58, PT, PT, -R162, R60, RZ ;  /* 0x0000003ca23a7210 */ /* 0x000fd00007ffe1ff */
[----:B------:R-:W-:-:S04]  /*36670*/  @P0 IADD3 R10, PT, PT, R10, -0x7f000001, RZ ;  /* 0x80ffffff0a0a0810 */ /* 0x000fc80007ffe0ff */
        /* <DEDUP_REMOVED lines=165> */
[----:B------:R-:W4:Y:S01]  /*370d0*/  LDL R13, [R1+0x110] ;  /* 0x00011000010d7983 */ /* 0x000f220000100800 */
[----:B------:R-:W-:-:S04]  /*370e0*/  IMAD.WIDE.U32 R58, R131, R221, RZ ;  /* 0x000000dd833a7225 */ /* 0x000fc800078e00ff */
[----:B------:R-:W-:-:S04]  /*370f0*/  IMAD.WIDE.U32 R60, R129, R224, RZ ;  /* 0x000000e0813c7225 */ /* 0x000fc800078e00ff */
[----:B------:R-:W-:Y:S02]  /*37100*/  IMAD R63, R58, 0x7effffff, RZ ;  /* 0x7effffff3a3f7824 */ /* 0x000fe400078e02ff */
[----:B-1----:R-:W-:Y:S02]  /*37110*/  IMAD R62, R60, 0x7effffff, RZ ;  /* 0x7effffff3c3e7824 */ /* 0x002fe400078e02ff */
        /* <DEDUP_REMOVED lines=8> */
[----:B------:R-:W-:Y:S02]  /*371a0*/  IMAD.HI.U32 R58, R61, 0x7f000001, R58 ;  /* 0x7f0000013d3a7827 */ /* 0x000fe400078e003a */
[----:B------:R-:W2:Y:S01]  /*371b0*/  LD.E R61, desc[UR20][R4.64+0xcd4] ;  /* 0x000cd414043d7980 */ /* 0x000ea2000c101900 */
[----:B------:R-:W-:Y:S02]  /*371c0*/  IADD3 R60, PT, PT, R63, R60, RZ ;  /* 0x0000003c3f3c7210 */ /* 0x000fe40007ffe0ff */
[----:B------:R-:W-:Y:S01]  /*371d0*/  ISETP.GE.U32.AND P1, PT, R58, 0x7f000001, PT ;  /* 0x7f0000013a00780c */ /* 0x000fe20003f26070 */
[----:B------:R-:W-:Y:S01]  /*371e0*/  IMAD.WIDE.U32 R134, R134, R226, RZ ;  /* 0x000000e286867225 */ /* 0x000fe200078e00ff */
[----:B------:R-:W2:Y:S01]  /*371f0*/  LD.E R63, desc[UR20][R4.64+0xcdc] ;  /* 0x000cdc14043f7980 */ /* 0x000ea2000c101900 */
[----:B------:R-:W-:Y:S02]  /*37200*/  ISETP.GE.U32.AND P0, PT, R60, 0x7f000001, PT ;  /* 0x7f0000013c00780c */ /* 0x000fe40003f06070 */
[----:B------:R-:W-:-:S08]  /*37210*/  IMAD R59, R134, 0x7effffff, RZ ;  /* 0x7effffff863b7824 */ /* 0x000fd000078e02ff */
        /* <DEDUP_REMOVED lines=36> */
[----:B------:R-:W-:Y:S01]  /*37460*/  ISETP.GE.U32.AND P1, PT, R59, 0x7f000001, PT ;  /* 0x7f0000013b00780c */ /* 0x000fe20003f26070 */
[----:B------:R-:W2:Y:S02]  /*37470*/  LD.E R60, desc[UR20][R4.64+0xcd8] ;  /* 0x000cd814043c7980 */ /* 0x000ea4000c101900 */
        /* <DEDUP_REMOVED lines=15> */
[----:B------:R-:W-:-:S04]  /*37570*/  IMAD R57, R58, 0x7effffff, RZ ;  /* 0x7effffff3a397824 */ /* 0x000fc800078e02ff */
[----:B------:R-:W-:-:S05]  /*37580*/  IMAD.HI.U32 R57, R57, 0x7f000001, R58 ;  /* 0x7f00000139397827 */ /* 0x000fca00078e003a */
[----:B------:R-:W-:-:S13]  /*37590*/  ISETP.GE.U32.AND P0, PT, R57, 0x7f000001, PT ;  /* 0x7f0000013900780c */ /* 0x000fda0003f06070 */
[----:B------:R-:W-:-:S04]  /*375a0*/  @P0 IADD3 R57, PT, PT, R57, -0x7f000001, RZ ;  /* 0x80ffffff39390810 */ /* 0x000fc80007ffe0ff */
[----:B----4-:R-:W-:-:S05]  /*375b0*/  IADD3 R13, PT, PT, R57, R13, RZ ;  /* 0x0000000d390d7210 */ /* 0x010fca0007ffe0ff */
[----:B------:R0:W-:Y:S04]  /*375c0*/  STL [R1+0x110], R13 ;  /* 0x0001100d01007387 */ /* 0x0001e80000100800 */
[----:B------:R-:W3:Y:S04]  /*375d0*/  LDL R65, [R1+0x114] ;  /* 0x0001140001417983 */ /* 0x000ee80000100800 */
[----:B--2---:R-:W2:Y:S04]  /*375e0*/  LDL R64, [R1+0x118] ;  /* 0x0001180001407983 */ /* 0x004ea80000100800 */
[----:B------:R-:W4:Y:S04]  /*375f0*/  LDL R57, [R1+0x11c] ;  /* 0x00011c0001397983 */ /* 0x000f280000100800 */
[----:B------:R-:W4:Y:S01]  /*37600*/  LDL.64 R4, [R1+0x100] ;  /* 0x0001000001047983 */ /* 0x000f220000100a00 */
[----:B------:R-:W-:-:S04]  /*37610*/  IMAD.WIDE.U32 R58, R61, R62, RZ ;  /* 0x0000003e3d3a7225 */ /* 0x000fc800078e00ff */
[----:B------:R-:W-:-:S04]  /*37620*/  IMAD R66, R58, 0x7effffff, RZ ;  /* 0x7effffff3a427824 */ /* 0x000fc800078e02ff */
[----:B------:R-:W-:-:S05]  /*37630*/  IMAD.HI.U32 R58, R66, 0x7f000001, R58 ;  /* 0x7f000001423a7827 */ /* 0x000fca00078e003a */
[----:B------:R-:W-:-:S13]  /*37640*/  ISETP.GE.U32.AND P0, PT, R58, 0x7f000001, PT ;  /* 0x7f0000013a00780c */ /* 0x000fda0003f06070 */
[----:B------:R-:W-:Y:S01]  /*37650*/  @P0 IADD3 R58, PT, PT, R58, -0x7f000001, RZ ;  /* 0x80ffffff3a3a0810 */ /* 0x000fe20007ffe0ff */
[----:B------:R-:W-:-:S13]  /*37660*/  ISETP.GE.U32.AND P0, PT, R13, 0x7f000001, PT ;  /* 0x7f0000010d00780c */ /* 0x000fda0003f06070 */
[----:B0-----:R-:W-:-:S05]  /*37670*/  @P0 IADD3 R13, PT, PT, R13, -0x7f000001, RZ ;  /* 0x80ffffff0d0d0810 */ /* 0x001fca0007ffe0ff */
[----:B------:R0:W-:Y:S04]  /*37680*/  STL [R1+0x110], R13 ;  /* 0x0001100d01007387 */ /* 0x0001e80000100800 */
[----:B0-----:R-:W4:Y:S01]  /*37690*/  LDL R13, [R1+0x110] ;  /* 0x00011000010d7983 */ /* 0x001f220000100800 */
[----:B------:R-:W-:-:S04]  /*376a0*/  IMAD.WIDE.U32 R60, R60, R62, RZ ;  /* 0x0000003e3c3c7225 */ /* 0x000fc800078e00ff */
        /* <DEDUP_REMOVED lines=9> */
[----:B---3--:R-:W-:Y:S02]  /*37740*/  IADD3 R58, PT, PT, R58, R65, RZ ;  /* 0x000000413a3a7210 */ /* 0x008fe40007ffe0ff */
[----:B--2---:R-:W-:Y:S02]  /*37750*/  IADD3 R60, PT, PT, R60, R64, RZ ;  /* 0x000000403c3c7210 */ /* 0x004fe40007ffe0ff */
[----:B----4-:R-:W-:Y:S01]  /*37760*/  IADD3 R57, PT, PT, R62, R57, RZ ;  /* 0x000000393e397210 */ /* 0x010fe20007ffe0ff */
        /* <DEDUP_REMOVED lines=138> */
[----:B------:R-:W-:Y:S01]  /*38010*/  IMAD.WIDE.U32 R58, R40, R220, RZ ;  /* 0x000000dc283a7225 */ /* 0x000fe200078e00ff */
[----:B------:R-:W-:-:S03]  /*38020*/  ISETP.GE.U32.AND P1, PT, R162, R233, PT ;  /* 0x000000e9a200720c */ /* 0x000fc60003f26070 */
[----:B------:R-:W-:Y:S01]  /*38030*/  IMAD.WIDE.U32 R28, R160, UR10, RZ ;  /* 0x0000000aa01c7c25 */ /* 0x000fe2000f8e00ff */
[----:B------:R-:W-:-:S03]  /*38040*/  IADD3 R24, PT, PT, R24, UR12, RZ ;  /* 0x0000000c18187c10 */ /* 0x000fc6000fffe0ff */
[----:B------:R-:W-:-:S04]  /*38050*/  IMAD.WIDE.U32 R26, R53, UR7, RZ ;  /* 0x00000007351a7c25 */ /* 0x000fc8000f8e00ff */
[----:B------:R-:W-:-:S04]  /*38060*/  IMAD.WIDE.U32 R22, R54, UR11, RZ ;  /* 0x0000000b36167c25 */ /* 0x000fc8000f8e00ff */
[----:B------:R-:W-:Y:S01]  /*38070*/  IMAD.WIDE.U32 R6, R50, UR10, RZ ;  /* 0x0000000a32067c25 */ /* 0x000fe2000f8e00ff */
[----:B------:R-:W-:-:S03]  /*38080*/  IADD3 R20, PT, PT, R20, UR12, RZ ;  /* 0x0000000c14147c10 */ /* 0x000fc6000fffe0ff */
[----:B------:R-:W-:-:S04]  /*38090*/  IMAD.WIDE.U32 R14, R51, UR7, RZ ;  /* 0x00000007330e7c25 */ /* 0x000fc8000f8e00ff */
[----:B------:R-:W-:Y:S01]  /*380a0*/  IMAD.WIDE.U32 R8, R52, UR11, RZ ;  /* 0x0000000b34087c25 */ /* 0x000fe2000f8e00ff */
[----:B------:R-:W-:Y:S01]  /*380b0*/  IADD3 R25, PT, PT, R157, R25, RZ ;  /* 0x000000199d197210 */ /* 0x000fe20007ffe0ff */
[----:B------:R-:W4:Y:S02]  /*380c0*/  LDL R220, [R1+0x2d8] ;  /* 0x0002d80001dc7983 */ /* 0x000f240000100800 */
[----:B------:R-:W-:-:S04]  /*380d0*/  IMAD R10, R58, 0x7effffff, RZ ;  /* 0x7effffff3a0a7824 */ /* 0x000fc800078e02ff */
[----:B------:R-:W-:-:S05]  /*380e0*/  IMAD.HI.U32 R10, R10, 0x7f000001, R58 ;  /* 0x7f0000010a0a7827 */ /* 0x000fca00078e003a */
[----:B------:R-:W-:Y:S01]  /*380f0*/  ISETP.GE.U32.AND P0, PT, R10, 0x7f000001, PT ;  /* 0x7f0000010a00780c */ /* 0x000fe20003f06070 */
[----:B------:R-:W-:-:S04]  /*38100*/  IADD3 R58, PT, PT, R162, -R233, RZ ;  /* 0x800000e9a23a7210 */ /* 0x000fc80007ffe0ff */
[----:B------:R-:W-:-:S08]  /*38110*/  @!P1 IADD3 R58, PT, PT, R58, 0x7f000001, RZ ;  /* 0x7f0000013a3a9810 */ /* 0x000fd00007ffe0ff */
        /* <DEDUP_REMOVED lines=200> */
[----:B------:R-:W2:Y:S01]  /*38da0*/  LDL.64 R60, [R1+0x100] ;  /* 0x00010000013c7983 */ /* 0x000ea20000100a00 */
        /* <DEDUP_REMOVED lines=18> */
[----:B------:R-:W4:Y:S04]  /*38ed0*/  LD.E R66, desc[UR20][R4.64+0xd34] ;  /* 0x000d341404427980 */ /* 0x000f28000c101900 */
[----:B------:R-:W2:Y:S04]  /*38ee0*/  LD.E R64, desc[UR20][R4.64+0xd38] ;  /* 0x000d381404407980 */ /* 0x000ea8000c101900 */
[----:B------:R1:W2:Y:S04]  /*38ef0*/  LD.E R65, desc[UR20][R4.64+0xd3c] ;  /* 0x000d3c1404417980 */ /* 0x0002a8000c101900 */
[----:B0-----:R-:W2:Y:S04]  /*38f00*/  LDL R13, [R1+0x110] ;  /* 0x00011000010d7983 */ /* 0x001ea80000100800 */
[----:B-1----:R-:W2:Y:S04]  /*38f10*/  LDL R57, [R1+0x114] ;  /* 0x0001140001397983 */ /* 0x002ea80000100800 */
[----:B------:R-:W2:Y:S04]  /*38f20*/  LDL R62, [R1+0x118] ;  /* 0x00011800013e7983 */ /* 0x000ea80000100800 */
[----:B------:R-:W2:Y:S01]  /*38f30*/  LDL R63, [R1+0x11c] ;  /* 0x00011c00013f7983 */ /* 0x000ea20000100800 */
[----:B------:R-:W-:-:S03]  /*38f40*/  IMAD.WIDE.U32 R4, R148, R221, RZ ;  /* 0x000000dd94047225 */ /* 0x000fc600078e00ff */
[----:B------:R-:W2:Y:S01]  /*38f50*/  LDL R221, [R1+0x2d4] ;  /* 0x0002d40001dd7983 */ /* 0x000ea20000100800 */
[----:B------:R-:W-:-:S03]  /*38f60*/  IMAD.WIDE.U32 R58, R149, R224, RZ ;  /* 0x000000e0953a7225 */ /* 0x000fc600078e00ff */
[----:B------:R-:W2:Y:S01]  /*38f70*/  LDL R224, [R1+0x2d0] ;  /* 0x0002d00001e07983 */ /* 0x000ea20000100800 */
[----:B------:R-:W-:Y:S02]  /*38f80*/  IMAD R69, R4, 0x7effffff, RZ ;  /* 0x7effffff04457824 */ /* 0x000fe400078e02ff */
[----:B------:R-:W-:Y:S02]  /*38f90*/  IMAD R68, R58, 0x7effffff, RZ ;  /* 0x7effffff3a447824 */ /* 0x000fe400078e02ff */
[----:B------:R-:W-:-:S04]  /*38fa0*/  IMAD.HI.U32 R69, R69, 0x7f000001, R4 ;  /* 0x7f00000145457827 */ /* 0x000fc800078e0004 */
[----:B------:R-:W-:Y:S01]  /*38fb0*/  IMAD.HI.U32 R58, R68, 0x7f000001, R58 ;  /* 0x7f000001443a7827 */ /* 0x000fe200078e003a */
[----:B------:R-:W-:-:S04]  /*38fc0*/  ISETP.GE.U32.AND P0, PT, R69, 0x7f000001, PT ;  /* 0x7f0000014500780c */ /* 0x000fc80003f06070 */
[----:B------:R-:W-:Y:S01]  /*38fd0*/  ISETP.GE.U32.AND P1, PT, R58, 0x7f000001, PT ;  /* 0x7f0000013a00780c */ /* 0x000fe20003f26070 */
[----:B------:R-:W-:Y:S02]  /*38fe0*/  IMAD.WIDE.U32 R4, R150, R225, RZ ;  /* 0x000000e196047225 */ /* 0x000fe400078e00ff */
[----:B------:R-:W2:Y:S02]  /*38ff0*/  LDL R225, [R1+0x2c4] ;  /* 0x0002c40001e17983 */ /* 0x000ea40000100800 */
[----:B------:R-:W-:-:S04]  /*39000*/  IMAD R59, R4, 0x7effffff, RZ ;  /* 0x7effffff043b7824 */ /* 0x000fc800078e02ff */
[----:B------:R-:W-:-:S04]  /*39010*/  @P0 IADD3 R69, PT, PT, R69, -0x7f000001, RZ ;  /* 0x80ffffff45450810 */ /* 0x000fc80007ffe0ff */
[----:B------:R-:W-:Y:S01]  /*39020*/  @P1 IADD3 R58, PT, PT, R58, -0x7f000001, RZ ;  /* 0x80ffffff3a3a1810 */ /* 0x000fe20007ffe0ff */
[----:B------:R-:W-:-:S03]  /*39030*/  IMAD.HI.U32 R59, R59, 0x7f000001, R4 ;  /* 0x7f0000013b3b7827 */ /* 0x000fc600078e0004 */
[----:B------:R-:W-:Y:S02]  /*39040*/  IADD3 R58, PT, PT, R69, R58, RZ ;  /* 0x0000003a453a7210 */ /* 0x000fe40007ffe0ff */
[----:B------:R-:W-:-:S03]  /*39050*/  ISETP.GE.U32.AND P1, PT, R59, 0x7f000001, PT ;  /* 0x7f0000013b00780c */ /* 0x000fc60003f26070 */
[----:B------:R-:W-:Y:S01]  /*39060*/  ISETP.GE.U32.AND P0, PT, R58, 0x7f000001, PT ;  /* 0x7f0000013a00780c */ /* 0x000fe20003f06070 */
[----:B------:R-:W-:Y:S02]  /*39070*/  IMAD.WIDE.U32 R4, R151, R226, RZ ;  /* 0x000000e297047225 */ /* 0x000fe400078e00ff */
[----:B------:R-:W2:Y:S02]  /*39080*/  LDL R226, [R1+0x2c0] ;  /* 0x0002c00001e27983 */ /* 0x000ea40000100800 */
        /* <DEDUP_REMOVED lines=16> */
[----:B------:R-:W-:Y:S02]  /*39190*/  IMAD R69, R4, 0x7effffff, RZ ;  /* 0x7effffff04457824 */ /* 0x000fe400078e02ff */
[----:B------:R-:W-:-:S03]  /*391a0*/  IMAD R68, R28, 0x7effffff, RZ ;  /* 0x7effffff1c447824 */ /* 0x000fc600078e02ff */
[----:B------:R-:W-:-:S03]  /*391b0*/  @P1 IADD3 R59, PT, PT, R59, -0x7f000001, RZ ;  /* 0x80ffffff3b3b1810 */ /* 0x000fc60007ffe0ff */
[----:B------:R-:W-:Y:S01]  /*391c0*/  @P0 IADD3 R58, PT, PT, R58, -0x7f000001, RZ ;  /* 0x80ffffff3a3a0810 */ /* 0x000fe20007ffe0ff */
[----:B------:R-:W-:-:S03]  /*391d0*/  IMAD.HI.U32 R69, R69, 0x7f000001, R4 ;  /* 0x7f00000145457827 */ /* 0x000fc600078e0004 */
[----:B------:R-:W-:Y:S01]  /*391e0*/  IADD3 R58, PT, PT, R58, R59, RZ ;  /* 0x0000003b3a3a7210 */ /* 0x000fe20007ffe0ff */
[----:B------:R-:W-:Y:S01]  /*391f0*/  IMAD.HI.U32 R28, R68, 0x7f000001, R28 ;  /* 0x7f000001441c7827 */ /* 0x000fe200078e001c */
[----:B------:R-:W-:Y:S01]  /*39200*/  ISETP.GE.U32.AND P3, PT, R69, 0x7f000001, PT ;  /* 0x7f0000014500780c */ /* 0x000fe20003f66070 */
[----:B------:R-:W-:Y:S02]  /*39210*/  ISETP.GE.U32.AND P0, PT, R24, 0x7f000001, PT ;  /* 0x7f0000011800780c */ /* 0x000fe40003f06070 */
[----:B------:R-:W-:Y:S01]  /*39220*/  ISETP.GE.U32.AND P2, PT, R58, 0x7f000001, PT ;  /* 0x7f0000013a00780c */ /* 0x000fe20003f46070 */
[----:B------:R-:W-:Y:S01]  /*39230*/  ISETP.GE.U32.AND P1, PT, R28, 0x7f000001, PT ;  /* 0x7f0000011c00780c */ /* 0x000fe20003f26070 */
[----:B------:R-:W-:-:S04]  /*39240*/  IMAD.WIDE.U32 R4, R154, R229, RZ ;  /* 0x000000e59a047225 */ /* 0x000fc800078e00ff */
[----:B------:R-:W-:Y:S02]  /*39250*/  IMAD R59, R4, 0x7effffff, RZ ;  /* 0x7effffff043b7824 */ /* 0x000fe400078e02ff */
[----:B------:R-:W-:Y:S02]  /*39260*/  IMAD R29, R26, 0x7effffff, RZ ;  /* 0x7effffff1a1d7824 */ /* 0x000fe400078e02ff */
[----:B------:R-:W-:Y:S02]  /*39270*/  @P3 IADD3 R69, PT, PT, R69, -0x7f000001, RZ ;  /* 0x80ffffff45453810 */ /* 0x000fe40007ffe0ff */
[----:B------:R-:W-:Y:S02]  /*39280*/  @P0 IADD3 R24, PT, PT, R24, -0x7f000001, RZ ;  /* 0x80ffffff18180810 */ /* 0x000fe40007ffe0ff */
[----:B------:R-:W-:Y:S02]  /*39290*/  @P2 IADD3 R58, PT, PT, R58, -0x7f000001, RZ ;  /* 0x80ffffff3a3a2810 */ /* 0x000fe40007ffe0ff */
[----:B------:R-:W-:Y:S01]  /*392a0*/  @P1 IADD3 R28, PT, PT, R28, -0x7f000001, RZ ;  /* 0x80ffffff1c1c1810 */ /* 0x000fe20007ffe0ff */
[----:B------:R-:W-:Y:S01]  /*392b0*/  IMAD.HI.U32 R59, R59, 0x7f000001, R4 ;  /* 0x7f0000013b3b7827 */ /* 0x000fe200078e0004 */
[----:B------:R-:W-:-:S03]  /*392c0*/  IADD3 R58, PT, PT, R58, R69, RZ ;  /* 0x000000453a3a7210 */ /* 0x000fc60007ffe0ff */
[----:B------:R-:W-:Y:S01]  /*392d0*/  IMAD.HI.U32 R26, R29, 0x7f000001, R26 ;  /* 0x7f0000011d1a7827 */ /* 0x000fe200078e001a */
[----:B------:R-:W-:Y:S01]  /*392e0*/  IADD3 R24, PT, PT, R24, R28, RZ ;  /* 0x0000001c18187210 */ /* 0x000fe20007ffe0ff */
        /* <DEDUP_REMOVED lines=18> */
[----:B------:R-:W-:-:S09]  /*39410*/  ISETP.GE.U32.AND P0, PT, R24, 0x7f000001, PT ;  /* 0x7f0000011800780c */ /* 0x000fd20003f06070 */
[----:B------:R-:W-:Y:S02]  /*39420*/  @P3 IADD3 R4, PT, PT, R4, -0x7f000001, RZ ;  /* 0x80ffffff04043810 */ /* 0x000fe40007ffe0ff */
[----:B------:R-:W-:Y:S02]  /*39430*/  @P2 IADD3 R58, PT, PT, R58, -0x7f000001, RZ ;  /* 0x80ffffff3a3a2810 */ /* 0x000fe40007ffe0ff */
[----:B------:R-:W-:Y:S02]  /*39440*/  @P1 IADD3 R22, PT, PT, R22, -0x7f000001, RZ ;  /* 0x80ffffff16161810 */ /* 0x000fe40007ffe0ff */
[----:B------:R-:W-:Y:S02]  /*39450*/  @P0 IADD3 R24, PT, PT, R24, -0x7f000001, RZ ;  /* 0x80ffffff18180810 */ /* 0x000fe40007ffe0ff */
[----:B------:R-:W-:Y:S02]  /*39460*/  IADD3 R4, PT, PT, R58, R4, RZ ;  /* 0x000000043a047210 */ /* 0x000fe40007ffe0ff */
[----:B------:R-:W-:-:S03]  /*39470*/  IADD3 R22, PT, PT, R24, R22, RZ ;  /* 0x0000001618167210 */ /* 0x000fc60007ffe0ff */
[----:B------:R-:W-:Y:S02]  /*39480*/  ISETP.GE.U32.AND P1, PT, R4, 0x7f000001, PT ;  /* 0x7f0000010400780c */ /* 0x000fe40003f26070 */
[----:B------:R-:W-:-:S11]  /*39490*/  ISETP.GE.U32.AND P0, PT, R22, 0x7f000001, PT ;  /* 0x7f0000011600780c */ /* 0x000fd60003f06070 */
[----:B------:R-:W-:Y:S02]  /*394a0*/  @P1 IADD3 R4, PT, PT, R4, -0x7f000001, RZ ;  /* 0x80ffffff04041810 */ /* 0x000fe40007ffe0ff */
        /* <DEDUP_REMOVED lines=48> */
[----:B------:R-:W-:Y:S04]  /*397b0*/  STL [R1+0x11c], R28 ;  /* 0x00011c1c01007387 */ /* 0x000fe80000100800 */
[----:B0-----:R-:W2:Y:S04]  /*397c0*/  LD.E R22, desc[UR20][R60.64+0xd40] ;  /* 0x000d40143c167980 */ /* 0x001ea8000c101900 */
[----:B------:R-:W3:Y:S01]  /*397d0*/  LDL R10, [R1+0x110] ;  /* 0x00011000010a7983 */ /* 0x000ee20000100800 */
        /* <DEDUP_REMOVED lines=20> */
[----:B------:R-:W-:-:S04]  /*39920*/  IMAD R22, R4, 0x7effffff, RZ ;  /* 0x7effffff04167824 */ /* 0x000fc800078e02ff */
[----:B------:R-:W-:Y:S02]  /*39930*/  IMAD.HI.U32 R5, R22, 0x7f000001, R4 ;  /* 0x7f00000116057827 */ /* 0x000fe400078e0004 */
[----:B------:R-:W2:Y:S03]  /*39940*/  LD.E R4, desc[UR20][R60.64+0xd44] ;  /* 0x000d44143c047980 */ /* 0x000ea6000c101900 */
[----:B------:R-:W-:-:S13]  /*39950*/  ISETP.GE.U32.AND P0, PT, R5, 0x7f000001, PT ;  /* 0x7f0000010500780c */ /* 0x000fda0003f06070 */
[----:B------:R-:W-:-:S04]  /*39960*/  @P0 IADD3 R5, PT, PT, R5, -0x7f000001, RZ ;  /* 0x80ffffff05050810 */ /* 0x000fc80007ffe0ff */
[----:B---3--:R-:W-:Y:S02]  /*39970*/  IADD3 R5, PT, PT, R5, R10, RZ ;  /* 0x0000000a05057210 */ /* 0x008fe40007ffe0ff */
[----:B------:R-:W3:Y:S03]  /*39980*/  LD.E R10, desc[UR20][R60.64+0xd48] ;  /* 0x000d48143c0a7980 */ /* 0x000ee6000c101900 */
[C---:B------:R-:W-:Y:S01]  /*39990*/  ISETP.GE.U32.AND P0, PT, R5.reuse, 0x7f000001, PT ;  /* 0x7f0000010500780c */ /* 0x040fe20003f06070 */
[----:B------:R-:W4:Y:S04]  /*399a0*/  LD.E R60, desc[UR20][R60.64+0xd4c] ;  /* 0x000d4c143c3c7980 */ /* 0x000f28000c101900 */
[----:B------:R0:W-:Y:S08]  /*399b0*/  STL [R1+0x110], R5 ;  /* 0x0001100501007387 */ /* 0x0001f00000100800 */
[----:B0-----:R-:W-:-:S05]  /*399c0*/  @P0 IADD3 R5, PT, PT, R5, -0x7f000001, RZ ;  /* 0x80ffffff05050810 */ /* 0x001fca0007ffe0ff */
[----:B------:R2:W-:Y:S04]  /*399d0*/  STL [R1+0x110], R5 ;  /* 0x0001100501007387 */ /* 0x0005e80000100800 */
[----:B------:R-:W3:Y:S01]  /*399e0*/  LDL R22, [R1+0x114] ;  /* 0x0001140001167983 */ /* 0x000ee20000100800 */
[----:B--2---:R-:W-:-:S04]  /*399f0*/  IMAD.WIDE.U32 R4, R4, R13, RZ ;  /* 0x0000000d04047225 */ /* 0x004fc800078e00ff */
        /* <DEDUP_REMOVED lines=8> */
[----:B------:R0:W-:Y:S04]  /*39a80*/  STL [R1+0x114], R4 ;  /* 0x0001140401007387 */ /* 0x0001e80000100800 */
[----:B------:R-:W2:Y:S01]  /*39a90*/  LDL R22, [R1+0x118] ;  /* 0x0001180001167983 */ /* 0x000ea20000100800 */
[----:B0-----:R-:W-:-:S04]  /*39aa0*/  IMAD.WIDE.U32 R4, R10, R13, RZ ;  /* 0x0000000d0a047225 */ /* 0x001fc800078e00ff */
[----:B------:R-:W-:-:S04]  /*39ab0*/  IMAD R10, R4, 0x7effffff, RZ ;  /* 0x7effffff040a7824 */ /* 0x000fc800078e02ff */
[----:B------:R-:W-:-:S05]  /*39ac0*/  IMAD.HI.U32 R4, R10, 0x7f000001, R4 ;  /* 0x7f0000010a047827 */ /* 0x000fca00078e0004 */
[----:B------:R-:W-:-:S13]  /*39ad0*/  ISETP.GE.U32.AND P0, PT, R4, 0x7f000001, PT ;  /* 0x7f0000010400780c */ /* 0x000fda0003f06070 */
[----:B------:R-:W-:-:S04]  /*39ae0*/  @P0 IADD3 R4, PT, PT, R4, -0x7f000001, RZ ;  /* 0x80ffffff04040810 */ /* 0x000fc80007ffe0ff */
[----:B--2---:R-:W-:-:S05]  /*39af0*/  IADD3 R4, PT, PT, R4, R22, RZ ;  /* 0x0000001604047210 */ /* 0x004fca0007ffe0ff */
[----:B------:R-:W-:Y:S01]  /*39b00*/  ISETP.GE.U32.AND P0, PT, R4, 0x7f000001, PT ;  /* 0x7f0000010400780c */ /* 0x000fe20003f06070 */
[----:B------:R0:W-:-:S12]  /*39b10*/  STL [R1+0x118], R4 ;  /* 0x0001180401007387 */ /* 0x0001d80000100800 */
[----:B0-----:R-:W-:-:S05]  /*39b20*/  @P0 IADD3 R4, PT, PT, R4, -0x7f000001, RZ ;  /* 0x80ffffff04040810 */ /* 0x001fca0007ffe0ff */
[----:B------:R4:W-:Y:S04]  /*39b30*/  STL [R1+0x118], R4 ;  /* 0x0001180401007387 */ /* 0x0009e80000100800 */
[----:B------:R-:W2:Y:S01]  /*39b40*/  LDL R10, [R1+0x11c] ;  /* 0x00011c00010a7983 */ /* 0x000ea20000100800 */
[----:B----4-:R-:W-:-:S04]  /*39b50*/  IMAD.WIDE.U32 R4, R60, R13, RZ ;  /* 0x0000000d3c047225 */ /* 0x010fc800078e00ff */
        /* <DEDUP_REMOVED lines=8> */
[----:B------:R-:W-:Y:S04]  /*39be0*/  STL [R1+0x11c], R28 ;  /* 0x00011c1c01007387 */ /* 0x000fe80000100800 */
[----:B------:R-:W2:Y:S04]  /*39bf0*/  LDL.64 R4, [R1+0x100] ;  /* 0x0001000001047983 */ /* 0x000ea80000100a00 */
[----:B------:R-:W3:Y:S01]  /*39c00*/  LDL R26, [R1+0x110] ;  /* 0x00011000011a7983 */ /* 0x000ee20000100800 */
[----:B------:R-:W-:-:S04]  /*39c10*/  IMAD.WIDE.U32 R22, R40, R21, RZ ;  /* 0x0000001528167225 */ /* 0x000fc800078e00ff */
[----:B------:R-:W-:-:S04]  /*39c20*/  IMAD R10, R22, 0x7effffff, RZ ;  /* 0x7effffff160a7824 */ /* 0x000fc800078e02ff */
[----:B------:R-:W-:-:S05]  /*39c30*/  IMAD.HI.U32 R10, R10, 0x7f000001, R22 ;  /* 0x7f0000010a0a7827 */ /* 0x000fca00078e0016 */
[----:B------:R-:W-:Y:S01]  /*39c40*/  ISETP.GE.U32.AND P0, PT, R10, 0x7f000001, PT ;  /* 0x7f0000010a00780c */ /* 0x000fe20003f06070 */
[----:B--2---:R-:W2:-:S12]  /*39c50*/  LD.E R27, desc[UR20][R4.64+0xd50] ;  /* 0x000d5014041b7980 */ /* 0x004e98000c101900 */
[----:B------:R-:W-:-:S05]  /*39c60*/  @P0 IADD3 R10, PT, PT, R10, -0x7f000001, RZ ;  /* 0x80ffffff0a0a0810 */ /* 0x000fca0007ffe0ff */
[----:B--2---:R-:W-:-:S04]  /*39c70*/  IMAD.WIDE.U32 R22, R27, R10, RZ ;  /* 0x0000000a1b167225 */ /* 0x004fc800078e00ff */
[----:B------:R-:W-:-:S04]  /*39c80*/  IMAD R21, R22, 0x7effffff, RZ ;  /* 0x7effffff16157824 */ /* 0x000fc800078e02ff */
[----:B------:R-:W-:Y:S02]  /*39c90*/  IMAD.HI.U32 R21, R21, 0x7f000001, R22 ;  /* 0x7f00000115157827 */ /* 0x000fe400078e0016 */
[----:B------:R-:W2:Y:S03]  /*39ca0*/  LD.E R23, desc[UR20][R4.64+0xd54] ;  /* 0x000d541404177980 */ /* 0x000ea6000c101900 */
[----:B------:R-:W-:Y:S01]  /*39cb0*/  ISETP.GE.U32.AND P0, PT, R21, 0x7f000001, PT ;  /* 0x7f0000011500780c */ /* 0x000fe20003f06070 */
[----:B------:R-:W4:-:S12]  /*39cc0*/  LD.E R22, desc[UR20][R4.64+0xd5c] ;  /* 0x000d5c1404167980 */ /* 0x000f18000c101900 */
[----:B------:R-:W-:-:S04]  /*39cd0*/  @P0 IADD3 R21, PT, PT, R21, -0x7f000001, RZ ;  /* 0x80ffffff15150810 */ /* 0x000fc80007ffe0ff */
[----:B---3--:R-:W-:Y:S02]  /*39ce0*/  IADD3 R26, PT, PT, R21, R26, RZ ;  /* 0x0000001a151a7210 */ /* 0x008fe40007ffe0ff */
[----:B------:R2:W3:Y:S03]  /*39cf0*/  LD.E R21, desc[UR20][R4.64+0xd58] ;  /* 0x000d581404157980 */ /* 0x0004e6000c101900 */
[----:B------:R-:W-:Y:S01]  /*39d00*/  ISETP.GE.U32.AND P0, PT, R26, 0x7f000001, PT ;  /* 0x7f0000011a00780c */ /* 0x000fe20003f06070 */
[----:B------:R0:W-:-:S12]  /*39d10*/  STL [R1+0x110], R26 ;  /* 0x0001101a01007387 */ /* 0x0001d80000100800 */
[----:B0-----:R-:W-:-:S05]  /*39d20*/  @P0 IADD3 R26, PT, PT, R26, -0x7f000001, RZ ;  /* 0x80ffffff1a1a0810 */ /* 0x001fca0007ffe0ff */
[----:B------:R0:W-:Y:S04]  /*39d30*/  STL [R1+0x110], R26 ;  /* 0x0001101a01007387 */ /* 0x0001e80000100800 */
[----:B0-----:R-:W3:Y:S01]  /*39d40*/  LDL R26, [R1+0x114] ;  /* 0x00011400011a7983 */ /* 0x001ee20000100800 */
        /* <DEDUP_REMOVED lines=37> */
[----:B------:R-:W-:-:S13]  /*39fa0*/  ISETP.GE.U32.AND P0, PT, R22, 0x7f000001, PT ;  /* 0x7f0000011600780c */ /* 0x000fda0003f06070 */
[----:B------:R-:W-:Y:S01]  /*39fb0*/  @P0 IADD3 R22, PT, PT, R22, -0x7f000001, RZ ;  /* 0x80ffffff16160810 */ /* 0x000fe20007ffe0ff */
[----:B--2---:R-:W2:Y:S04]  /*39fc0*/  LD.E R27, desc[UR20][R4.64+0xd60] ;  /* 0x000d6014041b7980 */ /* 0x004ea8000c101900 */
        /* <DEDUP_REMOVED lines=57> */
[----:B------:R-:W-:-:S04]  /*3a360*/  @P0 IADD3 R56, PT, PT, R56, -0x7f000001, RZ ;  /* 0x80ffffff38380810 */ /* 0x000fc80007ffe0ff */
[----:B------:R-:W-:-:S05]  /*3a370*/  IADD3 R22, PT, PT, R202, R56, RZ ;  /* 0x00000038ca167210 */ /* 0x000fca0007ffe0ff */
[----:B------:R-:W-:-:S13]  /*3a380*/  ISETP.GE.U32.AND P0, PT, R22, 0x7f000001, PT ;  /* 0x7f0000011600780c */ /* 0x000fda0003f06070 */
[----:B------:R-:W-:-:S05]  /*3a390*/  @P0 IADD3 R22, PT, PT, R22, -0x7f000001, RZ ;  /* 0x80ffffff16160810 */ /* 0x000fca0007ffe0ff */
[----:B------:R-:W-:Y:S01]  /*3a3a0*/  IMAD.WIDE.U32 R22, R22, R244, RZ ;  /* 0x000000f416167225 */ /* 0x000fe200078e00ff */
[----:B--2---:R-:W2:Y:S03]  /*3a3b0*/  LD.E R26, desc[UR20][R4.64+0xd70] ;  /* 0x000d7014041a7980 */ /* 0x004ea6000c101900 */
        /* <DEDUP_REMOVED lines=111> */
[CC--:B------:R-:W-:Y:S01]  /*3aab0*/  ISETP.GE.U32.AND P0, PT, R49.reuse, R233.reuse, PT ;  /* 0x000000e93100720c */ /* 0x0c0fe20003f06070 */
[----:B------:R-:W-:-:S12]  /*3aac0*/  IADD3 R22, PT, PT, R49, -R233, RZ ;  /* 0x800000e931167210 */ /* 0x000fd80007ffe0ff */
[----:B------:R-:W-:-:S05]  /*3aad0*/  @!P0 IADD3 R22, PT, PT, R22, 0x7f000001, RZ ;  /* 0x7f00000116168810 */ /* 0x000fca0007ffe0ff */
[----:B------:R-:W-:-:S04]  /*3aae0*/  IMAD.WIDE.U32 R22, R56, R22, RZ ;  /* 0x0000001638167225 */ /* 0x000fc800078e00ff */
[----:B------:R-:W-:Y:S01]  /*3aaf0*/  IMAD R24, R22, 0x7effffff, RZ ;  /* 0x7effffff16187824 */ /* 0x000fe200078e02ff */
[----:B--2---:R-:W2:Y:S03]  /*3ab00*/  LD.E R27, desc[UR20][R4.64+0xd90] ;  /* 0x000d9014041b7980 */ /* 0x004ea6000c101900 */
        /* <DEDUP_REMOVED lines=63> */
[----:B------:R-:W2:Y:S04]  /*3af00*/  LD.E R27, desc[UR20][R4.64+0xda4] ;  /* 0x000da414041b7980 */ /* 0x000ea8000c101900 */
[----:B------:R-:W4:Y:S01]  /*3af10*/  LD.E R23, desc[UR20][R4.64+0xdac] ;  /* 0x000dac1404177980 */ /* 0x000f22000c101900 */
[----:B------:R-:W-:-:S13]  /*3af20*/  ISETP.GE.U32.AND P0, PT, R22, 0x7f000001, PT ;  /* 0x7f0000011600780c */ /* 0x000fda0003f06070 */
        /* <DEDUP_REMOVED lines=100> */
[----:B------:R-:W-:-:S02]  /*3b570*/  IADD3 R22, PT, PT, R52, -R235, RZ ;  /* 0x800000eb34167210 */ /* 0x000fc40007ffe0ff */
[----:B------:R-:W4:Y:S10]  /*3b580*/  LDL R235, [R1+0x2b4] ;  /* 0x0002b40001eb7983 */ /* 0x000f340000100800 */
        /* <DEDUP_REMOVED lines=55> */
[----:B------:R-:W-:-:S04]  /*3b900*/  IMAD R24, R6, 0x7effffff, RZ ;  /* 0x7effffff06187824 */ /* 0x000fc800078e02ff */
[----:B------:R-:W-:Y:S01]  /*3b910*/  IMAD.HI.U32 R6, R24, 0x7f000001, R6 ;  /* 0x7f00000118067827 */ /* 0x000fe200078e0006 */
[----:B------:R-:W-:-:S04]  /*3b920*/  ISETP.GE.U32.AND P0, PT, R20, 0x7f000001, PT ;  /* 0x7f0000011400780c */ /* 0x000fc80003f06070 */
[----:B------:R-:W-:Y:S01]  /*3b930*/  ISETP.GE.U32.AND P1, PT, R6, 0x7f000001, PT ;  /* 0x7f0000010600780c */ /* 0x000fe20003f26070 */
[----:B------:R-:W-:-:S08]  /*3b940*/  IMAD R7, R14, 0x7effffff, RZ ;  /* 0x7effffff0e077824 */ /* 0x000fd000078e02ff */
        /* <DEDUP_REMOVED lines=12> */
[----:B------:R-:W-:-:S10]  /*3ba10*/  ISETP.GE.U32.AND P0, PT, R6, 0x7f000001, PT ;  /* 0x7f0000010600780c */ /* 0x000fd40003f06070 */
[----:B------:R-:W-:-:S03]  /*3ba20*/  @P1 IADD3 R9, PT, PT, R9, -0x7f000001, RZ ;  /* 0x80ffffff09091810 */ /* 0x000fc60007ffe0ff */
[----:B------:R-:W-:Y:S01]  /*3ba30*/  @P0 IADD3 R6, PT, PT, R6, -0x7f000001, RZ ;  /* 0x80ffffff06060810 */ /* 0x000fe20007ffe0ff */
[----:B--2---:R-:W2:Y:S03]  /*3ba40*/  LD.E R23, desc[UR20][R4.64+0xdd0] ;  /* 0x000dd01404177980 */ /* 0x004ea6000c101900 */
[----:B------:R-:W-:Y:S01]  /*3ba50*/  IADD3 R7, PT, PT, R6, R9, RZ ;  /* 0x0000000906077210 */ /* 0x000fe20007ffe0ff */
[----:B------:R-:W4:Y:S04]  /*3ba60*/  LD.E R15, desc[UR20][R4.64+0xdd8] ;  /* 0x000dd814040f7980 */ /* 0x000f28000c101900 */
        /* <DEDUP_REMOVED lines=22> */
[----:B------:R-:W3:Y:S01]  /*3bbd0*/  LDL R6, [R1+0x114] ;  /* 0x0001140001067983 */ /* 0x000ee20000100800 */
[----:B------:R-:W-:-:S03]  /*3bbe0*/  ISETP.GE.U32.AND P1, PT, R25, 0x7f000001, PT ;  /* 0x7f0000011900780c */ /* 0x000fc60003f26070 */
[----:B0-----:R-:W4:Y:S01]  /*3bbf0*/  LDL R22, [R1+0x3c4] ;  /* 0x0003c40001167983 */ /* 0x001f220000100800 */
        /* <DEDUP_REMOVED lines=22> */
[----:B------:R-:W-:-:S04]  /*3bd60*/  IMAD.WIDE.U32 R4, R9, R8, RZ ;  /* 0x0000000809047225 */ /* 0x000fc800078e00ff */
        /* <DEDUP_REMOVED lines=9> */
[----:B------:R-:W2:Y:S04]  /*3be00*/  LDL.64 R4, [R1+0x100] ;  /* 0x0001000001047983 */ /* 0x000ea80000100a00 */
[----:B------:R-:W3:Y:S01]  /*3be10*/  LDL R8, [R1+0x110] ;  /* 0x0001100001087983 */ /* 0x000ee20000100800 */
[CC--:B------:R-:W-:Y:S01]  /*3be20*/  ISETP.GE.U32.AND P0, PT, R34.reuse, R213.reuse, PT ;  /* 0x000000d52200720c */ /* 0x0c0fe20003f06070 */
[----:B------:R-:W-:-:S02]  /*3be30*/  IADD3 R7, PT, PT, R34, -R213, RZ ;  /* 0x800000d522077210 */ /* 0x000fc40007ffe0ff */
[----:B------:R-:W4:Y:S10]  /*3be40*/  LDL.LU R213, [R1+0x308] ;  /* 0x0003080001d57983 */ /* 0x000f340000300800 */
[----:B------:R-:W-:-:S05]  /*3be50*/  @!P0 IADD3 R7, PT, PT, R7, 0x7f000001, RZ ;  /* 0x7f00000107078810 */ /* 0x000fca0007ffe0ff */
[----:B------:R-:W-:-:S04]  /*3be60*/  IMAD.WIDE.U32 R6, R244, R7, RZ ;  /* 0x00000007f4067225 */ /* 0x000fc800078e00ff */
[----:B------:R-:W-:-:S04]  /*3be70*/  IMAD R15, R6, 0x7effffff, RZ ;  /* 0x7effffff060f7824 */ /* 0x000fc800078e02ff */
[----:B------:R-:W-:-:S05]  /*3be80*/  IMAD.HI.U32 R6, R15, 0x7f000001, R6 ;  /* 0x7f0000010f067827 */ /* 0x000fca00078e0006 */
[----:B------:R-:W-:Y:S01]  /*3be90*/  ISETP.GE.U32.AND P0, PT, R6, 0x7f000001, PT ;  /* 0x7f0000010600780c */ /* 0x000fe20003f06070 */
[----:B--2---:R-:W2:-:S12]  /*3bea0*/  LD.E R9, desc[UR20][R4.64+0xde0] ;  /* 0x000de01404097980 */ /* 0x004e98000c101900 */
[----:B------:R-:W-:-:S05]  /*3beb0*/  @P0 IADD3 R6, PT, PT, R6, -0x7f000001, RZ ;  /* 0x80ffffff06060810 */ /* 0x000fca0007ffe0ff */
[----:B------:R-:W-:-:S04]  /*3bec0*/  IMAD.WIDE.U32 R6, R156, R6, RZ ;  /* 0x000000069c067225 */ /* 0x000fc800078e00ff */
[----:B------:R-:W-:-:S04]  /*3bed0*/  IMAD R15, R6, 0x7effffff, RZ ;  /* 0x7effffff060f7824 */ /* 0x000fc800078e02ff */
[----:B0-----:R-:W-:Y:S02]  /*3bee0*/  IMAD.HI.U32 R14, R15, 0x7f000001, R6 ;  /* 0x7f0000010f0e7827 */ /* 0x001fe400078e0006 */
[----:B------:R-:W3:Y:S03]  /*3bef0*/  LD.E R15, desc[UR20][R4.64+0xde8] ;  /* 0x000de814040f7980 */ /* 0x000ee6000c101900 */
        /* <DEDUP_REMOVED lines=13> */
[----:B------:R-:W-:Y:S04]  /*3bfd0*/  STL [R1+0x110], R8 ;  /* 0x0001100801007387 */ /* 0x000fe80000100800 */
        /* <DEDUP_REMOVED lines=41> */
[----:B--2---:R-:W-:Y:S01]  /*3c270*/  IMAD.WIDE.U32 R6, R23, R8, RZ ;  /* 0x0000000817067225 */ /* 0x004fe200078e00ff */
[----:B------:R-:W-:Y:S01]  /*3c280*/  @P1 IADD3 R25, PT, PT, R25, -0x7f000001, RZ ;  /* 0x80ffffff19191810 */ /* 0x000fe20007ffe0ff */
[----:B------:R-:W2:Y:S02]  /*3c290*/  LDL R23, [R1+0x38c] ;  /* 0x00038c0001177983 */ /* 0x000ea40000100800 */
        /* <DEDUP_REMOVED lines=55> */
[----:B------:R-:W-:Y:S01]  /*3c610*/  ISETP.GE.U32.AND P0, PT, R25, R213, PT ;  /* 0x000000d51900720c */ /* 0x000fe20003f06070 */
[----:B------:R-:W-:Y:S01]  /*3c620*/  IADD3 R7, PT, PT, -R213, R25, RZ ;  /* 0x00000019d5077210 */ /* 0x000fe20007ffe1ff */
[----:B--2---:R-:W2:Y:S11]  /*3c630*/  LD.E R9, desc[UR20][R4.64+0xe00] ;  /* 0x000e001404097980 */ /* 0x004eb6000c101900 */
        /* <DEDUP_REMOVED lines=8> */
[----:B0-----:R-:W-:Y:S02]  /*3c6c0*/  IMAD.HI.U32 R14, R15, 0x7f000001, R6 ;  /* 0x7f0000010f0e7827 */ /* 0x001fe400078e0006 */
[----:B------:R-:W4:Y:S03]  /*3c6d0*/  LD.E R15, desc[UR20][R4.64+0xe08] ;  /* 0x000e0814040f7980 */ /* 0x000f26000c101900 */
        /* <DEDUP_REMOVED lines=49> */
[----:B------:R-:W-:-:S03]  /*3c9f0*/  IMAD.WIDE.U32 R6, R23, UR7, RZ ;  /* 0x0000000717067c25 */ /* 0x000fc6000f8e00ff */
[----:B------:R-:W4:Y:S01]  /*3ca00*/  LDL.LU R23, [R1+0x248] ;  /* 0x0002480001177983 */ /* 0x000f220000300800 */
[----:B------:R-:W-:-:S04]  /*3ca10*/  IMAD R9, R6, 0x7effffff, RZ ;  /* 0x7effffff06097824 */ /* 0x000fc800078e02ff */
[----:B------:R-:W-:-:S05]  /*3ca20*/  IMAD.HI.U32 R6, R9, 0x7f000001, R6 ;  /* 0x7f00000109067827 */ /* 0x000fca00078e0006 */
[----:B------:R-:W-:-:S13]  /*3ca30*/  ISETP.GE.U32.AND P0, PT, R6, 0x7f000001, PT ;  /* 0x7f0000010600780c */ /* 0x000fda0003f06070 */
[----:B------:R-:W-:-:S04]  /*3ca40*/  @P0 IADD3 R6, PT, PT, R6, -0x7f000001, RZ ;  /* 0x80ffffff06060810 */ /* 0x000fc80007ffe0ff */
[----:B------:R-:W-:-:S05]  /*3ca50*/  IADD3 R6, PT, PT, R22, R6, RZ ;  /* 0x0000000616067210 */ /* 0x000fca0007ffe0ff */
[----:B------:R-:W-:-:S13]  /*3ca60*/  ISETP.GE.U32.AND P0, PT, R6, 0x7f000001, PT ;  /* 0x7f0000010600780c */ /* 0x000fda0003f06070 */
[----:B------:R-:W-:Y:S01]  /*3ca70*/  @P0 IADD3 R6, PT, PT, R6, -0x7f000001, RZ ;  /* 0x80ffffff06060810 */ /* 0x000fe20007ffe0ff */
[----:B--2---:R-:W2:Y:S04]  /*3ca80*/  LD.E R14, desc[UR20][R4.64+0xe10] ;  /* 0x000e1014040e7980 */ /* 0x004ea8000c101900 */
[CC--:B------:R-:W-:Y:S01]  /*3ca90*/  ISETP.GE.U32.AND P0, PT, R157.reuse, R6.reuse, PT ;  /* 0x000000069d00720c */ /* 0x0c0fe20003f06070 */
[----:B------:R-:W-:Y:S01]  /*3caa0*/  IADD3 R6, PT, PT, R157, -R6, RZ ;  /* 0x800000069d067210 */ /* 0x000fe20007ffe0ff */
[----:B------:R-:W3:Y:S04]  /*3cab0*/  LD.E R22, desc[UR20][R4.64+0xe18] ;  /* 0x000e181404167980 */ /* 0x000ee8000c101900 */
[----:B0-----:R0:W3:Y:S07]  /*3cac0*/  LD.E R20, desc[UR20][R4.64+0xe1c] ;  /* 0x000e1c1404147980 */ /* 0x0010ee000c101900 */
[----:B------:R-:W-:-:S05]  /*3cad0*/  @!P0 IADD3 R6, PT, PT, R6, 0x7f000001, RZ ;  /* 0x7f00000106068810 */ /* 0x000fca0007ffe0ff */
[----:B------:R-:W-:-:S04]  /*3cae0*/  IMAD.WIDE.U32 R6, R237, R6, RZ ;  /* 0x00000006ed067225 */ /* 0x000fc800078e00ff */
[----:B------:R-:W-:-:S04]  /*3caf0*/  IMAD R9, R6, 0x7effffff, RZ ;  /* 0x7effffff06097824 */ /* 0x000fc800078e02ff */
[----:B------:R-:W-:-:S05]  /*3cb00*/  IMAD.HI.U32 R9, R9, 0x7f000001, R6 ;  /* 0x7f00000109097827 */ /* 0x000fca00078e0006 */
[----:B------:R-:W-:-:S13]  /*3cb10*/  ISETP.GE.U32.AND P0, PT, R9, 0x7f000001, PT ;  /* 0x7f0000010900780c */ /* 0x000fda0003f06070 */
[----:B------:R-:W-:-:S05]  /*3cb20*/  @P0 IADD3 R9, PT, PT, R9, -0x7f000001, RZ ;  /* 0x80ffffff09090810 */ /* 0x000fca0007ffe0ff */
[----:B--2---:R-:W-:Y:S02]  /*3cb30*/  IMAD.WIDE.U32 R6, R14, R9, RZ ;  /* 0x000000090e067225 */ /* 0x004fe400078e00ff */
[----:B------:R-:W0:Y:S02]  /*3cb40*/  LD.E R14, desc[UR20][R4.64+0xe14] ;  /* 0x000e1414040e7980 */ /* 0x000e24000c101900 */
[----:B------:R-:W-:-:S04]  /*3cb50*/  IMAD R15, R6, 0x7effffff, RZ ;  /* 0x7effffff060f7824 */ /* 0x000fc800078e02ff */
[----:B------:R-:W-:-:S05]  /*3cb60*/  IMAD.HI.U32 R7, R15, 0x7f000001, R6 ;  /* 0x7f0000010f077827 */ /* 0x000fca00078e0006 */
[----:B------:R-:W-:-:S13]  /*3cb70*/  ISETP.GE.U32.AND P0, PT, R7, 0x7f000001, PT ;  /* 0x7f0000010700780c */ /* 0x000fda0003f06070 */
[----:B------:R-:W-:-:S04]  /*3cb80*/  @P0 IADD3 R7, PT, PT, R7, -0x7f000001, RZ ;  /* 0x80ffffff07070810 */ /* 0x000fc80007ffe0ff */
[----:B---3--:R-:W-:-:S05]  /*3cb90*/  IADD3 R8, PT, PT, R7, R8, RZ ;  /* 0x0000000807087210 */ /* 0x008fca0007ffe0ff */
[----:B------:R-:W-:Y:S01]  /*3cba0*/  ISETP.GE.U32.AND P0, PT, R8, 0x7f000001, PT ;  /* 0x7f0000010800780c */ /* 0x000fe20003f06070 */
[----:B------:R1:W-:-:S12]  /*3cbb0*/  STL [R1+0x110], R8 ;  /* 0x0001100801007387 */ /* 0x0003d80000100800 */
[----:B-1----:R-:W-:-:S05]  /*3cbc0*/  @P0 IADD3 R8, PT, PT, R8, -0x7f000001, RZ ;  /* 0x80ffffff08080810 */ /* 0x002fca0007ffe0ff */
[----:B------:R-:W-:Y:S04]  /*3cbd0*/  STL [R1+0x110], R8 ;  /* 0x0001100801007387 */ /* 0x000fe80000100800 */
        /* <DEDUP_REMOVED lines=34> */
[----:B------:R-:W3:Y:S04]  /*3ce00*/  LDL R14, [R1+0x110] ;  /* 0x00011000010e7983 */ /* 0x000ee80000100800 */
[----:B--2---:R-:W2:Y:S04]  /*3ce10*/  LD.E R6, desc[UR20][R4.64+0xe20] ;  /* 0x000e201404067980 */ /* 0x004ea8000c101900 */
[----:B------:R-:W3:Y:S01]  /*3ce20*/  LD.E R8, desc[UR20][R4.64+0xe24] ;  /* 0x000e241404087980 */ /* 0x000ee2000c101900 */
        /* <DEDUP_REMOVED lines=24> */
[----:B---3--:R-:W-:-:S04]  /*3cfb0*/  IMAD.WIDE.U32 R4, R14, R13, RZ ;  /* 0x0000000d0e047225 */ /* 0x008fc800078e00ff */
        /* <DEDUP_REMOVED lines=128> */
[----:B------:R-:W-:Y:S01]  /*3d7c0*/  @P0 IADD3 R7, PT, PT, R7, -0x7f000001, RZ ;  /* 0x80ffffff07070810 */ /* 0x000fe20007ffe0ff */
[----:B--2---:R-:W2:Y:S04]  /*3d7d0*/  LD.E R9, desc[UR20][R4.64+0xe50] ;  /* 0x000e501404097980 */ /* 0x004ea8000c101900 */
[C---:B------:R-:W-:Y:S01]  /*3d7e0*/  ISETP.LE.U32.AND P0, PT, R7.reuse, UR6, PT ;  /* 0x0000000607007c0c */ /* 0x040fe2000bf03070 */
[----:B------:R-:W-:-:S12]  /*3d7f0*/  IADD3 R7, PT, PT, -R7, UR6, RZ ;  /* 0x0000000607077c10 */ /* 0x000fd8000fffe1ff */
[----:B------:R-:W-:-:S05]  /*3d800*/  @!P0 IADD3 R7, PT, PT, R7, 0x7f000001, RZ ;  /* 0x7f00000107078810 */ /* 0x000fca0007ffe0ff */
[CC--:B----4-:R-:W-:Y:S01]  /*3d810*/  ISETP.GE.U32.AND P0, PT, R23.reuse, R7.reuse, PT ;  /* 0x000000071700720c */ /* 0x0d0fe20003f06070 */
[----:B------:R-:W-:-:S12]  /*3d820*/  IADD3 R6, PT, PT, R23, -R7, RZ ;  /* 0x8000000717067210 */ /* 0x000fd80007ffe0ff */
[----:B------:R-:W-:-:S05]  /*3d830*/  @!P0 IADD3 R6, PT, PT, R6, 0x7f000001, RZ ;  /* 0x7f00000106068810 */ /* 0x000fca0007ffe0ff */
        /* <DEDUP_REMOVED lines=62> */
[----:B--2---:R-:W2:-:S12]  /*3dc20*/  LD.E R10, desc[UR20][R4.64+0xe60] ;  /* 0x000e6014040a7980 */ /* 0x004e98000c101900 */
[----:B------:R-:W-:Y:S01]  /*3dc30*/  @P0 IADD3 R6, PT, PT, R6, -0x7f000001, RZ ;  /* 0x80ffffff06060810 */ /* 0x000fe20007ffe0ff */
[----:B0-----:R-:W4:Y:S04]  /*3dc40*/  LD.E R14, desc[UR20][R4.64+0xe68] ;  /* 0x000e6814040e7980 */ /* 0x001f28000c101900 */
[----:B------:R0:W3:Y:S01]  /*3dc50*/  LD.E R20, desc[UR20][R4.64+0xe6c] ;  /* 0x000e6c1404147980 */ /* 0x0000e2000c101900 */
        /* <DEDUP_REMOVED lines=59> */
[----:B0-----:R-:W-:-:S05]  /*3e010*/  IMAD.HI.U32 R8, R9, 0x7f000001, R6 ;  /* 0x7f00000109087827 */ /* 0x001fca00078e0006 */
[----:B------:R-:W-:-:S13]  /*3e020*/  ISETP.GE.U32.AND P0, PT, R8, 0x7f000001, PT ;  /* 0x7f0000010800780c */ /* 0x000fda0003f06070 */
[----:B------:R-:W-:-:S05]  /*3e030*/  @P0 IADD3 R8, PT, PT, R8, -0x7f000001, RZ ;  /* 0x80ffffff08080810 */ /* 0x000fca0007ffe0ff */
[----:B--2---:R-:W-:Y:S02]  /*3e040*/  IMAD.WIDE.U32 R6, R13, R8, RZ ;  /* 0x000000080d067225 */ /* 0x004fe400078e00ff */
[----:B------:R-:W2:Y:S02]  /*3e050*/  LD.E R13, desc[UR20][R4.64+0xe7c] ;  /* 0x000e7c14040d7980 */ /* 0x000ea4000c101900 */
[----:B------:R-:W-:-:S04]  /*3e060*/  IMAD R9, R6, 0x7effffff, RZ ;  /* 0x7effffff06097824 */ /* 0x000fc800078e02ff */
[----:B------:R-:W-:Y:S02]  /*3e070*/  IMAD.HI.U32 R9, R9, 0x7f000001, R6 ;  /* 0x7f00000109097827 */ /* 0x000fe400078e0006 */
[----:B------:R-:W4:Y:S03]  /*3e080*/  LD.E R7, desc[UR20][R4.64+0xe74] ;  /* 0x000e741404077980 */ /* 0x000f26000c101900 */
        /* <DEDUP_REMOVED lines=43> */
[----:B------:R-:W-:Y:S01]  /*3e340*/  ISETP.GE.U32.AND P0, PT, R89, R34, PT ;  /* 0x000000225900720c */ /* 0x000fe20003f06070 */
[----:B------:R-:W-:Y:S01]  /*3e350*/  IADD3 R6, PT, PT, -R34, R89, RZ ;  /* 0x0000005922067210 */ /* 0x000fe20007ffe1ff */
[----:B------:R-:W-:Y:S01]  /*3e360*/  ISETP.GE.U32.AND P1, PT, R87, R0, PT ;  /* 0x000000005700720c */ /* 0x000fe20003f26070 */
        /* <DEDUP_REMOVED lines=8> */
[----:B--2---:R-:W-:Y:S02]  /*3e3f0*/  IMAD.WIDE.U32 R6, R13, R8, RZ ;  /* 0x000000080d067225 */ /* 0x004fe400078e00ff */
[----:B------:R-:W2:Y:S02]  /*3e400*/  LD.E R13, desc[UR20][R4.64+0xe8c] ;  /* 0x000e8c14040d7980 */ /* 0x000ea4000c101900 */
        /* <DEDUP_REMOVED lines=47> */
[----:B------:R-:W-:-:S12]  /*3e700*/  IADD3 R7, PT, PT, -R241, R86, RZ ;  /* 0x00000056f1077210 */ /* 0x000fd80007ffe1ff */
        /* <DEDUP_REMOVED lines=55> */
[----:B------:R-:W-:Y:S01]  /*3ea80*/  ISETP.GE.U32.AND P0, PT, R237, R244, PT ;  /* 0x000000f4ed00720c */ /* 0x000fe20003f06070 */
[----:B------:R-:W-:-:S02]  /*3ea90*/  IADD3 R0, PT, PT, -R0, R87, RZ ;  /* 0x0000005700007210 */ /* 0x000fc40007ffe1ff */
[----:B------:R-:W-:Y:S02]  /*3eaa0*/  IADD3 R7, PT, PT, R237, -R244, RZ ;  /* 0x800000f4ed077210 */ /* 0x000fe40007ffe0ff */
[----:B------:R-:W-:-:S08]  /*3eab0*/  @!P1 IADD3 R0, PT, PT, R0, 0x7f000001, RZ ;  /* 0x7f00000100009810 */ /* 0x000fd00007ffe0ff */
[----:B------:R-:W-:-:S05]  /*3eac0*/  @!P0 IADD3 R7, PT, PT, R7, 0x7f000001, RZ ;  /* 0x7f00000107078810 */ /* 0x000fca0007ffe0ff */
[----:B------:R-:W-:-:S04]  /*3ead0*/  IMAD.WIDE.U32 R6, R7, R0, RZ ;  /* 0x0000000007067225 */ /* 0x000fc800078e00ff */
[----:B------:R-:W-:-:S04]  /*3eae0*/  IMAD R9, R6, 0x7effffff, RZ ;  /* 0x7effffff06097824 */ /* 0x000fc800078e02ff */
[----:B------:R-:W-:-:S05]  /*3eaf0*/  IMAD.HI.U32 R6, R9, 0x7f000001, R6 ;  /* 0x7f00000109067827 */ /* 0x000fca00078e0006 */
[----:B------:R-:W-:Y:S01]  /*3eb00*/  ISETP.GE.U32.AND P0, PT, R6, 0x7f000001, PT ;  /* 0x7f0000010600780c */ /* 0x000fe20003f06070 */
[----:B--2---:R-:W2:-:S12]  /*3eb10*/  LD.E R8, desc[UR20][R4.64+0xea0] ;  /* 0x000ea01404087980 */ /* 0x004e98000c101900 */
[----:B------:R-:W-:Y:S01]  /*3eb20*/  @P0 IADD3 R6, PT, PT, R6, -0x7f000001, RZ ;  /* 0x80ffffff06060810 */ /* 0x000fe20007ffe0ff */
[----:B0-----:R-:W3:Y:S04]  /*3eb30*/  LD.E R14, desc[UR20][R4.64+0xea8] ;  /* 0x000ea814040e7980 */ /* 0x001ee8000c101900 */
        /* <DEDUP_REMOVED lines=168> */
[----:B--2---:R-:W-:-:S03]  /*3f5c0*/  IMAD.WIDE.U32 R6, R0, R13, RZ ;  /* 0x0000000d00067225 */ /* 0x004fc600078e00ff */
[----:B------:R-:W0:Y:S01]  /*3f5d0*/  LD.E R0, desc[UR20][R4.64+0xed4] ;  /* 0x000ed41404007980 */ /* 0x000e22000c101900 */
        /* <DEDUP_REMOVED lines=46> */
[----:B------:R-:W-:Y:S01]  /*3f8c0*/  IMAD.HI.U32 R7, R7, 0x7f000001, R244 ;  /* 0x7f00000107077827 */ /* 0x000fe200078e00f4 */
[----:B------:R-:W-:-:S03]  /*3f8d0*/  ISETP.GE.U32.AND P1, PT, R38, UR6, PT ;  /* 0x0000000626007c0c */ /* 0x000fc6000bf26070 */
[----:B------:R-:W-:-:S04]  /*3f8e0*/  IMAD.WIDE.U32 R128, R18, R241, RZ ;  /* 0x000000f112807225 */ /* 0x000fc800078e00ff */
[----:B------:R-:W-:Y:S01]  /*3f8f0*/  IMAD.WIDE.U32 R92, R16, R241, RZ ;  /* 0x000000f1105c7225 */ /* 0x000fe200078e00ff */
[----:B------:R-:W-:Y:S01]  /*3f900*/  MOV R236, R161 ;  /* 0x000000a100ec7202 */ /* 0x000fe20000000f00 */
[C---:B------:R-:W-:Y:S01]  /*3f910*/  ISETP.GE.U32.AND P0, PT, R7.reuse, 0x7f000001, PT ;  /* 0x7f0000010700780c */ /* 0x040fe20003f06070 */
[----:B------:R-:W1:Y:S01]  /*3f920*/  LDC.64 R170, c[0x0][0x388] ;  /* 0x0000e200ffaa7b82 */ /* 0x000e620000000a00 */
[----:B------:R-:W-:Y:S04]  /*3f930*/  STL [R1+0x278], R165 ;  /* 0x000278a501007387 */ /* 0x000fe80000100800 */
[----:B------:R-:W3:Y:S04]  /*3f940*/  LDL R244, [R1+0x3b4] ;  /* 0x0003b40001f47983 */ /* 0x000ee80000100800 */
[----:B------:R-:W3:Y:S03]  /*3f950*/  LDL R245, [R1+0x3b0] ;  /* 0x0003b00001f57983 */ /* 0x000ee60000100800 */
[----:B------:R-:W-:Y:S01]  /*3f960*/  @P0 IADD3 R7, PT, PT, R7, -0x7f000001, RZ ;  /* 0x80ffffff07070810 */ /* 0x000fe20007ffe0ff */
[----:B--2---:R-:W2:Y:S04]  /*3f970*/  LD.E R0, desc[UR20][R4.64+0xee0] ;  /* 0x000ee01404007980 */ /* 0x004ea8000c101900 */
[----:B------:R-:W-:Y:S01]  /*3f980*/  IMAD.WIDE.U32 R6, R156, R7, RZ ;  /* 0x000000079c067225 */ /* 0x000fe200078e00ff */
[----:B0-----:R-:W3:Y:S04]  /*3f990*/  LD.E R10, desc[UR20][R4.64+0xee8] ;  /* 0x000ee814040a7980 */ /* 0x001ee8000c101900 */
[----:B------:R0:W3:Y:S01]  /*3f9a0*/  LD.E R12, desc[UR20][R4.64+0xeec] ;  /* 0x000eec14040c7980 */ /* 0x0000e2000c101900 */
[----:B------:R-:W-:-:S04]  /*3f9b0*/  IMAD R9, R6, 0x7effffff, RZ ;  /* 0x7effffff06097824 */ /* 0x000fc800078e02ff */
[----:B------:R-:W-:-:S05]  /*3f9c0*/  IMAD.HI.U32 R9, R9, 0x7f000001, R6 ;  /* 0x7f00000109097827 */ /* 0x000fca00078e0006 */
[----:B------:R-:W-:-:S13]  /*3f9d0*/  ISETP.GE.U32.AND P0, PT, R9, 0x7f000001, PT ;  /* 0x7f0000010900780c */ /* 0x000fda0003f06070 */
[----:B------:R-:W-:-:S05]  /*3f9e0*/  @P0 IADD3 R9, PT, PT, R9, -0x7f000001, RZ ;  /* 0x80ffffff09090810 */ /* 0x000fca0007ffe0ff */
[----:B--2---:R-:W-:-:S04]  /*3f9f0*/  IMAD.WIDE.U32 R6, R0, R9, RZ ;  /* 0x0000000900067225 */ /* 0x004fc800078e00ff */
[----:B------:R-:W-:-:S04]  /*3fa00*/  IMAD R11, R6, 0x7effffff, RZ ;  /* 0x7effffff060b7824 */ /* 0x000fc800078e02ff */
[----:B------:R-:W-:Y:S02]  /*3fa10*/  IMAD.HI.U32 R7, R11, 0x7f000001, R6 ;  /* 0x7f0000010b077827 */ /* 0x000fe400078e0006 */
[----:B------:R-:W0:Y:S03]  /*3fa20*/  LD.E R6, desc[UR20][R4.64+0xee4] ;  /* 0x000ee41404067980 */ /* 0x000e26000c101900 */
[----:B------:R-:W-:-:S13]  /*3fa30*/  ISETP.GE.U32.AND P0, PT, R7, 0x7f000001, PT ;  /* 0x7f0000010700780c */ /* 0x000fda0003f06070 */
[----:B------:R-:W-:-:S04]  /*3fa40*/  @P0 IADD3 R7, PT, PT, R7, -0x7f000001, RZ ;  /* 0x80ffffff07070810 */ /* 0x000fc80007ffe0ff */
[----:B---3--:R-:W-:-:S05]  /*3fa50*/  IADD3 R8, PT, PT, R7, R8, RZ ;  /* 0x0000000807087210 */ /* 0x008fca0007ffe0ff */
[----:B------:R-:W-:Y:S01]  /*3fa60*/  ISETP.GE.U32.AND P0, PT, R8, 0x7f000001, PT ;  /* 0x7f0000010800780c */ /* 0x000fe20003f06070 */
[----:B------:R2:W-:-:S12]  /*3fa70*/  STL [R1+0x110], R8 ;  /* 0x0001100801007387 */ /* 0x0005d80000100800 */
[----:B--2---:R-:W-:-:S05]  /*3fa80*/  @P0 IADD3 R8, PT, PT, R8, -0x7f000001, RZ ;  /* 0x80ffffff08080810 */ /* 0x004fca0007ffe0ff */
        /* <DEDUP_REMOVED lines=36> */
[C---:B------:R-:W-:Y:S01]  /*3fcd0*/  ISETP.LE.U32.AND P0, PT, R237.reuse, UR6, PT ;  /* 0x00000006ed007c0c */ /* 0x040fe2000bf03070 */
[----:B------:R-:W-:-:S02]  /*3fce0*/  IADD3 R6, PT, PT, -R237, UR6, RZ ;  /* 0x00000006ed067c10 */ /* 0x000fc4000fffe1ff */
[----:B------:R-:W-:-:S04]  /*3fcf0*/  IADD3 R9, PT, PT, R38, -UR6, RZ ;  /* 0x8000000626097c10 */ /* 0x000fc8000fffe0ff */
[----:B------:R-:W-:-:S06]  /*3fd00*/  @!P1 IADD3 R9, PT, PT, R9, 0x7f000001, RZ ;  /* 0x7f00000109099810 */ /* 0x000fcc0007ffe0ff */
[----:B------:R-:W-:-:S05]  /*3fd10*/  @!P0 IADD3 R6, PT, PT, R6, 0x7f000001, RZ ;  /* 0x7f00000106068810 */ /* 0x000fca0007ffe0ff */
[----:B------:R-:W-:-:S04]  /*3fd20*/  IMAD.WIDE.U32 R8, R6, R9, RZ ;  /* 0x0000000906087225 */ /* 0x000fc800078e00ff */
[----:B------:R-:W-:Y:S01]  /*3fd30*/  IMAD R7, R8, 0x7effffff, RZ ;  /* 0x7effffff08077824 */ /* 0x000fe200078e02ff */
[----:B--2---:R-:W2:Y:S03]  /*3fd40*/  LD.E R0, desc[UR20][R4.64+0xef0] ;  /* 0x000ef01404007980 */ /* 0x004ea6000c101900 */
[----:B------:R-:W-:Y:S01]  /*3fd50*/  IMAD.HI.U32 R11, R7, 0x7f000001, R8 ;  /* 0x7f000001070b7827 */ /* 0x000fe200078e0008 */
[----:B0-----:R-:W3:Y:S04]  /*3fd60*/  LD.E R12, desc[UR20][R4.64+0xef8] ;  /* 0x000ef814040c7980 */ /* 0x001ee8000c101900 */
[----:B------:R0:W3:Y:S01]  /*3fd70*/  LD.E R14, desc[UR20][R4.64+0xefc] ;  /* 0x000efc14040e7980 */ /* 0x0000e2000c101900 */
        /* <DEDUP_REMOVED lines=48> */
[C---:B------:R-:W-:Y:S01]  /*40080*/  ISETP.GE.U32.AND P0, PT, R39.reuse, UR6, PT ;  /* 0x0000000627007c0c */ /* 0x040fe2000bf06070 */
[----:B------:R-:W-:-:S12]  /*40090*/  IADD3 R9, PT, PT, R39, -UR6, RZ ;  /* 0x8000000627097c10 */ /* 0x000fd8000fffe0ff */
        /* <DEDUP_REMOVED lines=709> */
[----:B------:R-:W3:Y:S04]  /*42cf0*/  LD.E R13, desc[UR20][R4.64+0xfd8] ;  /* 0x000fd814040d7980 */ /* 0x000ee8000c101900 */
        /* <DEDUP_REMOVED lines=24> */
[----:B------:R-:W-:-:S04]  /*42e80*/  IMAD.WIDE.U32 R4, R18, R16, RZ ;  /* 0x0000001012047225 */ /* 0x000fc800078e00ff */
[----:B------:R-:W-:-:S04]  /*42e90*/  IMAD R9, R4, 0x7effffff, RZ ;  /* 0x7effffff04097824 */ /* 0x000fc800078e02ff */
[----:B------:R-:W-:-:S04]  /*42ea0*/  IMAD.HI.U32 R20, R9, 0x7f000001, R4 ;  /* 0x7f00000109147827 */ /* 0x000fc800078e0004 */
[----:B------:R-:W-:Y:S01]  /*42eb0*/  IMAD.WIDE.U32 R4, R18, R17, RZ ;  /* 0x0000001112047225 */ /* 0x000fe200078e00ff */
[----:B------:R-:W-:-:S03]  /*42ec0*/  ISETP.GE.U32.AND P0, PT, R20, 0x7f000001, PT ;  /* 0x7f0000011400780c */ /* 0x000fc60003f06070 */
[----:B------:R-:W-:-:S04]  /*42ed0*/  IMAD R11, R4, 0x7effffff, RZ ;  /* 0x7effffff040b7824 */ /* 0x000fc800078e02ff */
[----:B------:R-:W-:-:S05]  /*42ee0*/  IMAD.HI.U32 R24, R11, 0x7f000001, R4 ;  /* 0x7f0000010b187827 */ /* 0x000fca00078e0004 */
[----:B------:R-:W-:Y:S01]  /*42ef0*/  ISETP.GE.U32.AND P1, PT, R24, 0x7f000001, PT ;  /* 0x7f0000011800780c */ /* 0x000fe20003f26070 */
[----:B------:R-:W-:Y:S01]  /*42f00*/  @P0 IADD3 R20, PT, PT, R20, -0x7f000001, RZ ;  /* 0x80ffffff14140810 */ /* 0x000fe20007ffe0ff */
[----:B------:R-:W-:-:S04]  /*42f10*/  IMAD.WIDE.U32 R4, R16, R16, RZ ;  /* 0x0000001010047225 */ /* 0x000fc800078e00ff */
[----:B------:R-:W-:Y:S01]  /*42f20*/  ISETP.GE.U32.AND P0, PT, R20, 0x7f000001, PT ;  /* 0x7f0000011400780c */ /* 0x000fe20003f06070 */
[----:B------:R-:W-:-:S04]  /*42f30*/  IMAD.WIDE.U32 R8, R16, R18, RZ ;  /* 0x0000001210087225 */ /* 0x000fc800078e00ff */
[----:B------:R-:W-:Y:S02]  /*42f40*/  IMAD R25, R4, 0x7effffff, RZ ;  /* 0x7effffff04197824 */ /* 0x000fe400078e02ff */
[----:B------:R-:W-:Y:S01]  /*42f50*/  @P1 IADD3 R24, PT, PT, R24, -0x7f000001, RZ ;  /* 0x80ffffff18181810 */ /* 0x000fe20007ffe0ff */
[----:B------:R-:W-:Y:S02]  /*42f60*/  IMAD R15, R8, 0x7effffff, RZ ;  /* 0x7effffff080f7824 */ /* 0x000fe400078e02ff */
[----:B------:R-:W-:-:S04]  /*42f70*/  IMAD.HI.U32 R25, R25, 0x7f000001, R4 ;  /* 0x7f00000119197827 */ /* 0x000fc800078e0004 */
[----:B------:R-:W-:-:S04]  /*42f80*/  IMAD.HI.U32 R15, R15, 0x7f000001, R8 ;  /* 0x7f0000010f0f7827 */ /* 0x000fc800078e0008 */
[----:B------:R-:W-:Y:S01]  /*42f90*/  IMAD.WIDE.U32 R8, R17, R17, RZ ;  /* 0x0000001111087225 */ /* 0x000fe200078e00ff */
[----:B------:R-:W-:Y:S01]  /*42fa0*/  @P0 IADD3 R20, PT, PT, R20, -0x7f000001, RZ ;  /* 0x80ffffff14140810 */ /* 0x000fe20007ffe0ff */
[----:B------:R-:W-:Y:S01]  /*42fb0*/  ISETP.GE.U32.AND P0, PT, R24, 0x7f000001, PT ;  /* 0x7f0000011800780c */ /* 0x000fe20003f06070 */
[----:B------:R-:W-:Y:S01]  /*42fc0*/  ISETP.GE.U32.AND P1, PT, R25, 0x7f000001, PT ;  /* 0x7f0000011900780c */ /* 0x000fe20003f26070 */
[----:B------:R-:W-:-:S04]  /*42fd0*/  IMAD.WIDE.U32 R4, R18, R18, RZ ;  /* 0x0000001212047225 */ /* 0x000fc800078e00ff */
[----:B------:R-:W-:-:S04]  /*42fe0*/  IMAD.WIDE.U32 R10, R17, R18, RZ ;  /* 0x00000012110a7225 */ /* 0x000fc800078e00ff */
[----:B------:R-:W-:Y:S01]  /*42ff0*/  IMAD R27, R8, 0x7effffff, RZ ;  /* 0x7effffff081b7824 */ /* 0x000fe200078e02ff */
[----:B------:R-:W-:Y:S01]  /*43000*/  ISETP.GE.U32.AND P2, PT, R15, 0x7f000001, PT ;  /* 0x7f0000010f00780c */ /* 0x000fe20003f46070 */
[----:B------:R-:W-:Y:S02]  /*43010*/  IMAD R21, R4, 0x7effffff, RZ ;  /* 0x7effffff04157824 */ /* 0x000fe400078e02ff */
[----:B------:R-:W-:Y:S02]  /*43020*/  IMAD R23, R10, 0x7effffff, RZ ;  /* 0x7effffff0a177824 */ /* 0x000fe400078e02ff */
[----:B------:R-:W-:-:S04]  /*43030*/  IMAD.HI.U32 R22, R27, 0x7f000001, R8 ;  /* 0x7f0000011b167827 */ /* 0x000fc800078e0008 */
[----:B0-----:R-:W-:-:S04]  /*43040*/  IMAD.HI.U32 R14, R21, 0x7f000001, R4 ;  /* 0x7f000001150e7827 */ /* 0x001fc800078e0004 */
[----:B------:R-:W-:-:S04]  /*43050*/  IMAD.WIDE.U32 R4, R16, R17, RZ ;  /* 0x0000001110047225 */ /* 0x000fc800078e00ff */
[----:B------:R-:W-:-:S04]  /*43060*/  IMAD.HI.U32 R23, R23, 0x7f000001, R10 ;  /* 0x7f00000117177827 */ /* 0x000fc800078e000a */
[----:B------:R-:W-:Y:S01]  /*43070*/  IMAD.WIDE.U32 R10, R17, R130, RZ ;  /* 0x00000082110a7225 */ /* 0x000fe200078e00ff */
[----:B------:R-:W-:Y:S01]  /*43080*/  @P0 IADD3 R24, PT, PT, R24, -0x7f000001, RZ ;  /* 0x80ffffff18180810 */ /* 0x000fe20007ffe0ff */
[----:B------:R-:W-:Y:S01]  /*43090*/  ISETP.GE.U32.AND P0, PT, R22, 0x7f000001, PT ;  /* 0x7f0000011600780c */ /* 0x000fe20003f06070 */
[----:B------:R-:W-:Y:S01]  /*430a0*/  @P1 IADD3 R25, PT, PT, R25, -0x7f000001, RZ ;  /* 0x80ffffff19191810 */ /* 0x000fe20007ffe0ff */
[----:B------:R-:W-:Y:S02]  /*430b0*/  IMAD R21, R4, 0x7effffff, RZ ;  /* 0x7effffff04157824 */ /* 0x000fe400078e02ff */
[----:B------:R-:W-:-:S04]  /*430c0*/  IMAD.WIDE.U32 R8, R17, R16, RZ ;  /* 0x0000001011087225 */ /* 0x000fc800078e00ff */
[----:B------:R-:W-:Y:S01]  /*430d0*/  IMAD R29, R10, 0x7effffff, RZ ;  /* 0x7effffff0a1d7824 */ /* 0x000fe200078e02ff */
[----:B------:R-:W-:Y:S01]  /*430e0*/  @P2 IADD3 R15, PT, PT, R15, -0x7f000001, RZ ;  /* 0x80ffffff0f0f2810 */ /* 0x000fe20007ffe0ff */
[----:B------:R-:W-:Y:S01]  /*430f0*/  IMAD.HI.U32 R21, R21, 0x7f000001, R4 ;  /* 0x7f00000115157827 */ /* 0x000fe200078e0004 */
[----:B------:R-:W-:-:S03]  /*43100*/  IADD3 R28, PT, PT, R24, R25, RZ ;  /* 0x00000019181c7210 */ /* 0x000fc60007ffe0ff */
[----:B------:R-:W-:Y:S02]  /*43110*/  IMAD R27, R8, 0x7effffff, RZ ;  /* 0x7effffff081b7824 */ /* 0x000fe400078e02ff */
[----:B------:R-:W-:-:S04]  /*43120*/  IMAD.WIDE.U32 R4, R16, R130, RZ ;  /* 0x0000008210047225 */ /* 0x000fc800078e00ff */
[----:B------:R-:W-:-:S04]  /*43130*/  IMAD.HI.U32 R25, R29, 0x7f000001, R10 ;  /* 0x7f0000011d197827 */ /* 0x000fc800078e000a */
[----:B------:R-:W-:Y:S01]  /*43140*/  IMAD.WIDE.U32 R10, R18, R130, RZ ;  /* 0x00000082120a7225 */ /* 0x000fe200078e00ff */
[----:B------:R-:W-:-:S03]  /*43150*/  IADD3 R15, PT, PT, R20, R15, RZ ;  /* 0x0000000f140f7210 */ /* 0x000fc60007ffe0ff */
[----:B------:R-:W-:-:S04]  /*43160*/  IMAD.HI.U32 R20, R27, 0x7f000001, R8 ;  /* 0x7f0000011b147827 */ /* 0x000fc800078e0008 */
[----:B------:R-:W-:Y:S02]  /*43170*/  IMAD R29, R4, 0x7effffff, RZ ;  /* 0x7effffff041d7824 */ /* 0x000fe400078e02ff */
[----:B------:R-:W-:Y:S01]  /*43180*/  IMAD R27, R10, 0x7effffff, RZ ;  /* 0x7effffff0a1b7824 */ /* 0x000fe200078e02ff */
[----:B------:R-:W-:Y:S01]  /*43190*/  @P0 IADD3 R22, PT, PT, R22, -0x7f000001, RZ ;  /* 0x80ffffff16160810 */ /* 0x000fe20007ffe0ff */
[----:B------:R-:W-:Y:S01]  /*431a0*/  ISETP.GE.U32.AND P3, PT, R23, 0x7f000001, PT ;  /* 0x7f0000011700780c */ /* 0x000fe20003f66070 */
[----:B------:R-:W-:Y:S01]  /*431b0*/  ISETP.GE.U32.AND P4, PT, R25, 0x7f000001, PT ;  /* 0x7f0000011900780c */ /* 0x000fe20003f86070 */
[----:B------:R-:W-:-:S04]  /*431c0*/  IMAD.HI.U32 R26, R29, 0x7f000001, R4 ;  /* 0x7f0000011d1a7827 */ /* 0x000fc800078e0004 */
[----:B------:R-:W-:-:S04]  /*431d0*/  IMAD.WIDE.U32 R8, R130, R17, RZ ;  /* 0x0000001182087225 */ /* 0x000fc800078e00ff */
[----:B------:R-:W-:-:S04]  /*431e0*/  IMAD.HI.U32 R24, R27, 0x7f000001, R10 ;  /* 0x7f0000011b187827 */ /* 0x000fc800078e000a */
[----:B------:R-:W-:-:S04]  /*431f0*/  IMAD.WIDE.U32 R10, R22, 0x5fffffa, RZ ;  /* 0x05fffffa160a7825 */ /* 0x000fc800078e00ff */
[----:B------:R-:W-:Y:S01]  /*43200*/  IMAD R27, R22, 0x6, RZ ;  /* 0x00000006161b7824 */ /* 0x000fe200078e02ff */
[----:B------:R-:W-:Y:S01]  /*43210*/  ISETP.GE.U32.AND P1, PT, R28, 0x7f000001, PT ;  /* 0x7f0000011c00780c */ /* 0x000fe20003f26070 */
[----:B------:R-:W-:Y:S01]  /*43220*/  IMAD R29, R8, 0x7effffff, RZ ;  /* 0x7effffff081d7824 */ /* 0x000fe200078e02ff */
[----:B------:R-:W-:Y:S01]  /*43230*/  ISETP.GE.U32.AND P2, PT, R26, 0x7f000001, PT ;  /* 0x7f0000011a00780c */ /* 0x000fe20003f46070 */
[----:B------:R-:W-:-:S04]  /*43240*/  IMAD.WIDE.U32 R4, R130, R130, RZ ;  /* 0x0000008282047225 */ /* 0x000fc800078e00ff */
[----:B------:R-:W-:-:S04]  /*43250*/  IMAD.HI.U32 R10, R27, 0x7f000001, R10 ;  /* 0x7f0000011b0a7827 */ /* 0x000fc800078e000a */
[----:B------:R-:W-:Y:S01]  /*43260*/  IMAD.HI.U32 R27, R29, 0x7f000001, R8 ;  /* 0x7f0000011d1b7827 */ /* 0x000fe200078e0008 */
[----:B------:R-:W-:Y:S01]  /*43270*/  ISETP.GE.U32.AND P0, PT, R24, 0x7f000001, PT ;  /* 0x7f0000011800780c */ /* 0x000fe20003f06070 */
[----:B------:R-:W-:Y:S02]  /*43280*/  @P3 IADD3 R23, PT, PT, R23, -0x7f000001, RZ ;  /* 0x80ffffff17173810 */ /* 0x000fe40007ffe0ff */
[----:B------:R-:W-:Y:S01]  /*43290*/  IMAD R11, R4, 0x7effffff, RZ ;  /* 0x7effffff040b7824 */ /* 0x000fe200078e02ff */
[----:B------:R-:W-:Y:S01]  /*432a0*/  @P4 IADD3 R25, PT, PT, R25, -0x7f000001, RZ ;  /* 0x80ffffff19194810 */ /* 0x000fe20007ffe0ff */
[----:B------:R-:W-:Y:S01]  /*432b0*/  ISETP.GE.U32.AND P3, PT, R27, 0x7f000001, PT ;  /* 0x7f0000011b00780c */ /* 0x000fe20003f66070 */
[----:B------:R-:W-:Y:S01]  /*432c0*/  ISETP.GE.U32.AND P4, PT, R14, 0x7f000001, PT ;  /* 0x7f0000010e00780c */ /* 0x000fe20003f86070 */
[----:B------:R-:W-:Y:S01]  /*432d0*/  IMAD.HI.U32 R11, R11, 0x7f000001, R4 ;  /* 0x7f0000010b0b7827 */ /* 0x000fe200078e0004 */
[----:B------:R-:W-:-:S03]  /*432e0*/  @P1 IADD3 R28, PT, PT, R28, -0x7f000001, RZ ;  /* 0x80ffffff1c1c1810 */ /* 0x000fc60007ffe0ff */
[----:B------:R-:W-:Y:S01]  /*432f0*/  IMAD.WIDE.U32 R4, R25, 0x5fffffa, RZ ;  /* 0x05fffffa19047825 */ /* 0x000fe200078e00ff */
[----:B------:R-:W-:-:S03]  /*43300*/  @P2 IADD3 R26, PT, PT, R26, -0x7f000001, RZ ;  /* 0x80ffffff1a1a2810 */ /* 0x000fc60007ffe0ff */
[----:B------:R-:W-:Y:S01]  /*43310*/  IMAD R25, R25, 0x6, RZ ;  /* 0x0000000619197824 */ /* 0x000fe200078e02ff */
[----:B------:R-:W-:Y:S02]  /*43320*/  IADD3 R22, PT, PT, R28, R23, RZ ;  /* 0x000000171c167210 */ /* 0x000fe40007ffe0ff */
[----:B------:R-:W-:Y:S01]  /*43330*/  @P0 IADD3 R24, PT, PT, R24, -0x7f000001, RZ ;  /* 0x80ffffff18180810 */ /* 0x000fe20007ffe0ff */
[----:B------:R-:W-:-:S04]  /*43340*/  IMAD.WIDE.U32 R8, R26, 0x5fffffa, RZ ;  /* 0x05fffffa1a087825 */ /* 0x000fc800078e00ff */
[----:B------:R-:W-:-:S04]  /*43350*/  IMAD.HI.U32 R28, R25, 0x7f000001, R4 ;  /* 0x7f000001191c7827 */ /* 0x000fc800078e0004 */
[----:B------:R-:W-:Y:S01]  /*43360*/  IMAD R25, R26, 0x6, RZ ;  /* 0x000000061a197824 */ /* 0x000fe200078e02ff */
[----:B------:R-:W-:Y:S01]  /*43370*/  @P3 IADD3 R27, PT, PT, R27, -0x7f000001, RZ ;  /* 0x80ffffff1b1b3810 */ /* 0x000fe20007ffe0ff */
[----:B------:R-:W-:Y:S01]  /*43380*/  ISETP.GE.U32.AND P6, PT, R21, 0x7f000001, PT ;  /* 0x7f0000011500780c */ /* 0x000fe20003fc6070 */
[----:B------:R-:W-:Y:S01]  /*43390*/  ISETP.GE.U32.AND P5, PT, R24, 0x7f000001, PT ;  /* 0x7f0000011800780c */ /* 0x000fe20003fa6070 */
[----:B------:R-:W-:Y:S01]  /*433a0*/  ISETP.GE.U32.AND P2, PT, R15, 0x7f000001, PT ;  /* 0x7f0000010f00780c */ /* 0x000fe20003f46070 */
[----:B------:R-:W-:Y:S01]  /*433b0*/  ISETP.GE.U32.AND P1, PT, R11, 0x7f000001, PT ;  /* 0x7f0000010b00780c */ /* 0x000fe20003f26070 */
[----:B------:R-:W-:Y:S01]  /*433c0*/  @P4 IADD3 R14, PT, PT, R14, -0x7f000001, RZ ;  /* 0x80ffffff0e0e4810 */ /* 0x000fe20007ffe0ff */
[----:B------:R-:W-:-:S04]  /*433d0*/  IMAD.HI.U32 R25, R25, 0x7f000001, R8 ;  /* 0x7f00000119197827 */ /* 0x000fc800078e0008 */
[----:B------:R-:W-:-:S04]  /*433e0*/  IMAD.WIDE.U32 R8, R27, 0x5fffffa, RZ ;  /* 0x05fffffa1b087825 */ /* 0x000fc800078e00ff */
[----:B------:R-:W-:Y:S01]  /*433f0*/  IMAD R29, R27, 0x6, RZ ;  /* 0x000000061b1d7824 */ /* 0x000fe200078e02ff */
[----:B------:R-:W-:Y:S01]  /*43400*/  ISETP.GE.U32.AND P4, PT, R14, 0x7f000001, PT ;  /* 0x7f0000010e00780c */ /* 0x000fe20003f86070 */
[----:B------:R-:W-:Y:S01]  /*43410*/  ISETP.GE.U32.AND P3, PT, R25, 0x7f000001, PT ;  /* 0x7f0000011900780c */ /* 0x000fe20003f66070 */
[----:B------:R-:W-:Y:S01]  /*43420*/  ISETP.GE.U32.AND P0, PT, R28, 0x7f000001, PT ;  /* 0x7f0000011c00780c */ /* 0x000fe20003f06070 */
[----:B------:R-:W-:Y:S01]  /*43430*/  IMAD.HI.U32 R26, R29, 0x7f000001, R8 ;  /* 0x7f0000011d1a7827 */ /* 0x000fe200078e0008 */
[----:B------:R-:W-:Y:S02]  /*43440*/  @P6 IADD3 R21, PT, PT, R21, -0x7f000001, RZ ;  /* 0x80ffffff15156810 */ /* 0x000fe40007ffe0ff */
[----:B------:R-:W-:Y:S02]  /*43450*/  @P5 IADD3 R24, PT, PT, R24, -0x7f000001, RZ ;  /* 0x80ffffff18185810 */ /* 0x000fe40007ffe0ff */
[----:B------:R-:W-:Y:S02]  /*43460*/  @P2 IADD3 R15, PT, PT, R15, -0x7f000001, RZ ;  /* 0x80ffffff0f0f2810 */ /* 0x000fe40007ffe0ff */
[----:B------:R-:W-:Y:S01]  /*43470*/  @P1 IADD3 R11, PT, PT, R11, -0x7f000001, RZ ;  /* 0x80ffffff0b0b1810 */ /* 0x000fe20007ffe0ff */
[----:B------:R-:W-:Y:S01]  /*43480*/  IMAD.WIDE.U32 R4, R130, R16, RZ ;  /* 0x0000001082047225 */ /* 0x000fe200078e00ff */
[----:B------:R-:W-:Y:S01]  /*43490*/  ISETP.GE.U32.AND P2, PT, R20, 0x7f000001, PT ;  /* 0x7f0000011400780c */ /* 0x000fe20003f46070 */
[----:B------:R-:W-:Y:S01]  /*434a0*/  ISETP.GE.U32.AND P1, PT, R26, 0x7f000001, PT ;  /* 0x7f0000011a00780c */ /* 0x000fe20003f26070 */
[----:B------:R-:W-:Y:S01]  /*434b0*/  IADD3 R21, PT, PT, R24, R21, RZ ;  /* 0x0000001518157210 */ /* 0x000fe20007ffe0ff */
[----:B------:R-:W-:Y:S01]  /*434c0*/  IMAD R23, R4, 0x7effffff, RZ ;  /* 0x7effffff04177824 */ /* 0x000fe200078e02ff */
[----:B------:R-:W-:-:S02]  /*434d0*/  @P4 IADD3 R14, PT, PT, R14, -0x7f000001, RZ ;  /* 0x80ffffff0e0e4810 */ /* 0x000fc40007ffe0ff */
[----:B------:R-:W-:Y:S02]  /*434e0*/  @P3 IADD3 R25, PT, PT, R25, -0x7f000001, RZ ;  /* 0x80ffffff19193810 */ /* 0x000fe40007ffe0ff */
[----:B------:R-:W-:Y:S01]  /*434f0*/  @P0 IADD3 R28, PT, PT, R28, -0x7f000001, RZ ;  /* 0x80ffffff1c1c0810 */ /* 0x000fe20007ffe0ff */
[----:B------:R-:W-:Y:S01]  /*43500*/  IMAD.HI.U32 R23, R23, 0x7f000001, R4 ;  /* 0x7f00000117177827 */ /* 0x000fe200078e0004 */
[----:B------:R-:W-:Y:S01]  /*43510*/  ISETP.GE.U32.AND P0, PT, R21, 0x7f000001, PT ;  /* 0x7f0000011500780c */ /* 0x000fe20003f06070 */
[----:B------:R-:W-:-:S03]  /*43520*/  IADD3 R25, PT, PT, R14, R25, RZ ;  /* 0x000000190e197210 */ /* 0x000fc60007ffe0ff */
[----:B------:R-:W-:Y:S01]  /*43530*/  ISETP.GE.U32.AND P4, PT, R23, 0x7f000001, PT ;  /* 0x7f0000011700780c */ /* 0x000fe20003f86070 */
[----:B------:R-:W-:Y:S02]  /*43540*/  @P2 IADD3 R20, PT, PT, R20, -0x7f000001, RZ ;  /* 0x80ffffff14142810 */ /* 0x000fe40007ffe0ff */
[----:B------:R-:W-:Y:S01]  /*43550*/  @P1 IADD3 R26, PT, PT, R26, -0x7f000001, RZ ;  /* 0x80ffffff1a1a1810 */ /* 0x000fe20007ffe0ff */
[----:B------:R-:W-:Y:S01]  /*43560*/  ISETP.GE.U32.AND P2, PT, R10, 0x7f000001, PT ;  /* 0x7f0000010a00780c */ /* 0x000fe20003f46070 */
[----:B------:R-:W-:Y:S01]  /*43570*/  ISETP.GE.U32.AND P1, PT, R25, 0x7f000001, PT ;  /* 0x7f0000011900780c */ /* 0x000fe20003f26070 */
[----:B------:R-:W-:-:S04]  /*43580*/  IMAD.WIDE.U32 R4, R11, 0x5fffffa, RZ ;  /* 0x05fffffa0b047825 */ /* 0x000fc800078e00ff */
[----:B------:R-:W-:Y:S01]  /*43590*/  IMAD R27, R11, 0x6, RZ ;  /* 0x000000060b1b7824 */ /* 0x000fe200078e02ff */
[----:B------:R-:W-:Y:S01]  /*435a0*/  IADD3 R15, PT, PT, R15, R28, RZ ;  /* 0x0000001c0f0f7210 */ /* 0x000fe20007ffe0ff */
[----:B------:R-:W-:Y:S01]  /*435b0*/  IMAD.WIDE.U32 R8, R130, R18, RZ ;  /* 0x0000001282087225 */ /* 0x000fe200078e00ff */
[----:B------:R-:W-:Y:S01]  /*435c0*/  @P0 IADD3 R21, PT, PT, R21, -0x7f000001, RZ ;  /* 0x80ffffff15150810 */ /* 0x000fe20007ffe0ff */
[----:B------:R-:W-:Y:S02]  /*435d0*/  ISETP.GE.U32.AND P0, PT, R22, 0x7f000001, PT ;  /* 0x7f0000011600780c */ /* 0x000fe40003f06070 */
[----:B------:R-:W-:-:S04]  /*435e0*/  IMAD.HI.U32 R27, R27, 0x7f000001, R4 ;  /* 0x7f0000011b1b7827 */ /* 0x000fc800078e0004 */
[----:B------:R-:W-:Y:S01]  /*435f0*/  IMAD R5, R8, 0x7effffff, RZ ;  /* 0x7effffff08057824 */ /* 0x000fe200078e02ff */
[----:B------:R-:W-:Y:S01]  /*43600*/  @P4 IADD3 R23, PT, PT, R23, -0x7f000001, RZ ;  /* 0x80ffffff17174810 */ /* 0x000fe20007ffe0ff */
[----:B------:R-:W-:Y:S01]  /*43610*/  ISETP.GE.U32.AND P5, PT, R15, 0x7f000001, PT ;  /* 0x7f0000010f00780c */ /* 0x000fe20003fa6070 */
[----:B------:R-:W-:Y:S02]  /*43620*/  @P2 IADD3 R10, PT, PT, R10, -0x7f000001, RZ ;  /* 0x80ffffff0a0a2810 */ /* 0x000fe40007ffe0ff */
[----:B------:R-:W-:Y:S01]  /*43630*/  @P1 IADD3 R25, PT, PT, R25, -0x7f000001, RZ ;  /* 0x80ffffff19191810 */ /* 0x000fe20007ffe0ff */
[----:B------:R-:W-:-:S04]  /*43640*/  IMAD.HI.U32 R11, R5, 0x7f000001, R8 ;  /* 0x7f000001050b7827 */ /* 0x000fc800078e0008 */
[----:B------:R-:W-:-:S04]  /*43650*/  IMAD.WIDE.U32 R4, R23, 0x5fffffa, RZ ;  /* 0x05fffffa17047825 */ /* 0x000fc800078e00ff */
[----:B------:R-:W-:Y:S01]  /*43660*/  IMAD R9, R23, 0x6, RZ ;  /* 0x0000000617097824 */ /* 0x000fe200078e02ff */
[----:B------:R-:W-:Y:S02]  /*43670*/  IADD3 R10, PT, PT, R25, R10, RZ ;  /* 0x0000000a190a7210 */ /* 0x000fe40007ffe0ff */
[----:B------:R-:W-:Y:S01]  /*43680*/  @P0 IADD3 R22, PT, PT, R22, -0x7f000001, RZ ;  /* 0x80ffffff16160810 */ /* 0x000fe20007ffe0ff */
[----:B------:R-:W-:-:S04]  /*43690*/  IMAD.HI.U32 R23, R9, 0x7f000001, R4 ;  /* 0x7f00000109177827 */ /* 0x000fc800078e0004 */
[----:B------:R-:W-:Y:S01]  /*436a0*/  IMAD.WIDE.U32 R4, R13, R0, RZ ;  /* 0x000000000d047225 */ /* 0x000fe200078e00ff */
[----:B------:R-:W-:Y:S01]  /*436b0*/  ISETP.GE.U32.AND P0, PT, R10, 0x7f000001, PT ;  /* 0x7f0000010a00780c */ /* 0x000fe20003f06070 */
[----:B------:R-:W-:Y:S02]  /*436c0*/  @P5 IADD3 R15, PT, PT, R15, -0x7f000001, RZ ;  /* 0x80ffffff0f0f5810 */ /* 0x000fe40007ffe0ff */
[----:B------:R-:W-:Y:S02]  /*436d0*/  IMAD R9, R4, 0x7effffff, RZ ;  /* 0x7effffff04097824 */ /* 0x000fe400078e02ff */
[----:B------:R-:W-:Y:S02]  /*436e0*/  IADD3 R28, PT, PT, R15, R26, RZ ;  /* 0x0000001a0f1c7210 */ /* 0x000fe40007ffe0ff */
[----:B------:R-:W-:-:S06]  /*436f0*/  IMAD.HI.U32 R15, R9, 0x7f000001, R4 ;  /* 0x7f000001090f7827 */ /* 0x000fcc00078e0004 */
[----:B------:R-:W-:Y:S01]  /*43700*/  @P0 IADD3 R10, PT, PT, R10, -0x7f000001, RZ ;  /* 0x80ffffff0a0a0810 */ /* 0x000fe20007ffe0ff */
[----:B------:R-:W-:-:S13]  /*43710*/  ISETP.GE.U32.AND P0, PT, R15, 0x7f000001, PT ;  /* 0x7f0000010f00780c */ /* 0x000fda0003f06070 */
[----:B------:R-:W-:Y:S02]  /*43720*/  @P0 IADD3 R15, PT, PT, R15, -0x7f000001, RZ ;  /* 0x80ffffff0f0f0810 */ /* 0x000fe40007ffe0ff */
[----:B------:R-:W-:Y:S01]  /*43730*/  IADD3 R20, PT, PT, R21, R20, RZ ;  /* 0x0000001415147210 */ /* 0x000fe20007ffe0ff */
[----:B------:R-:W-:Y:S01]  /*43740*/  ISETP.GE.U32.AND P3, PT, R27, 0x7f000001, PT ;  /* 0x7f0000011b00780c */ /* 0x000fe20003f66070 */
[----:B------:R-:W-:-:S03]  /*43750*/  ISETP.GE.U32.AND P4, PT, R11, 0x7f000001, PT ;  /* 0x7f0000010b00780c */ /* 0x000fc60003f86070 */
[----:B------:R-:W-:Y:S01]  /*43760*/  ISETP.GE.U32.AND P1, PT, R20, 0x7f000001, PT ;  /* 0x7f0000011400780c */ /* 0x000fe20003f26070 */
[----:B------:R-:W-:-:S08]  /*43770*/  ISETP.GE.U32.AND P2, PT, R23, 0x7f000001, PT ;  /* 0x7f0000011700780c */ /* 0x000fd00003f46070 */
[----:B------:R-:W-:Y:S01]  /*43780*/  @P3 IADD3 R27, PT, PT, R27, -0x7f000001, RZ ;  /* 0x80ffffff1b1b3810 */ /* 0x000fe20007ffe0ff */
[----:B------:R-:W-:Y:S01]  /*43790*/  ISETP.GE.U32.AND P3, PT, R28, 0x7f000001, PT ;  /* 0x7f0000011c00780c */ /* 0x000fe20003f66070 */
[----:B------:R-:W-:Y:S02]  /*437a0*/  @P4 IADD3 R11, PT, PT, R11, -0x7f000001, RZ ;  /* 0x80ffffff0b0b4810 */ /* 0x000fe40007ffe0ff */
[----:B------:R-:W-:Y:S02]  /*437b0*/  @P1 IADD3 R20, PT, PT, R20, -0x7f000001, RZ ;  /* 0x80ffffff14141810 */ /* 0x000fe40007ffe0ff */
[----:B------:R-:W-:Y:S02]  /*437c0*/  IADD3 R22, PT, PT, R22, R27, RZ ;  /* 0x0000001b16167210 */ /* 0x000fe40007ffe0ff */
[----:B------:R-:W-:-:S03]  /*437d0*/  IADD3 R62, PT, PT, R20, R11, RZ ;  /* 0x0000000b143e7210 */ /* 0x000fc60007ffe0ff */
[----:B------:R-:W-:Y:S01]  /*437e0*/  ISETP.GE.U32.AND P4, PT, R22, 0x7f000001, PT ;  /* 0x7f0000011600780c */ /* 0x000fe20003f86070 */
[----:B------:R-:W-:Y:S01]  /*437f0*/  @P2 IADD3 R23, PT, PT, R23, -0x7f000001, RZ ;  /* 0x80ffffff17172810 */ /* 0x000fe20007ffe0ff */
[----:B------:R-:W-:Y:S01]  /*43800*/  ISETP.GE.U32.AND P1, PT, R62, 0x7f000001, PT ;  /* 0x7f0000013e00780c */ /* 0x000fe20003f26070 */
[----:B------:R-:W-:Y:S02]  /*43810*/  @P3 IADD3 R28, PT, PT, R28, -0x7f000001, RZ ;  /* 0x80ffffff1c1c3810 */ /* 0x000fe40007ffe0ff */
[----:B------:R-:W-:-:S03]  /*43820*/  IADD3 R23, PT, PT, R10, R23, RZ ;  /* 0x000000170a177210 */ /* 0x000fc60007ffe0ff */
[----:B------:R-:W-:-:S04]  /*43830*/  IMAD.WIDE.U32 R4, R28, R130, RZ ;  /* 0x000000821c047225 */ /* 0x000fc800078e00ff */
[----:B------:R-:W-:Y:S01]  /*43840*/  IMAD.WIDE.U32 R10, R28, R18, RZ ;  /* 0x000000121c0a7225 */ /* 0x000fe200078e00ff */
[----:B------:R-:W-:Y:S01]  /*43850*/  ISETP.GE.U32.AND P2, PT, R23, 0x7f000001, PT ;  /* 0x7f0000011700780c */ /* 0x000fe20003f46070 */
[----:B------:R-:W-:Y:S02]  /*43860*/  @P4 IADD3 R22, PT, PT, R22, -0x7f000001, RZ ;  /* 0x80ffffff16164810 */ /* 0x000fe40007ffe0ff */
[----:B------:R-:W-:Y:S02]  /*43870*/  IMAD R9, R4, 0x7effffff, RZ ;  /* 0x7effffff04097824 */ /* 0x000fe400078e02ff */
[----:B------:R-:W-:Y:S01]  /*43880*/  IMAD R21, R10, 0x7effffff, RZ ;  /* 0x7effffff0a157824 */ /* 0x000fe200078e02ff */
[----:B------:R-:W-:Y:S01]  /*43890*/  @P1 IADD3 R62, PT, PT, R62, -0x7f000001, RZ ;  /* 0x80ffffff3e3e1810 */ /* 0x000fe20007ffe0ff */
[----:B------:R-:W-:-:S04]  /*438a0*/  IMAD.HI.U32 R24, R9, 0x7f000001, R4 ;  /* 0x7f00000109187827 */ /* 0x000fc800078e0004 */
[----:B------:R-:W-:-:S04]  /*438b0*/  IMAD.WIDE.U32 R8, R22, R17, RZ ;  /* 0x0000001116087225 */ /* 0x000fc800078e00ff */
[----:B------:R-:W-:-:S04]  /*438c0*/  IMAD.HI.U32 R21, R21, 0x7f000001, R10 ;  /* 0x7f00000115157827 */ /* 0x000fc800078e000a */
[----:B------:R-:W-:-:S04]  /*438d0*/  IMAD.WIDE.U32 R10, R62, R17, RZ ;  /* 0x000000113e0a7225 */ /* 0x000fc800078e00ff */
[----:B------:R-:W-:Y:S02]  /*438e0*/  IMAD R13, R8, 0x7effffff, RZ ;  /* 0x7effffff080d7824 */ /* 0x000fe400078e02ff */
[----:B------:R-:W-:Y:S01]  /*438f0*/  IMAD.WIDE.U32 R4, R22, R130, RZ ;  /* 0x0000008216047225 */ /* 0x000fe200078e00ff */
[----:B--2---:R-:W-:-:S05]  /*43900*/  IADD3 R14, PT, PT, R15, R12, RZ ;  /* 0x0000000c0f0e7210 */ /* 0x004fca0007ffe0ff */
[----:B------:R-:W-:Y:S01]  /*43910*/  ISETP.GE.U32.AND P0, PT, R14, 0x7f000001, PT ;  /* 0x7f0000010e00780c */ /* 0x000fe20003f06070 */
[----:B------:R0:W-:-:S12]  /*43920*/  STL [R1+0x118], R14 ;  /* 0x0001180e01007387 */ /* 0x0001d80000100800 */
[----:B0-----:R-:W-:-:S05]  /*43930*/  @P0 IADD3 R14, PT, PT, R14, -0x7f000001, RZ ;  /* 0x80ffffff0e0e0810 */ /* 0x001fca0007ffe0ff */
[----:B------:R0:W-:Y:S04]  /*43940*/  STL [R1+0x118], R14 ;  /* 0x0001180e01007387 */ /* 0x0001e80000100800 */
[----:B0-----:R-:W2:Y:S01]  /*43950*/  LDL R14, [R1+0x11c] ;  /* 0x00011c00010e7983 */ /* 0x001ea20000100800 */
[----:B------:R-:W-:Y:S01]  /*43960*/  IMAD R29, R10, 0x7effffff, RZ ;  /* 0x7effffff0a1d7824 */ /* 0x000fe200078e02ff */
[----:B------:R-:W-:Y:S01]  /*43970*/  @P2 IADD3 R23, PT, PT, R23, -0x7f000001, RZ ;  /* 0x80ffffff17172810 */ /* 0x000fe20007ffe0ff */
[----:B------:R-:W-:-:S04]  /*43980*/  IMAD.HI.U32 R20, R13, 0x7f000001, R8 ;  /* 0x7f0000010d147827 */ /* 0x000fc800078e0008 */
[----:B------:R-:W-:Y:S02]  /*43990*/  IMAD R13, R4, 0x7effffff, RZ ;  /* 0x7effffff040d7824 */ /* 0x000fe400078e02ff */
[----:B------:R-:W-:-:S04]  /*439a0*/  IMAD.HI.U32 R29, R29, 0x7f000001, R10 ;  /* 0x7f0000011d1d7827 */ /* 0x000fc800078e000a */
[----:B------:R-:W-:Y:S01]  /*439b0*/  IMAD.WIDE.U32 R10, R23, R18, RZ ;  /* 0x00000012170a7225 */ /* 0x000fe200078e00ff */
[----:B------:R-:W-:-:S03]  /*439c0*/  ISETP.GE.U32.AND P1, PT, R24, 0x7f000001, PT ;  /* 0x7f0000011800780c */ /* 0x000fc60003f26070 */
[----:B------:R-:W-:-:S04]  /*439d0*/  IMAD.HI.U32 R26, R13, 0x7f000001, R4 ;  /* 0x7f0000010d1a7827 */ /* 0x000fc800078e0004 */
[----:B------:R-:W-:-:S04]  /*439e0*/  IMAD.WIDE.U32 R12, R23, R16, RZ ;  /* 0x00000010170c7225 */ /* 0x000fc800078e00ff */
[----:B------:R-:W-:Y:S02]  /*439f0*/  IMAD R55, R10, 0x7effffff, RZ ;  /* 0x7effffff0a377824 */ /* 0x000fe400078e02ff */
[----:B------:R-:W-:-:S04]  /*43a00*/  IMAD.WIDE.U32 R4, R28, R16, RZ ;  /* 0x000000101c047225 */ /* 0x000fc800078e00ff */
[----:B------:R-:W-:Y:S02]  /*43a10*/  IMAD R57, R12, 0x7effffff, RZ ;  /* 0x7effffff0c397824 */ /* 0x000fe400078e02ff */
[----:B------:R-:W-:-:S04]  /*43a20*/  IMAD.HI.U32 R55, R55, 0x7f000001, R10 ;  /* 0x7f00000137377827 */ /* 0x000fc800078e000a */
[----:B------:R-:W-:Y:S02]  /*43a30*/  IMAD R25, R4, 0x7effffff, RZ ;  /* 0x7effffff04197824 */ /* 0x000fe400078e02ff */
[----:B------:R-:W-:-:S04]  /*43a40*/  IMAD.HI.U32 R56, R57, 0x7f000001, R12 ;  /* 0x7f00000139387827 */ /* 0x000fc800078e000c */
[----:B------:R-:W-:-:S04]  /*43a50*/  IMAD.HI.U32 R25, R25, 0x7f000001, R4 ;  /* 0x7f00000119197827 */ /* 0x000fc800078e0004 */
[----:B------:R-:W-:Y:S01]  /*43a60*/  IMAD.WIDE.U32 R4, R62, R130, RZ ;  /* 0x000000823e047225 */ /* 0x000fe200078e00ff */
[----:B------:R-:W-:-:S03]  /*43a70*/  ISETP.GE.U32.AND P0, PT, R55, 0x7f000001, PT ;  /* 0x7f0000013700780c */ /* 0x000fc60003f06070 */
[----:B------:R-:W-:Y:S01]  /*43a80*/  IMAD.WIDE.U32 R10, R23, R17, RZ ;  /* 0x00000011170a7225 */ /* 0x000fe200078e00ff */
[----:B------:R-:W-:Y:S01]  /*43a90*/  @P1 IADD3 R24, PT, PT, R24, -0x7f000001, RZ ;  /* 0x80ffffff18181810 */ /* 0x000fe20007ffe0ff */
[----:B------:R-:W-:Y:S02]  /*43aa0*/  ISETP.GE.U32.AND P3, PT, R56, 0x7f000001, PT ;  /* 0x7f0000013800780c */ /* 0x000fe40003f66070 */
[----:B------:R-:W-:-:S04]  /*43ab0*/  IMAD.WIDE.U32 R8, R62, R16, RZ ;  /* 0x000000103e087225 */ /* 0x000fc800078e00ff */
[----:B------:R-:W-:Y:S02]  /*43ac0*/  IMAD R60, R4, 0x7effffff, RZ ;  /* 0x7effffff043c7824 */ /* 0x000fe400078e02ff */
[----:B------:R-:W-:Y:S02]  /*43ad0*/  IMAD R58, R10, 0x7effffff, RZ ;  /* 0x7effffff0a3a7824 */ /* 0x000fe400078e02ff */
[----:B------:R-:W-:Y:S01]  /*43ae0*/  IMAD.WIDE.U32 R12, R24, 0x5fffffa, RZ ;  /* 0x05fffffa180c7825 */ /* 0x000fe200078e00ff */
[----:B------:R-:W-:-:S03]  /*43af0*/  ISETP.GE.U32.AND P2, PT, R20, 0x7f000001, PT ;  /* 0x7f0000011400780c */ /* 0x000fc60003f46070 */
[----:B------:R-:W-:Y:S02]  /*43b00*/  IMAD R59, R24, 0x6, RZ ;  /* 0x00000006183b7824 */ /* 0x000fe400078e02ff */
[----:B------:R-:W-:Y:S02]  /*43b10*/  IMAD R27, R8, 0x7effffff, RZ ;  /* 0x7effffff081b7824 */ /* 0x000fe400078e02ff */
[----:B------:R-:W-:-:S04]  /*43b20*/  IMAD.HI.U32 R24, R60, 0x7f000001, R4 ;  /* 0x7f0000013c187827 */ /* 0x000fc800078e0004 */
[----:B------:R-:W-:-:S04]  /*43b30*/  IMAD.HI.U32 R58, R58, 0x7f000001, R10 ;  /* 0x7f0000013a3a7827 */ /* 0x000fc800078e000a */
[----:B------:R-:W-:-:S04]  /*43b40*/  IMAD.WIDE.U32 R4, R23, R130, RZ ;  /* 0x0000008217047225 */ /* 0x000fc800078e00ff */
[----:B------:R-:W-:-:S04]  /*43b50*/  IMAD.HI.U32 R27, R27, 0x7f000001, R8 ;  /* 0x7f0000011b1b7827 */ /* 0x000fc800078e0008 */
[----:B------:R-:W-:Y:S01]  /*43b60*/  IMAD.HI.U32 R59, R59, 0x7f000001, R12 ;  /* 0x7f0000013b3b7827 */ /* 0x000fe200078e000c */
[----:B------:R-:W-:-:S03]  /*43b70*/  @P0 IADD3 R55, PT, PT, R55, -0x7f000001, RZ ;  /* 0x80ffffff37370810 */ /* 0x000fc60007ffe0ff */
[----:B------:R-:W-:-:S04]  /*43b80*/  IMAD.WIDE.U32 R8, R22, R18, RZ ;  /* 0x0000001216087225 */ /* 0x000fc800078e00ff */
[----:B------:R-:W-:Y:S01]  /*43b90*/  IMAD R13, R4, 0x7effffff, RZ ;  /* 0x7effffff040d7824 */ /* 0x000fe200078e02ff */
[----:B------:R-:W-:Y:S01]  /*43ba0*/  ISETP.GE.U32.AND P4, PT, R58, 0x7f000001, PT ;  /* 0x7f0000013a00780c */ /* 0x000fe20003f86070 */
[----:B------:R-:W-:Y:S01]  /*43bb0*/  ISETP.GE.U32.AND P1, PT, R26, 0x7f000001, PT ;  /* 0x7f0000011a00780c */ /* 0x000fe20003f26070 */
[----:B------:R-:W-:Y:S01]  /*43bc0*/  @P3 IADD3 R56, PT, PT, R56, -0x7f000001, RZ ;  /* 0x80ffffff38383810 */ /* 0x000fe20007ffe0ff */
[----:B------:R-:W-:Y:S01]  /*43bd0*/  IMAD R15, R8, 0x7effffff, RZ ;  /* 0x7effffff080f7824 */ /* 0x000fe200078e02ff */
[----:B------:R-:W-:Y:S01]  /*43be0*/  ISETP.GE.U32.AND P0, PT, R55, 0x7f000001, PT ;  /* 0x7f0000013700780c */ /* 0x000fe20003f06070 */
[----:B------:R-:W-:Y:S01]  /*43bf0*/  IMAD.HI.U32 R13, R13, 0x7f000001, R4 ;  /* 0x7f0000010d0d7827 */ /* 0x000fe200078e0004 */
[----:B------:R-:W-:-:S03]  /*43c00*/  @P2 IADD3 R20, PT, PT, R20, -0x7f000001, RZ ;  /* 0x80ffffff14142810 */ /* 0x000fc60007ffe0ff */
[----:B------:R-:W-:Y:S01]  /*43c10*/  IMAD.HI.U32 R15, R15, 0x7f000001, R8 ;  /* 0x7f0000010f0f7827 */ /* 0x000fe200078e0008 */
[----:B------:R-:W-:Y:S01]  /*43c20*/  ISETP.GE.U32.AND P2, PT, R59, 0x7f000001, PT ;  /* 0x7f0000013b00780c */ /* 0x000fe20003f46070 */
[----:B------:R-:W-:Y:S02]  /*43c30*/  ISETP.GE.U32.AND P6, PT, R56, 0x7f000001, PT ;  /* 0x7f0000013800780c */ /* 0x000fe40003fc6070 */
[----:B------:R-:W-:Y:S01]  /*43c40*/  IMAD.WIDE.U32 R8, R28, R17, RZ ;  /* 0x000000111c087225 */ /* 0x000fe200078e00ff */
[----:B------:R-:W-:Y:S01]  /*43c50*/  ISETP.GE.U32.AND P5, PT, R21, 0x7f000001, PT ;  /* 0x7f0000011500780c */ /* 0x000fe20003fa6070 */
[----:B------:R-:W-:Y:S01]  /*43c60*/  ISETP.GE.U32.AND P3, PT, R13, 0x7f000001, PT ;  /* 0x7f0000010d00780c */ /* 0x000fe20003f66070 */
[----:B------:R-:W-:Y:S01]  /*43c70*/  @P4 IADD3 R58, PT, PT, R58, -0x7f000001, RZ ;  /* 0x80ffffff3a3a4810 */ /* 0x000fe20007ffe0ff */
[----:B------:R-:W-:Y:S02]  /*43c80*/  IMAD R57, R8, 0x7effffff, RZ ;  /* 0x7effffff08397824 */ /* 0x000fe400078e02ff */
[----:B------:R-:W-:Y:S01]  /*43c90*/  IMAD.WIDE.U32 R10, R20, 0x5fffffa, RZ ;  /* 0x05fffffa140a7825 */ /* 0x000fe200078e00ff */
[----:B------:R-:W-:-:S03]  /*43ca0*/  @P1 IADD3 R26, PT, PT, R26, -0x7f000001, RZ ;  /* 0x80ffffff1a1a1810 */ /* 0x000fc60007ffe0ff */
[----:B------:R-:W-:Y:S01]  /*43cb0*/  IMAD.HI.U32 R57, R57, 0x7f000001, R8 ;  /* 0x7f00000139397827 */ /* 0x000fe200078e0008 */
[----:B------:R-:W-:-:S03]  /*43cc0*/  @P0 IADD3 R55, PT, PT, R55, -0x7f000001, RZ ;  /* 0x80ffffff37370810 */ /* 0x000fc60007ffe0ff */
[----:B------:R-:W-:Y:S01]  /*43cd0*/  IMAD R20, R20, 0x6, RZ ;  /* 0x0000000614147824 */ /* 0x000fe200078e02ff */
[----:B------:R-:W-:Y:S01]  /*43ce0*/  ISETP.GE.U32.AND P0, PT, R25, 0x7f000001, PT ;  /* 0x7f0000011900780c */ /* 0x000fe20003f06070 */
[----:B------:R-:W-:Y:S01]  /*43cf0*/  ISETP.GE.U32.AND P4, PT, R58, 0x7f000001, PT ;  /* 0x7f0000013a00780c */ /* 0x000fe20003f86070 */
[----:B------:R-:W-:Y:S01]  /*43d00*/  @P2 IADD3 R59, PT, PT, R59, -0x7f000001, RZ ;  /* 0x80ffffff3b3b2810 */ /* 0x000fe20007ffe0ff */
[----:B------:R-:W-:Y:S01]  /*43d10*/  ISETP.GE.U32.AND P1, PT, R27, 0x7f000001, PT ;  /* 0x7f0000011b00780c */ /* 0x000fe20003f26070 */
[----:B------:R-:W-:Y:S01]  /*43d20*/  IMAD.WIDE.U32 R4, R26, 0x5fffffa, RZ ;  /* 0x05fffffa1a047825 */ /* 0x000fe200078e00ff */
[----:B------:R-:W-:-:S03]  /*43d30*/  @P6 IADD3 R56, PT, PT, R56, -0x7f000001, RZ ;  /* 0x80ffffff38386810 */ /* 0x000fc60007ffe0ff */
[----:B------:R-:W-:Y:S01]  /*43d40*/  IMAD.HI.U32 R10, R20, 0x7f000001, R10 ;  /* 0x7f000001140a7827 */ /* 0x000fe200078e000a */
[----:B------:R-:W-:Y:S01]  /*43d50*/  ISETP.GE.U32.AND P2, PT, R29, 0x7f000001, PT ;  /* 0x7f0000011d00780c */ /* 0x000fe20003f46070 */
[----:B------:R-:W-:Y:S01]  /*43d60*/  ISETP.GE.U32.AND P6, PT, R57, 0x7f000001, PT ;  /* 0x7f0000013900780c */ /* 0x000fe20003fc6070 */
[----:B------:R-:W-:Y:S02]  /*43d70*/  @P5 IADD3 R21, PT, PT, R21, -0x7f000001, RZ ;  /* 0x80ffffff15155810 */ /* 0x000fe40007ffe0ff */
[----:B------:R-:W-:Y:S01]  /*43d80*/  @P3 IADD3 R13, PT, PT, R13, -0x7f000001, RZ ;  /* 0x80ffffff0d0d3810 */ /* 0x000fe20007ffe0ff */
[----:B------:R-:W-:Y:S01]  /*43d90*/  IMAD R11, R26, 0x6, RZ ;  /* 0x000000061a0b7824 */ /* 0x000fe200078e02ff */
[----:B------:R-:W-:-:S03]  /*43da0*/  IADD3 R56, PT, PT, R56, R21, RZ ;  /* 0x0000001538387210 */ /* 0x000fc60007ffe0ff */
[----:B------:R-:W-:Y:S01]  /*43db0*/  IMAD.HI.U32 R11, R11, 0x7f000001, R4 ;  /* 0x7f0000010b0b7827 */ /* 0x000fe200078e0004 */
[----:B------:R-:W-:Y:S01]  /*43dc0*/  ISETP.GE.U32.AND P3, PT, R13, 0x7f000001, PT ;  /* 0x7f0000010d00780c */ /* 0x000fe20003f66070 */
[----:B------:R-:W-:Y:S02]  /*43dd0*/  IADD3 R55, PT, PT, R55, R59, RZ ;  /* 0x0000003b37377210 */ /* 0x000fe40007ffe0ff */
[----:B------:R-:W-:Y:S02]  /*43de0*/  @P0 IADD3 R25, PT, PT, R25, -0x7f000001, RZ ;  /* 0x80ffffff19190810 */ /* 0x000fe40007ffe0ff */
[----:B------:R-:W-:Y:S01]  /*43df0*/  @P4 IADD3 R58, PT, PT, R58, -0x7f000001, RZ ;  /* 0x80ffffff3a3a4810 */ /* 0x000fe20007ffe0ff */
[----:B------:R-:W-:Y:S01]  /*43e00*/  ISETP.GE.U32.AND P0, PT, R11, 0x7f000001, PT ;  /* 0x7f0000010b00780c */ /* 0x000fe20003f06070 */
[----:B------:R-:W-:Y:S01]  /*43e10*/  ISETP.GE.U32.AND P5, PT, R56, 0x7f000001, PT ;  /* 0x7f0000013800780c */ /* 0x000fe20003fa6070 */
[----:B------:R-:W-:Y:S01]  /*43e20*/  @P1 IADD3 R27, PT, PT, R27, -0x7f000001, RZ ;  /* 0x80ffffff1b1b1810 */ /* 0x000fe20007ffe0ff */
[----:B------:R-:W-:Y:S01]  /*43e30*/  IMAD.WIDE.U32 R8, R22, R16, RZ ;  /* 0x0000001016087225 */ /* 0x000fe200078e00ff */
[----:B------:R-:W-:Y:S01]  /*43e40*/  ISETP.GE.U32.AND P1, PT, R24, 0x7f000001, PT ;  /* 0x7f0000011800780c */ /* 0x000fe20003f26070 */
[----:B------:R-:W-:-:S02]  /*43e50*/  @P2 IADD3 R29, PT, PT, R29, -0x7f000001, RZ ;  /* 0x80ffffff1d1d2810 */ /* 0x000fc40007ffe0ff */
[----:B------:R-:W-:Y:S01]  /*43e60*/  @P6 IADD3 R57, PT, PT, R57, -0x7f000001, RZ ;  /* 0x80ffffff39396810 */ /* 0x000fe20007ffe0ff */
[----:B------:R-:W-:Y:S01]  /*43e70*/  ISETP.GE.U32.AND P2, PT, R10, 0x7f000001, PT ;  /* 0x7f0000010a00780c */ /* 0x000fe20003f46070 */
[----:B------:R-:W-:Y:S01]  /*43e80*/  ISETP.GE.U32.AND P6, PT, R55, 0x7f000001, PT ;  /* 0x7f0000013700780c */ /* 0x000fe20003fc6070 */
[----:B------:R-:W-:Y:S01]  /*43e90*/  IADD3 R58, PT, PT, R58, R25, RZ ;  /* 0x000000193a3a7210 */ /* 0x000fe20007ffe0ff */
[----:B------:R-:W-:Y:S01]  /*43ea0*/  IMAD R12, R8, 0x7effffff, RZ ;  /* 0x7effffff080c7824 */ /* 0x000fe200078e02ff */
[----:B------:R-:W-:Y:S01]  /*43eb0*/  @P3 IADD3 R13, PT, PT, R13, -0x7f000001, RZ ;  /* 0x80ffffff0d0d3810 */ /* 0x000fe20007ffe0ff */
[----:B------:R-:W-:Y:S02]  /*43ec0*/  ISETP.GE.U32.AND P3, PT, R15, 0x7f000001, PT ;  /* 0x7f0000010f00780c */ /* 0x000fe40003f66070 */
[----:B------:R-:W-:Y:S01]  /*43ed0*/  ISETP.GE.U32.AND P4, PT, R58, 0x7f000001, PT ;  /* 0x7f0000013a00780c */ /* 0x000fe20003f86070 */
[----:B------:R-:W-:-:S04]  /*43ee0*/  IMAD.HI.U32 R12, R12, 0x7f000001, R8 ;  /* 0x7f0000010c0c7827 */ /* 0x000fc800078e0008 */
[----:B------:R-:W-:-:S04]  /*43ef0*/  IMAD.WIDE.U32 R8, R29, 0x5fffffa, RZ ;  /* 0x05fffffa1d087825 */ /* 0x000fc800078e00ff */
[C---:B------:R-:W-:Y:S02]  /*43f00*/  IMAD R21, R27.reuse, 0x6, RZ ;  /* 0x000000061b157824 */ /* 0x040fe400078e02ff */
[----:B------:R-:W-:Y:S01]  /*43f10*/  IMAD.WIDE.U32 R4, R27, 0x5fffffa, RZ ;  /* 0x05fffffa1b047825 */ /* 0x000fe200078e00ff */
[----:B------:R-:W-:Y:S02]  /*43f20*/  IADD3 R13, PT, PT, R13, R57, RZ ;  /* 0x000000390d0d7210 */ /* 0x000fe40007ffe0ff */
[----:B------:R-:W-:Y:S02]  /*43f30*/  @P0 IADD3 R11, PT, PT, R11, -0x7f000001, RZ ;  /* 0x80ffffff0b0b0810 */ /* 0x000fe40007ffe0ff */
[----:B------:R-:W-:Y:S01]  /*43f40*/  @P5 IADD3 R56, PT, PT, R56, -0x7f000001, RZ ;  /* 0x80ffffff38385810 */ /* 0x000fe20007ffe0ff */
[----:B------:R-:W-:Y:S01]  /*43f50*/  IMAD R27, R29, 0x6, RZ ;  /* 0x000000061d1b7824 */ /* 0x000fe200078e02ff */
[----:B------:R-:W-:Y:S02]  /*43f60*/  @P1 IADD3 R24, PT, PT, R24, -0x7f000001, RZ ;  /* 0x80ffffff18181810 */ /* 0x000fe40007ffe0ff */
[----:B------:R-:W-:-:S02]  /*43f70*/  @P2 IADD3 R10, PT, PT, R10, -0x7f000001, RZ ;  /* 0x80ffffff0a0a2810 */ /* 0x000fc40007ffe0ff */
[----:B------:R-:W-:Y:S01]  /*43f80*/  @P6 IADD3 R55, PT, PT, R55, -0x7f000001, RZ ;  /* 0x80ffffff37376810 */ /* 0x000fe20007ffe0ff */
[----:B------:R-:W-:Y:S01]  /*43f90*/  IMAD.HI.U32 R8, R27, 0x7f000001, R8 ;  /* 0x7f0000011b087827 */ /* 0x000fe200078e0008 */
[----:B------:R-:W-:Y:S01]  /*43fa0*/  ISETP.GE.U32.AND P0, PT, R12, 0x7f000001, PT ;  /* 0x7f0000010c00780c */ /* 0x000fe20003f06070 */
[----:B------:R-:W-:Y:S01]  /*43fb0*/  ISETP.GE.U32.AND P1, PT, R13, 0x7f000001, PT ;  /* 0x7f0000010d00780c */ /* 0x000fe20003f26070 */
[----:B------:R-:W-:Y:S01]  /*43fc0*/  IADD3 R11, PT, PT, R56, R11, RZ ;  /* 0x0000000b380b7210 */ /* 0x000fe20007ffe0ff */
[----:B------:R-:W-:-:S04]  /*43fd0*/  IMAD.HI.U32 R29, R21, 0x7f000001, R4 ;  /* 0x7f000001151d7827 */ /* 0x000fc800078e0004 */
[----:B------:R-:W-:Y:S01]  /*43fe0*/  IMAD.WIDE.U32 R4, R24, 0x5fffffa, RZ ;  /* 0x05fffffa18047825 */ /* 0x000fe200078e00ff */
[----:B------:R-:W-:Y:S02]  /*43ff0*/  IADD3 R10, PT, PT, R55, R10, RZ ;  /* 0x0000000a370a7210 */ /* 0x000fe40007ffe0ff */
[----:B------:R-:W-:Y:S02]  /*44000*/  @P3 IADD3 R15, PT, PT, R15, -0x7f000001, RZ ;  /* 0x80ffffff0f0f3810 */ /* 0x000fe40007ffe0ff */
[----:B------:R-:W-:Y:S01]  /*44010*/  @P4 IADD3 R58, PT, PT, R58, -0x7f000001, RZ ;  /* 0x80ffffff3a3a4810 */ /* 0x000fe20007ffe0ff */
[----:B------:R-:W-:Y:S01]  /*44020*/  IMAD R27, R24, 0x6, RZ ;  /* 0x00000006181b7824 */ /* 0x000fe200078e02ff */
[----:B------:R-:W-:Y:S01]  /*44030*/  ISETP.GE.U32.AND P4, PT, R8, 0x7f000001, PT ;  /* 0x7f0000010800780c */ /* 0x000fe20003f86070 */
[----:B------:R-:W-:Y:S01]  /*44040*/  ISETP.GE.U32.AND P3, PT, R11, 0x7f000001, PT ;  /* 0x7f0000010b00780c */ /* 0x000fe20003f66070 */
[----:B------:R-:W-:Y:S01]  /*44050*/  ISETP.GE.U32.AND P5, PT, R29, 0x7f000001, PT ;  /* 0x7f0000011d00780c */ /* 0x000fe20003fa6070 */
[----:B------:R-:W-:Y:S01]  /*44060*/  IMAD.HI.U32 R27, R27, 0x7f000001, R4 ;  /* 0x7f0000011b1b7827 */ /* 0x000fe200078e0004 */
[----:B------:R-:W-:Y:S01]  /*44070*/  ISETP.GE.U32.AND P2, PT, R10, 0x7f000001, PT ;  /* 0x7f0000010a00780c */ /* 0x000fe20003f46070 */
[----:B------:R-:W-:-:S02]  /*44080*/  IADD3 R58, PT, PT, R58, R15, RZ ;  /* 0x0000000f3a3a7210 */ /* 0x000fc40007ffe0ff */
[----:B------:R-:W-:Y:S01]  /*44090*/  IMAD.WIDE.U32 R4, R62, R18, RZ ;  /* 0x000000123e047225 */ /* 0x000fe200078e00ff */
[----:B------:R-:W-:Y:S02]  /*440a0*/  @P0 IADD3 R12, PT, PT, R12, -0x7f000001, RZ ;  /* 0x80ffffff0c0c0810 */ /* 0x000fe40007ffe0ff */
[----:B------:R-:W-:Y:S01]  /*440b0*/  @P1 IADD3 R13, PT, PT, R13, -0x7f000001, RZ ;  /* 0x80ffffff0d0d1810 */ /* 0x000fe20007ffe0ff */
[----:B------:R-:W-:Y:S01]  /*440c0*/  ISETP.GE.U32.AND P0, PT, R27, 0x7f000001, PT ;  /* 0x7f0000011b00780c */ /* 0x000fe20003f06070 */
[----:B------:R-:W-:Y:S01]  /*440d0*/  IMAD R9, R4, 0x7effffff, RZ ;  /* 0x7effffff04097824 */ /* 0x000fe200078e02ff */
[----:B------:R-:W-:Y:S01]  /*440e0*/  ISETP.GE.U32.AND P1, PT, R58, 0x7f000001, PT ;  /* 0x7f0000013a00780c */ /* 0x000fe20003f26070 */
[----:B------:R-:W-:Y:S02]  /*440f0*/  IADD3 R12, PT, PT, R13, R12, RZ ;  /* 0x0000000c0d0c7210 */ /* 0x000fe40007ffe0ff */
[----:B------:R-:W-:Y:S01]  /*44100*/  IMAD.HI.U32 R5, R9, 0x7f000001, R4 ;  /* 0x7f00000109057827 */ /* 0x000fe200078e0004 */
[----:B------:R-:W-:-:S02]  /*44110*/  @P4 IADD3 R8, PT, PT, R8, -0x7f000001, RZ ;  /* 0x80ffffff08084810 */ /* 0x000fc40007ffe0ff */
[----:B------:R-:W-:Y:S02]  /*44120*/  @P3 IADD3 R11, PT, PT, R11, -0x7f000001, RZ ;  /* 0x80ffffff0b0b3810 */ /* 0x000fe40007ffe0ff */
[----:B------:R-:W-:Y:S02]  /*44130*/  @P5 IADD3 R29, PT, PT, R29, -0x7f000001, RZ ;  /* 0x80ffffff1d1d5810 */ /* 0x000fe40007ffe0ff */
[----:B------:R-:W-:Y:S01]  /*44140*/  @P2 IADD3 R10, PT, PT, R10, -0x7f000001, RZ ;  /* 0x80ffffff0a0a2810 */ /* 0x000fe20007ffe0ff */
[----:B------:R-:W-:Y:S01]  /*44150*/  ISETP.GE.U32.AND P3, PT, R5, 0x7f000001, PT ;  /* 0x7f0000010500780c */ /* 0x000fe20003f66070 */
[----:B------:R-:W-:Y:S01]  /*44160*/  ISETP.GE.U32.AND P2, PT, R12, 0x7f000001, PT ;  /* 0x7f0000010c00780c */ /* 0x000fe20003f46070 */
[----:B------:R-:W-:Y:S02]  /*44170*/  IADD3 R59, PT, PT, R11, R8, RZ ;  /* 0x000000080b3b7210 */ /* 0x000fe40007ffe0ff */
[----:B------:R-:W-:Y:S02]  /*44180*/  @P0 IADD3 R27, PT, PT, R27, -0x7f000001, RZ ;  /* 0x80ffffff1b1b0810 */ /* 0x000fe40007ffe0ff */
[----:B------:R-:W-:-:S02]  /*44190*/  IADD3 R29, PT, PT, R10, R29, RZ ;  /* 0x0000001d0a1d7210 */ /* 0x000fc40007ffe0ff */
[----:B------:R-:W-:Y:S01]  /*441a0*/  @P1 IADD3 R58, PT, PT, R58, -0x7f000001, RZ ;  /* 0x80ffffff3a3a1810 */ /* 0x000fe20007ffe0ff */
[----:B------:R-:W-:Y:S02]  /*441b0*/  ISETP.GE.U32.AND P1, PT, R59, 0x7f000001, PT ;  /* 0x7f0000013b00780c */ /* 0x000fe40003f26070 */
[----:B------:R-:W-:Y:S01]  /*441c0*/  ISETP.GE.U32.AND P0, PT, R29, 0x7f000001, PT ;  /* 0x7f0000011d00780c */ /* 0x000fe20003f06070 */
[----:B------:R-:W-:Y:S02]  /*441d0*/  IADD3 R27, PT, PT, R58, R27, RZ ;  /* 0x0000001b3a1b7210 */ /* 0x000fe40007ffe0ff */
[----:B------:R-:W-:Y:S02]  /*441e0*/  @P3 IADD3 R5, PT, PT, R5, -0x7f000001, RZ ;  /* 0x80ffffff05053810 */ /* 0x000fe40007ffe0ff */
[----:B------:R-:W-:Y:S01]  /*441f0*/  @P2 IADD3 R12, PT, PT, R12, -0x7f000001, RZ ;  /* 0x80ffffff0c0c2810 */ /* 0x000fe20007ffe0ff */
[----:B------:R-:W-:-:S03]  /*44200*/  ISETP.GE.U32.AND P2, PT, R27, 0x7f000001, PT ;  /* 0x7f0000011b00780c */ /* 0x000fc60003f46070 */
[----:B------:R-:W-:Y:S02]  /*44210*/  IADD3 R60, PT, PT, R12, R5, RZ ;  /* 0x000000050c3c7210 */ /* 0x000fe40007ffe0ff */
[----:B------:R-:W-:Y:S02]  /*44220*/  @P1 IADD3 R59, PT, PT, R59, -0x7f000001, RZ ;  /* 0x80ffffff3b3b1810 */ /* 0x000fe40007ffe0ff */
[----:B------:R-:W-:Y:S01]  /*44230*/  @P0 IADD3 R29, PT, PT, R29, -0x7f000001, RZ ;  /* 0x80ffffff1d1d0810 */ /* 0x000fe20007ffe0ff */
[----:B------:R-:W-:Y:S02]  /*44240*/  ISETP.GE.U32.AND P0, PT, R60, 0x7f000001, PT ;  /* 0x7f0000013c00780c */ /* 0x000fe40003f06070 */
[----:B------:R-:W-:-:S03]  /*44250*/  IMAD.WIDE.U32 R8, R59, R130, RZ ;  /* 0x000000823b087225 */ /* 0x000fc600078e00ff */
[----:B------:R-:W-:Y:S01]  /*44260*/  @P2 IADD3 R27, PT, PT, R27, -0x7f000001, RZ ;  /* 0x80ffffff1b1b2810 */ /* 0x000fe20007ffe0ff */
[----:B------:R-:W-:-:S04]  /*44270*/  IMAD R11, R8, 0x7effffff, RZ ;  /* 0x7effffff080b7824 */ /* 0x000fc800078e02ff */
[----:B------:R-:W-:-:S04]  /*44280*/  IMAD.HI.U32 R20, R11, 0x7f000001, R8 ;  /* 0x7f0000010b147827 */ /* 0x000fc800078e0008 */
[----:B------:R-:W-:-:S04]  /*44290*/  IMAD.WIDE.U32 R10, R27, R17, RZ ;  /* 0x000000111b0a7225 */ /* 0x000fc800078e00ff */
[----:B------:R-:W-:-:S04]  /*442a0*/  IMAD.WIDE.U32 R8, R59, R18, RZ ;  /* 0x000000123b087225 */ /* 0x000fc800078e00ff */
[----:B------:R-:W-:Y:S01]  /*442b0*/  IMAD R25, R10, 0x7effffff, RZ ;  /* 0x7effffff0a197824 */ /* 0x000fe200078e02ff */
[----:B------:R-:W-:Y:S01]  /*442c0*/  @P0 IADD3 R60, PT, PT, R60, -0x7f000001, RZ ;  /* 0x80ffffff3c3c0810 */ /* 0x000fe20007ffe0ff */
[----:B------:R-:W-:-:S04]  /*442d0*/  IMAD.WIDE.U32 R4, R29, R18, RZ ;  /* 0x000000121d047225 */ /* 0x000fc800078e00ff */
[----:B------:R-:W-:-:S04]  /*442e0*/  IMAD.HI.U32 R24, R25, 0x7f000001, R10 ;  /* 0x7f00000119187827 */ /* 0x000fc800078e000a */
[----:B------:R-:W-:Y:S02]  /*442f0*/  IMAD R25, R8, 0x7effffff, RZ ;  /* 0x7effffff08197824 */ /* 0x000fe400078e02ff */
[----:B------:R-:W-:-:S04]  /*44300*/  IMAD.WIDE.U32 R10, R60, R16, RZ ;  /* 0x000000103c0a7225 */ /* 0x000fc800078e00ff */
[----:B------:R-:W-:Y:S02]  /*44310*/  IMAD R15, R4, 0x7effffff, RZ ;  /* 0x7effffff040f7824 */ /* 0x000fe400078e02ff */
[----:B------:R-:W-:-:S04]  /*44320*/  IMAD.HI.U32 R25, R25, 0x7f000001, R8 ;  /* 0x7f00000119197827 */ /* 0x000fc800078e0008 */
[----:B------:R-:W-:Y:S02]  /*44330*/  IMAD R57, R10, 0x7effffff, RZ ;  /* 0x7effffff0a397824 */ /* 0x000fe400078e02ff */
[----:B------:R-:W-:-:S04]  /*44340*/  IMAD.WIDE.U32 R8, R29, R17, RZ ;  /* 0x000000111d087225 */ /* 0x000fc800078e00ff */
[----:B------:R-:W-:-:S04]  /*44350*/  IMAD.HI.U32 R15, R15, 0x7f000001, R4 ;  /* 0x7f0000010f0f7827 */ /* 0x000fc800078e0004 */
[----:B------:R-:W-:-:S04]  /*44360*/  IMAD.HI.U32 R26, R57, 0x7f000001, R10 ;  /* 0x7f000001391a7827 */ /* 0x000fc800078e000a */
[----:B------:R-:W-:-:S04]  /*44370*/  IMAD.WIDE.U32 R12, R29, R16, RZ ;  /* 0x000000101d0c7225 */ /* 0x000fc800078e00ff */
[----:B------:R-:W-:-:S04]  /*44380*/  IMAD.WIDE.U32 R4, R27, R130, RZ ;  /* 0x000000821b047225 */ /* 0x000fc800078e00ff */
[----:B------:R-:W-:Y:S01]  /*44390*/  IMAD R57, R8, 0x7effffff, RZ ;  /* 0x7effffff08397824 */ /* 0x000fe200078e02ff */
[----:B------:R-:W-:Y:S01]  /*443a0*/  ISETP.GE.U32.AND P0, PT, R20, 0x7f000001, PT ;  /* 0x7f0000011400780c */ /* 0x000fe20003f06070 */
[----:B------:R-:W-:Y:S02]  /*443b0*/  IMAD R21, R12, 0x7effffff, RZ ;  /* 0x7effffff0c157824 */ /* 0x000fe400078e02ff */
[----:B------:R-:W-:Y:S02]  /*443c0*/  IMAD R55, R4, 0x7effffff, RZ ;  /* 0x7effffff04377824 */ /* 0x000fe400078e02ff */
[----:B------:R-:W-:-:S04]  /*443d0*/  IMAD.HI.U32 R57, R57, 0x7f000001, R8 ;  /* 0x7f00000139397827 */ /* 0x000fc800078e0008 */
[----:B------:R-:W-:-:S04]  /*443e0*/  IMAD.WIDE.U32 R8, R29, R130, RZ ;  /* 0x000000821d087225 */ /* 0x000fc800078e00ff */
[----:B------:R-:W-:-:S04]  /*443f0*/  IMAD.HI.U32 R21, R21, 0x7f000001, R12 ;  /* 0x7f00000115157827 */ /* 0x000fc800078e000c */
[----:B------:R-:W-:-:S04]  /*44400*/  IMAD.HI.U32 R55, R55, 0x7f000001, R4 ;  /* 0x7f00000137377827 */ /* 0x000fc800078e0004 */
[----:B------:R-:W-:-:S04]  /*44410*/  IMAD.WIDE.U32 R4, R59, R16, RZ ;  /* 0x000000103b047225 */ /* 0x000fc800078e00ff */
[----:B------:R-:W-:Y:S02]  /*44420*/  IMAD R64, R8, 0x7effffff, RZ ;  /* 0x7effffff08407824 */ /* 0x000fe400078e02ff */
[----:B------:R-:W-:-:S04]  /*44430*/  IMAD.WIDE.U32 R12, R60, R17, RZ ;  /* 0x000000113c0c7225 */ /* 0x000fc800078e00ff */
[----:B------:R-:W-:Y:S01]  /*44440*/  IMAD R61, R4, 0x7effffff, RZ ;  /* 0x7effffff043d7824 */ /* 0x000fe200078e02ff */
[----:B------:R-:W-:Y:S01]  /*44450*/  ISETP.GE.U32.AND P3, PT, R21, 0x7f000001, PT ;  /* 0x7f0000011500780c */ /* 0x000fe20003f66070 */
[----:B------:R-:W-:Y:S01]  /*44460*/  IMAD.HI.U32 R64, R64, 0x7f000001, R8 ;  /* 0x7f00000140407827 */ /* 0x000fe200078e0008 */
[----:B------:R-:W-:-:S03]  /*44470*/  ISETP.GE.U32.AND P4, PT, R57, 0x7f000001, PT ;  /* 0x7f0000013900780c */ /* 0x000fc60003f86070 */
[----:B------:R-:W-:Y:S02]  /*44480*/  IMAD R56, R12, 0x7effffff, RZ ;  /* 0x7effffff0c387824 */ /* 0x000fe400078e02ff */
[----:B------:R-:W-:Y:S01]  /*44490*/  IMAD.HI.U32 R61, R61, 0x7f000001, R4 ;  /* 0x7f0000013d3d7827 */ /* 0x000fe200078e0004 */
[----:B------:R-:W-:-:S03]  /*444a0*/  @P0 IADD3 R20, PT, PT, R20, -0x7f000001, RZ ;  /* 0x80ffffff14140810 */ /* 0x000fc60007ffe0ff */
[----:B------:R-:W-:Y:S01]  /*444b0*/  IMAD.WIDE.U32 R4, R60, R130, RZ ;  /* 0x000000823c047225 */ /* 0x000fe200078e00ff */
[----:B------:R-:W-:Y:S01]  /*444c0*/  ISETP.GE.U32.AND P0, PT, R24, 0x7f000001, PT ;  /* 0x7f0000011800780c */ /* 0x000fe20003f06070 */
[----:B------:R-:W-:Y:S02]  /*444d0*/  ISETP.GE.U32.AND P5, PT, R64, 0x7f000001, PT ;  /* 0x7f0000014000780c */ /* 0x000fe40003fa6070 */
[----:B------:R-:W-:-:S04]  /*444e0*/  IMAD.HI.U32 R56, R56, 0x7f000001, R12 ;  /* 0x7f00000138387827 */ /* 0x000fc800078e000c */
[----:B------:R-:W-:-:S04]  /*444f0*/  IMAD.WIDE.U32 R10, R27, R18, RZ ;  /* 0x000000121b0a7225 */ /* 0x000fc800078e00ff */
[----:B------:R-:W-:-:S04]  /*44500*/  IMAD.WIDE.U32 R12, R59, R17, RZ ;  /* 0x000000113b0c7225 */ /* 0x000fc800078e00ff */
[----:B------:R-:W-:Y:S01]  /*44510*/  IMAD R63, R4, 0x7effffff, RZ ;  /* 0x7effffff043f7824 */ /* 0x000fe200078e02ff */
[----:B------:R-:W-:Y:S01]  /*44520*/  ISETP.GE.U32.AND P1, PT, R55, 0x7f000001, PT ;  /* 0x7f0000013700780c */ /* 0x000fe20003f26070 */
[----:B------:R-:W-:Y:S02]  /*44530*/  IMAD R58, R10, 0x7effffff, RZ ;  /* 0x7effffff0a3a7824 */ /* 0x000fe400078e02ff */
[----:B------:R-:W-:Y:S02]  /*44540*/  IMAD R65, R12, 0x7effffff, RZ ;  /* 0x7effffff0c417824 */ /* 0x000fe400078e02ff */
[----:B------:R-:W-:Y:S01]  /*44550*/  IMAD.HI.U32 R63, R63, 0x7f000001, R4 ;  /* 0x7f0000013f3f7827 */ /* 0x000fe200078e0004 */
[----:B------:R-:W-:Y:S01]  /*44560*/  ISETP.GE.U32.AND P6, PT, R15, 0x7f000001, PT ;  /* 0x7f0000010f00780c */ /* 0x000fe20003fc6070 */
[----:B------:R-:W-:Y:S01]  /*44570*/  ISETP.GE.U32.AND P2, PT, R25, 0x7f000001, PT ;  /* 0x7f0000011900780c */ /* 0x000fe20003f46070 */
[----:B------:R-:W-:Y:S01]  /*44580*/  @P3 IADD3 R21, PT, PT, R21, -0x7f000001, RZ ;  /* 0x80ffffff15153810 */ /* 0x000fe20007ffe0ff */
[----:B------:R-:W-:Y:S01]  /*44590*/  IMAD.WIDE.U32 R4, R27, R16, RZ ;  /* 0x000000101b047225 */ /* 0x000fe200078e00ff */
[----:B------:R-:W-:-:S03]  /*445a0*/  @P4 IADD3 R57, PT, PT, R57, -0x7f000001, RZ ;  /* 0x80ffffff39394810 */ /* 0x000fc60007ffe0ff */
[----:B------:R-:W-:-:S04]  /*445b0*/  IMAD.HI.U32 R58, R58, 0x7f000001, R10 ;  /* 0x7f0000013a3a7827 */ /* 0x000fc800078e000a */
[----:B------:R-:W-:-:S04]  /*445c0*/  IMAD.HI.U32 R65, R65, 0x7f000001, R12 ;  /* 0x7f00000141417827 */ /* 0x000fc800078e000c */
[----:B------:R-:W-:Y:S02]  /*445d0*/  IMAD R13, R4, 0x7effffff, RZ ;  /* 0x7effffff040d7824 */ /* 0x000fe400078e02ff */
[----:B------:R-:W-:Y:S01]  /*445e0*/  IMAD.WIDE.U32 R10, R20, 0x5fffffa, RZ ;  /* 0x05fffffa140a7825 */ /* 0x000fe200078e00ff */
[----:B------:R-:W-:Y:S02]  /*445f0*/  @P0 IADD3 R24, PT, PT, R24, -0x7f000001, RZ ;  /* 0x80ffffff18180810 */ /* 0x000fe40007ffe0ff */
[----:B------:R-:W-:Y:S01]  /*44600*/  @P5 IADD3 R64, PT, PT, R64, -0x7f000001, RZ ;  /* 0x80ffffff40405810 */ /* 0x000fe20007ffe0ff */
[----:B------:R-:W-:Y:S01]  /*44610*/  ISETP.GE.U32.AND P4, PT, R21, 0x7f000001, PT ;  /* 0x7f0000011500780c */ /* 0x000fe20003f86070 */
[----:B------:R-:W-:Y:S01]  /*44620*/  ISETP.GE.U32.AND P0, PT, R61, 0x7f000001, PT ;  /* 0x7f0000013d00780c */ /* 0x000fe20003f06070 */
[----:B------:R-:W-:Y:S01]  /*44630*/  ISETP.GE.U32.AND P5, PT, R57, 0x7f000001, PT ;  /* 0x7f0000013900780c */ /* 0x000fe20003fa6070 */
[----:B------:R-:W-:Y:S02]  /*44640*/  IMAD R20, R20, 0x6, RZ ;  /* 0x0000000614147824 */ /* 0x000fe400078e02ff */
[----:B------:R-:W-:-:S04]  /*44650*/  IMAD.HI.U32 R13, R13, 0x7f000001, R4 ;  /* 0x7f0000010d0d7827 */ /* 0x000fc800078e0004 */
[----:B------:R-:W-:-:S04]  /*44660*/  IMAD.WIDE.U32 R4, R24, 0x5fffffa, RZ ;  /* 0x05fffffa18047825 */ /* 0x000fc800078e00ff */
[----:B------:R-:W-:-:S04]  /*44670*/  IMAD.HI.U32 R11, R20, 0x7f000001, R10 ;  /* 0x7f000001140b7827 */ /* 0x000fc800078e000a */
[----:B------:R-:W-:Y:S01]  /*44680*/  IMAD R10, R24, 0x6, RZ ;  /* 0x00000006180a7824 */ /* 0x000fe200078e02ff */
[----:B------:R-:W-:Y:S02]  /*44690*/  @P1 IADD3 R55, PT, PT, R55, -0x7f000001, RZ ;  /* 0x80ffffff37371810 */ /* 0x000fe40007ffe0ff */
[----:B------:R-:W-:Y:S02]  /*446a0*/  @P6 IADD3 R15, PT, PT, R15, -0x7f000001, RZ ;  /* 0x80ffffff0f0f6810 */ /* 0x000fe40007ffe0ff */
[----:B------:R-:W-:Y:S01]  /*446b0*/  @P2 IADD3 R25, PT, PT, R25, -0x7f000001, RZ ;  /* 0x80ffffff19192810 */ /* 0x000fe20007ffe0ff */
[----:B------:R-:W-:Y:S01]  /*446c0*/  ISETP.GE.U32.AND P3, PT, R65, 0x7f000001, PT ;  /* 0x7f0000014100780c */ /* 0x000fe20003f66070 */
[----:B------:R-:W-:Y:S01]  /*446d0*/  ISETP.GE.U32.AND P6, PT, R64, 0x7f000001, PT ;  /* 0x7f0000014000780c */ /* 0x000fe20003fc6070 */
[----:B------:R-:W-:Y:S01]  /*446e0*/  ISETP.GE.U32.AND P2, PT, R56, 0x7f000001, PT ;  /* 0x7f0000013800780c */ /* 0x000fe20003f46070 */
[----:B------:R-:W-:-:S04]  /*446f0*/  IMAD.HI.U32 R10, R10, 0x7f000001, R4 ;  /* 0x7f0000010a0a7827 */ /* 0x000fc800078e0004 */
[----:B------:R-:W-:Y:S01]  /*44700*/  IMAD.WIDE.U32 R4, R55, 0x5fffffa, RZ ;  /* 0x05fffffa37047825 */ /* 0x000fe200078e00ff */
[----:B------:R-:W-:Y:S02]  /*44710*/  @P4 IADD3 R21, PT, PT, R21, -0x7f000001, RZ ;  /* 0x80ffffff15154810 */ /* 0x000fe40007ffe0ff */
[----:B------:R-:W-:Y:S01]  /*44720*/  @P0 IADD3 R61, PT, PT, R61, -0x7f000001, RZ ;  /* 0x80ffffff3d3d0810 */ /* 0x000fe20007ffe0ff */
[----:B------:R-:W-:Y:S01]  /*44730*/  IMAD R20, R55, 0x6, RZ ;  /* 0x0000000637147824 */ /* 0x000fe200078e02ff */
[----:B------:R-:W-:Y:S01]  /*44740*/  @P5 IADD3 R57, PT, PT, R57, -0x7f000001, RZ ;  /* 0x80ffffff39395810 */ /* 0x000fe20007ffe0ff */
[----:B------:R-:W-:Y:S01]  /*44750*/  ISETP.GE.U32.AND P0, PT, R63, 0x7f000001, PT ;  /* 0x7f0000013f00780c */ /* 0x000fe20003f06070 */
[----:B------:R-:W-:Y:S01]  /*44760*/  IADD3 R21, PT, PT, R21, R25, RZ ;  /* 0x0000001915157210 */ /* 0x000fe20007ffe0ff */
[----:B------:R-:W-:Y:S01]  /*44770*/  IMAD.HI.U32 R20, R20, 0x7f000001, R4 ;  /* 0x7f00000114147827 */ /* 0x000fe200078e0004 */
[----:B------:R-:W-:Y:S01]  /*44780*/  ISETP.GE.U32.AND P1, PT, R58, 0x7f000001, PT ;  /* 0x7f0000013a00780c */ /* 0x000fe20003f26070 */
[----:B------:R-:W-:-:S02]  /*44790*/  IADD3 R57, PT, PT, R57, R61, RZ ;  /* 0x0000003d39397210 */ /* 0x000fc40007ffe0ff */
[----:B------:R-:W-:Y:S02]  /*447a0*/  @P3 IADD3 R65, PT, PT, R65, -0x7f000001, RZ ;  /* 0x80ffffff41413810 */ /* 0x000fe40007ffe0ff */
[----:B------:R-:W-:Y:S02]  /*447b0*/  @P6 IADD3 R64, PT, PT, R64, -0x7f000001, RZ ;  /* 0x80ffffff40406810 */ /* 0x000fe40007ffe0ff */
[----:B------:R-:W-:Y:S01]  /*447c0*/  @P2 IADD3 R56, PT, PT, R56, -0x7f000001, RZ ;  /* 0x80ffffff38382810 */ /* 0x000fe20007ffe0ff */
[----:B------:R-:W-:Y:S01]  /*447d0*/  ISETP.GE.U32.AND P3, PT, R15, 0x7f000001, PT ;  /* 0x7f0000010f00780c */ /* 0x000fe20003f66070 */
[----:B------:R-:W-:Y:S01]  /*447e0*/  ISETP.GE.U32.AND P2, PT, R11, 0x7f000001, PT ;  /* 0x7f0000010b00780c */ /* 0x000fe20003f46070 */
[----:B------:R-:W-:Y:S01]  /*447f0*/  ISETP.GE.U32.AND P4, PT, R20, 0x7f000001, PT ;  /* 0x7f0000011400780c */ /* 0x000fe20003f86070 */
[----:B------:R-:W-:Y:S01]  /*44800*/  ISETP.GE.U32.AND P6, PT, R21, 0x7f000001, PT ;  /* 0x7f0000011500780c */ /* 0x000fe20003fc6070 */
[----:B------:R-:W-:Y:S01]  /*44810*/  ISETP.GE.U32.AND P5, PT, R57, 0x7f000001, PT ;  /* 0x7f0000013900780c */ /* 0x000fe20003fa6070 */
[----:B------:R-:W-:Y:S01]  /*44820*/  IMAD.WIDE.U32 R8, R60, R18, RZ ;  /* 0x000000123c087225 */ /* 0x000fe200078e00ff */
[----:B------:R-:W-:-:S02]  /*44830*/  IADD3 R64, PT, PT, R64, R65, RZ ;  /* 0x0000004140407210 */ /* 0x000fc40007ffe0ff */
[----:B------:R-:W-:Y:S02]  /*44840*/  @P0 IADD3 R63, PT, PT, R63, -0x7f000001, RZ ;  /* 0x80ffffff3f3f0810 */ /* 0x000fe40007ffe0ff */
[----:B------:R-:W-:Y:S01]  /*44850*/  @P1 IADD3 R58, PT, PT, R58, -0x7f000001, RZ ;  /* 0x80ffffff3a3a1810 */ /* 0x000fe20007ffe0ff */
[----:B------:R-:W-:Y:S01]  /*44860*/  IMAD R12, R8, 0x7effffff, RZ ;  /* 0x7effffff080c7824 */ /* 0x000fe200078e02ff */
[----:B------:R-:W-:Y:S01]  /*44870*/  ISETP.GE.U32.AND P1, PT, R26, 0x7f000001, PT ;  /* 0x7f0000011a00780c */ /* 0x000fe20003f26070 */
[----:B------:R-:W-:Y:S02]  /*44880*/  ISETP.GE.U32.AND P0, PT, R64, 0x7f000001, PT ;  /* 0x7f0000014000780c */ /* 0x000fe40003f06070 */
[----:B------:R-:W-:Y:S01]  /*44890*/  IMAD.HI.U32 R12, R12, 0x7f000001, R8 ;  /* 0x7f0000010c0c7827 */ /* 0x000fe200078e0008 */
[----:B------:R-:W-:-:S03]  /*448a0*/  @P3 IADD3 R15, PT, PT, R15, -0x7f000001, RZ ;  /* 0x80ffffff0f0f3810 */ /* 0x000fc60007ffe0ff */
[----:B------:R-:W-:Y:S01]  /*448b0*/  IMAD.WIDE.U32 R8, R63, 0x5fffffa, RZ ;  /* 0x05fffffa3f087825 */ /* 0x000fe200078e00ff */
[----:B------:R-:W-:Y:S02]  /*448c0*/  @P2 IADD3 R11, PT, PT, R11, -0x7f000001, RZ ;  /* 0x80ffffff0b0b2810 */ /* 0x000fe40007ffe0ff */
[----:B------:R-:W-:Y:S02]  /*448d0*/  @P4 IADD3 R20, PT, PT, R20, -0x7f000001, RZ ;  /* 0x80ffffff14144810 */ /* 0x000fe40007ffe0ff */
[----:B------:R-:W-:Y:S02]  /*448e0*/  @P6 IADD3 R21, PT, PT, R21, -0x7f000001, RZ ;  /* 0x80ffffff15156810 */ /* 0x000fe40007ffe0ff */
[----:B------:R-:W-:Y:S01]  /*448f0*/  @P5 IADD3 R57, PT, PT, R57, -0x7f000001, RZ ;  /* 0x80ffffff39395810 */ /* 0x000fe20007ffe0ff */
[----:B------:R-:W-:Y:S02]  /*44900*/  IMAD R25, R63, 0x6, RZ ;  /* 0x000000063f197824 */ /* 0x000fe400078e02ff */
[----:B------:R-:W-:Y:S01]  /*44910*/  IMAD.WIDE.U32 R4, R56, 0x5fffffa, RZ ;  /* 0x05fffffa38047825 */ /* 0x000fe200078e00ff */
[----:B------:R-:W-:Y:S01]  /*44920*/  ISETP.GE.U32.AND P3, PT, R13, 0x7f000001, PT ;  /* 0x7f0000010d00780c */ /* 0x000fe20003f66070 */
[----:B------:R-:W-:-:S02]  /*44930*/  IADD3 R11, PT, PT, R15, R11, RZ ;  /* 0x0000000b0f0b7210 */ /* 0x000fc40007ffe0ff */
[----:B------:R-:W-:Y:S01]  /*44940*/  IADD3 R21, PT, PT, R21, R20, RZ ;  /* 0x0000001415157210 */ /* 0x000fe20007ffe0ff */
[----:B------:R-:W-:Y:S02]  /*44950*/  IMAD R24, R56, 0x6, RZ ;  /* 0x0000000638187824 */ /* 0x000fe400078e02ff */
[----:B------:R-:W-:Y:S01]  /*44960*/  IMAD.HI.U32 R25, R25, 0x7f000001, R8 ;  /* 0x7f00000119197827 */ /* 0x000fe200078e0008 */
[----:B------:R-:W-:Y:S02]  /*44970*/  IADD3 R20, PT, PT, R57, R58, RZ ;  /* 0x0000003a39147210 */ /* 0x000fe40007ffe0ff */
[----:B------:R-:W-:Y:S01]  /*44980*/  @P0 IADD3 R64, PT, PT, R64, -0x7f000001, RZ ;  /* 0x80ffffff40400810 */ /* 0x000fe20007ffe0ff */
[----:B------:R-:W-:Y:S01]  /*44990*/  IMAD.HI.U32 R24, R24, 0x7f000001, R4 ;  /* 0x7f00000118187827 */ /* 0x000fe200078e0004 */
[----:B------:R-:W-:Y:S01]  /*449a0*/  ISETP.GE.U32.AND P2, PT, R10, 0x7f000001, PT ;  /* 0x7f0000010a00780c */ /* 0x000fe20003f46070 */
[----:B------:R-:W-:Y:S01]  /*449b0*/  @P1 IADD3 R26, PT, PT, R26, -0x7f000001, RZ ;  /* 0x80ffffff1a1a1810 */ /* 0x000fe20007ffe0ff */
[----:B------:R-:W-:Y:S01]  /*449c0*/  ISETP.GE.U32.AND P6, PT, R11, 0x7f000001, PT ;  /* 0x7f0000010b00780c */ /* 0x000fe20003fc6070 */
[----:B------:R-:W-:Y:S01]  /*449d0*/  ISETP.GE.U32.AND P0, PT, R12, 0x7f000001, PT ;  /* 0x7f0000010c00780c */ /* 0x000fe20003f06070 */
[----:B------:R-:W-:Y:S01]  /*449e0*/  ISETP.GE.U32.AND P4, PT, R25, 0x7f000001, PT ;  /* 0x7f0000011900780c */ /* 0x000fe20003f86070 */
[----:B------:R-:W-:Y:S01]  /*449f0*/  ISETP.GE.U32.AND P1, PT, R20, 0x7f000001, PT ;  /* 0x7f0000011400780c */ /* 0x000fe20003f26070 */
[----:B------:R-:W-:Y:S01]  /*44a00*/  IMAD.WIDE.U32 R4, R7, R0, RZ ;  /* 0x0000000007047225 */ /* 0x000fe200078e00ff */
[----:B------:R-:W-:-:S03]  /*44a10*/  @P3 IADD3 R13, PT, PT, R13, -0x7f000001, RZ ;  /* 0x80ffffff0d0d3810 */ /* 0x000fc60007ffe0ff */
[----:B------:R-:W-:Y:S01]  /*44a20*/  IMAD R7, R4, 0x7effffff, RZ ;  /* 0x7effffff04077824 */ /* 0x000fe200078e02ff */
[----:B------:R-:W-:Y:S01]  /*44a30*/  ISETP.GE.U32.AND P3, PT, R21, 0x7f000001, PT ;  /* 0x7f0000011500780c */ /* 0x000fe20003f66070 */
[----:B------:R-:W-:Y:S02]  /*44a40*/  ISETP.GE.U32.AND P5, PT, R24, 0x7f000001, PT ;  /* 0x7f0000011800780c */ /* 0x000fe40003fa6070 */
[----:B------:R-:W-:-:S04]  /*44a50*/  IMAD.HI.U32 R7, R7, 0x7f000001, R4 ;  /* 0x7f00000107077827 */ /* 0x000fc800078e0004 */
[----:B------:R-:W-:Y:S01]  /*44a60*/  IMAD.WIDE.U32 R8, R26, 0x5fffffa, RZ ;  /* 0x05fffffa1a087825 */ /* 0x000fe200078e00ff */
[----:B------:R-:W-:Y:S02]  /*44a70*/  @P2 IADD3 R10, PT, PT, R10, -0x7f000001, RZ ;  /* 0x80ffffff0a0a2810 */ /* 0x000fe40007ffe0ff */
[----:B------:R-:W-:Y:S02]  /*44a80*/  @P6 IADD3 R11, PT, PT, R11, -0x7f000001, RZ ;  /* 0x80ffffff0b0b6810 */ /* 0x000fe40007ffe0ff */
[----:B------:R-:W-:Y:S01]  /*44a90*/  @P0 IADD3 R12, PT, PT, R12, -0x7f000001, RZ ;  /* 0x80ffffff0c0c0810 */ /* 0x000fe20007ffe0ff */
[----:B------:R-:W-:Y:S01]  /*44aa0*/  IMAD R15, R26, 0x6, RZ ;  /* 0x000000061a0f7824 */ /* 0x000fe200078e02ff */
[----:B------:R-:W-:Y:S02]  /*44ab0*/  @P4 IADD3 R25, PT, PT, R25, -0x7f000001, RZ ;  /* 0x80ffffff19194810 */ /* 0x000fe40007ffe0ff */
[----:B------:R-:W-:Y:S01]  /*44ac0*/  @P1 IADD3 R20, PT, PT, R20, -0x7f000001, RZ ;  /* 0x80ffffff14141810 */ /* 0x000fe20007ffe0ff */
[----:B------:R-:W-:Y:S01]  /*44ad0*/  ISETP.GE.U32.AND P0, PT, R7, 0x7f000001, PT ;  /* 0x7f0000010700780c */ /* 0x000fe20003f06070 */
[----:B------:R-:W-:Y:S01]  /*44ae0*/  IMAD.HI.U32 R9, R15, 0x7f000001, R8 ;  /* 0x7f0000010f097827 */ /* 0x000fe200078e0008 */
[----:B------:R-:W-:-:S02]  /*44af0*/  IADD3 R0, PT, PT, R11, R10, RZ ;  /* 0x0000000a0b007210 */ /* 0x000fc40007ffe0ff */
[----:B------:R-:W-:Y:S02]  /*44b00*/  IADD3 R57, PT, PT, R20, R25, RZ ;  /* 0x0000001914397210 */ /* 0x000fe40007ffe0ff */
[----:B------:R-:W-:Y:S02]  /*44b10*/  @P3 IADD3 R21, PT, PT, R21, -0x7f000001, RZ ;  /* 0x80ffffff15153810 */ /* 0x000fe40007ffe0ff */
[----:B------:R-:W-:Y:S01]  /*44b20*/  @P5 IADD3 R24, PT, PT, R24, -0x7f000001, RZ ;  /* 0x80ffffff18185810 */ /* 0x000fe20007ffe0ff */
[----:B------:R-:W-:Y:S01]  /*44b30*/  ISETP.GE.U32.AND P3, PT, R9, 0x7f000001, PT ;  /* 0x7f0000010900780c */ /* 0x000fe20003f66070 */
[----:B------:R-:W-:Y:S01]  /*44b40*/  ISETP.GE.U32.AND P1, PT, R0, 0x7f000001, PT ;  /* 0x7f0000010000780c */ /* 0x000fe20003f26070 */
[----:B------:R-:W-:Y:S02]  /*44b50*/  ISETP.GE.U32.AND P5, PT, R57, 0x7f000001, PT ;  /* 0x7f0000013900780c */ /* 0x000fe40003fa6070 */
[----:B------:R-:W-:-:S04]  /*44b60*/  @P0 IADD3 R7, PT, PT, R7, -0x7f000001, RZ ;  /* 0x80ffffff07070810 */ /* 0x000fc80007ffe0ff */
[----:B--2---:R-:W-:-:S05]  /*44b70*/  IADD3 R14, PT, PT, R7, R14, RZ ;  /* 0x0000000e070e7210 */ /* 0x004fca0007ffe0ff */
[----:B------:R-:W-:Y:S02]  /*44b80*/  @P3 IADD3 R9, PT, PT, R9, -0x7f000001, RZ ;  /* 0x80ffffff09093810 */ /* 0x000fe40007ffe0ff */
[----:B------:R-:W-:Y:S02]  /*44b90*/  @P1 IADD3 R0, PT, PT, R0, -0x7f000001, RZ ;  /* 0x80ffffff00001810 */ /* 0x000fe40007ffe0ff */
[----:B------:R-:W-:Y:S01]  /*44ba0*/  @P5 IADD3 R57, PT, PT, R57, -0x7f000001, RZ ;  /* 0x80ffffff39395810 */ /* 0x000fe20007ffe0ff */
[----:B------:R-:W-:Y:S01]  /*44bb0*/  ISETP.GE.U32.AND P0, PT, R14, 0x7f000001, PT ;  /* 0x7f0000010e00780c */ /* 0x000fe20003f06070 */
[----:B------:R-:W-:-:S03]  /*44bc0*/  IADD3 R0, PT, PT, R0, R9, RZ ;  /* 0x0000000900007210 */ /* 0x000fc60007ffe0ff */
[----:B------:R-:W-:-:S04]  /*44bd0*/  IMAD.WIDE.U32 R8, R57, R17, RZ ;  /* 0x0000001139087225 */ /* 0x000fc800078e00ff */
[----:B------:R-:W-:-:S04]  /*44be0*/  IMAD.WIDE.U32 R10, R57, R130, RZ ;  /* 0x00000082390a7225 */ /* 0x000fc800078e00ff */
[----:B------:R-:W-:Y:S01]  /*44bf0*/  IMAD R7, R8, 0x7effffff, RZ ;  /* 0x7effffff08077824 */ /* 0x000fe200078e02ff */
[----:B------:R-:W-:Y:S01]  /*44c00*/  IADD3 R58, PT, PT, R21, R24, RZ ;  /* 0x00000018153a7210 */ /* 0x000fe20007ffe0ff */
[----:B------:R0:W-:Y:S02]  /*44c10*/  STL [R1+0x11c], R14 ;  /* 0x00011c0e01007387 */ /* 0x0001e40000100800 */
[----:B------:R-:W-:-:S04]  /*44c20*/  IMAD.HI.U32 R24, R7, 0x7f000001, R8 ;  /* 0x7f00000107187827 */ /* 0x000fc800078e0008 */
[----:B------:R-:W-:Y:S01]  /*44c30*/  IMAD R7, R10, 0x7effffff, RZ ;  /* 0x7effffff0a077824 */ /* 0x000fe200078e02ff */
[----:B0-----:R-:W-:-:S03]  /*44c40*/  @P0 IADD3 R14, PT, PT, R14, -0x7f000001, RZ ;  /* 0x80ffffff0e0e0810 */ /* 0x001fc60007ffe0ff */
[----:B------:R-:W-:Y:S02]  /*44c50*/  IMAD.HI.U32 R26, R7, 0x7f000001, R10 ;  /* 0x7f000001071a7827 */ /* 0x000fe400078e000a */
[----:B------:R0:W-:Y:S04]  /*44c60*/  STL [R1+0x11c], R14 ;  /* 0x00011c0e01007387 */ /* 0x0001e80000100800 */
[----:B------:R-:W2:Y:S01]  /*44c70*/  LDL.64 R10, [R1+0x100] ;  /* 0x00010000010a7983 */ /* 0x000ea20000100a00 */
[----:B------:R-:W-:-:S05]  /*44c80*/  IADD3 R13, PT, PT, R64, R13, RZ ;  /* 0x0000000d400d7210 */ /* 0x000fca0007ffe0ff */
[----:B------:R-:W-:Y:S01]  /*44c90*/  ISETP.GE.U32.AND P2, PT, R13, 0x7f000001, PT ;  /* 0x7f0000010d00780c */ /* 0x000fe20003f46070 */
[----:B------:R-:W-:-:S12]  /*44ca0*/  ISETP.GE.U32.AND P4, PT, R58, 0x7f000001, PT ;  /* 0x7f0000013a00780c */ /* 0x000fd80003f86070 */
[----:B------:R-:W-:Y:S02]  /*44cb0*/  @P2 IADD3 R13, PT, PT, R13, -0x7f000001, RZ ;  /* 0x80ffffff0d0d2810 */ /* 0x000fe40007ffe0ff */
[----:B------:R-:W-:Y:S02]  /*44cc0*/  @P4 IADD3 R58, PT, PT, R58, -0x7f000001, RZ ;  /* 0x80ffffff3a3a4810 */ /* 0x000fe40007ffe0ff */
[----:B------:R-:W-:-:S03]  /*44cd0*/  IADD3 R55, PT, PT, R13, R12, RZ ;  /* 0x0000000c0d377210 */ /* 0x000fc60007ffe0ff */
[----:B------:R-:W-:Y:S02]  /*44ce0*/  IMAD.WIDE.U32 R4, R58, R130, RZ ;  /* 0x000000823a047225 */ /* 0x000fe400078e00ff */
[----:B------:R-:W-:Y:S01]  /*44cf0*/  ISETP.GE.U32.AND P2, PT, R55, 0x7f000001, PT ;  /* 0x7f0000013700780c */ /* 0x000fe20003f46070 */
[----:B------:R-:W-:Y:S01]  /*44d00*/  ISETP.GE.U32.AND P1, PT, R0, 0x7f000001, PT ;  /* 0x7f0000010000780c */ /* 0x000fe20003f26070 */
[----:B------:R-:W-:-:S04]  /*44d10*/  IMAD R61, R4, 0x7effffff, RZ ;  /* 0x7effffff043d7824 */ /* 0x000fc800078e02ff */
[----:B------:R-:W-:-:S04]  /*44d20*/  IMAD.HI.U32 R61, R61, 0x7f000001, R4 ;  /* 0x7f0000013d3d7827 */ /* 0x000fc800078e0004 */
[----:B------:R-:W-:-:S03]  /*44d30*/  IMAD.WIDE.U32 R4, R58, R18, RZ ;  /* 0x000000123a047225 */ /* 0x000fc600078e00ff */
[----:B------:R-:W-:Y:S01]  /*44d40*/  @P2 IADD3 R55, PT, PT, R55, -0x7f000001, RZ ;  /* 0x80ffffff37372810 */ /* 0x000fe20007ffe0ff */
[----:B------:R-:W-:Y:S01]  /*44d50*/  IMAD R21, R4, 0x7effffff, RZ ;  /* 0x7effffff04157824 */ /* 0x000fe200078e02ff */
[----:B------:R-:W-:-:S03]  /*44d60*/  @P1 IADD3 R0, PT, PT, R0, -0x7f000001, RZ ;  /* 0x80ffffff00001810 */ /* 0x000fc60007ffe0ff */
[----:B------:R-:W-:-:S04]  /*44d70*/  IMAD.WIDE.U32 R12, R55, R16, RZ ;  /* 0x00000010370c7225 */ /* 0x000fc800078e00ff */
[----:B------:R-:W-:-:S04]  /*44d80*/  IMAD.HI.U32 R21, R21, 0x7f000001, R4 ;  /* 0x7f00000115157827 */ /* 0x000fc800078e0004 */
[----:B------:R-:W-:Y:S02]  /*44d90*/  IMAD R5, R12, 0x7effffff, RZ ;  /* 0x7effffff0c057824 */ /* 0x000fe400078e02ff */
[----:B0-----:R-:W-:Y:S01]  /*44da0*/  IMAD.WIDE.U32 R14, R0, R16, RZ ;  /* 0x00000010000e7225 */ /* 0x001fe200078e00ff */
        /* <DEDUP_REMOVED lines=15> */
[----:B------:R-:W-:Y:S02]  /*44ea0*/  IMAD R25, R8, 0x7effffff, RZ ;  /* 0x7effffff08197824 */ /* 0x000fe400078e02ff */
[----:B------:R-:W-:Y:S01]  /*44eb0*/  IMAD R68, R4, 0x7effffff, RZ ;  /* 0x7effffff04447824 */ /* 0x000fe200078e02ff */
[----:B------:R-:W-:Y:S01]  /*44ec0*/  ISETP.GE.U32.AND P1, PT, R24, 0x7f000001, PT ;  /* 0x7f0000011800780c */ /* 0x000fe20003f26070 */
[----:B------:R-:W-:-:S04]  /*44ed0*/  IMAD.WIDE.U32 R14, R61, 0x5fffffa, RZ ;  /* 0x05fffffa3d0e7825 */ /* 0x000fc800078e00ff */
[----:B------:R-:W-:Y:S02]  /*44ee0*/  IMAD R67, R61, 0x6, RZ ;  /* 0x000000063d437824 */ /* 0x000fe400078e02ff */
[----:B------:R-:W-:-:S04]  /*44ef0*/  IMAD.HI.U32 R25, R25, 0x7f000001, R8 ;  /* 0x7f00000119197827 */ /* 0x000fc800078e0008 */
[----:B------:R-:W-:-:S04]  /*44f00*/  IMAD.HI.U32 R61, R68, 0x7f000001, R4 ;  /* 0x7f000001443d7827 */ /* 0x000fc800078e0004 */
[----:B------:R-:W-:-:S04]  /*44f10*/  IMAD.WIDE.U32 R8, R57, R18, RZ ;  /* 0x0000001239087225 */ /* 0x000fc800078e00ff */
[----:B------:R-:W-:-:S04]  /*44f20*/  IMAD.WIDE.U32 R12, R0, R17, RZ ;  /* 0x00000011000c7225 */ /* 0x000fc800078e00ff */
[----:B------:R-:W-:-:S04]  /*44f30*/  IMAD.WIDE.U32 R4, R0, R130, RZ ;  /* 0x0000008200047225 */ /* 0x000fc800078e00ff */
[----:B------:R-:W-:Y:S01]  /*44f40*/  IMAD.HI.U32 R67, R67, 0x7f000001, R14 ;  /* 0x7f00000143437827 */ /* 0x000fe200078e000e */
[----:B------:R-:W-:-:S03]  /*44f50*/  @P3 IADD3 R64, PT, PT, R64, -0x7f000001, RZ ;  /* 0x80ffffff40403810 */ /* 0x000fc60007ffe0ff */
[----:B------:R-:W-:Y:S02]  /*44f60*/  IMAD R7, R8, 0x7effffff, RZ ;  /* 0x7effffff08077824 */ /* 0x000fe400078e02ff */
[----:B------:R-:W-:Y:S02]  /*44f70*/  IMAD R66, R12, 0x7effffff, RZ ;  /* 0x7effffff0c427824 */ /* 0x000fe400078e02ff */
[----:B------:R-:W-:Y:S01]  /*44f80*/  IMAD R15, R4, 0x7effffff, RZ ;  /* 0x7effffff040f7824 */ /* 0x000fe200078e02ff */
[----:B------:R-:W-:Y:S01]  /*44f90*/  @P0 IADD3 R63, PT, PT, R63, -0x7f000001, RZ ;  /* 0x80ffffff3f3f0810 */ /* 0x000fe20007ffe0ff */
[----:B------:R-:W-:-:S04]  /*44fa0*/  IMAD.HI.U32 R7, R7, 0x7f000001, R8 ;  /* 0x7f00000107077827 */ /* 0x000fc800078e0008 */
[----:B------:R-:W-:Y:S01]  /*44fb0*/  IMAD.HI.U32 R66, R66, 0x7f000001, R12 ;  /* 0x7f00000142427827 */ /* 0x000fe200078e000c */
[----:B------:R-:W-:-:S03]  /*44fc0*/  ISETP.GE.U32.AND P2, PT, R67, 0x7f000001, PT ;  /* 0x7f0000014300780c */ /* 0x000fc60003f46070 */
[----:B------:R-:W-:Y:S01]  /*44fd0*/  IMAD.HI.U32 R15, R15, 0x7f000001, R4 ;  /* 0x7f0000010f0f7827 */ /* 0x000fe200078e0004 */
[----:B------:R-:W-:-:S03]  /*44fe0*/  ISETP.GE.U32.AND P6, PT, R64, 0x7f000001, PT ;  /* 0x7f0000014000780c */ /* 0x000fc60003fc6070 */
[----:B------:R-:W-:Y:S01]  /*44ff0*/  IMAD.WIDE.U32 R8, R58, R17, RZ ;  /* 0x000000113a087225 */ /* 0x000fe200078e00ff */
[----:B------:R-:W-:Y:S01]  /*45000*/  @P1 IADD3 R24, PT, PT, R24, -0x7f000001, RZ ;  /* 0x80ffffff18181810 */ /* 0x000fe20007ffe0ff */
[----:B------:R-:W-:Y:S01]  /*45010*/  ISETP.GE.U32.AND P1, PT, R26, 0x7f000001, PT ;  /* 0x7f0000011a00780c */ /* 0x000fe20003f26070 */
[----:B------:R-:W-:Y:S01]  /*45020*/  ISETP.GE.U32.AND P0, PT, R63, 0x7f000001, PT ;  /* 0x7f0000013f00780c */ /* 0x000fe20003f06070 */
[----:B------:R-:W-:Y:S01]  /*45030*/  IMAD R65, R8, 0x7effffff, RZ ;  /* 0x7effffff08417824 */ /* 0x000fe200078e02ff */
[----:B------:R-:W-:Y:S01]  /*45040*/  ISETP.GE.U32.AND P4, PT, R66, 0x7f000001, PT ;  /* 0x7f0000014200780c */ /* 0x000fe20003f86070 */
[----:B------:R-:W-:Y:S02]  /*45050*/  ISETP.GE.U32.AND P3, PT, R15, 0x7f000001, PT ;  /* 0x7f0000010f00780c */ /* 0x000fe40003f66070 */
[----:B------:R-:W-:Y:S01]  /*45060*/  IMAD.HI.U32 R65, R65, 0x7f000001, R8 ;  /* 0x7f00000141417827 */ /* 0x000fe200078e0008 */
[----:B------:R-:W-:Y:S01]  /*45070*/  ISETP.GE.U32.AND P5, PT, R21, 0x7f000001, PT ;  /* 0x7f0000011500780c */ /* 0x000fe20003fa6070 */
[----:B------:R-:W-:Y:S01]  /*45080*/  @P2 IADD3 R67, PT, PT, R67, -0x7f000001, RZ ;  /* 0x80ffffff43432810 */ /* 0x000fe20007ffe0ff */
[----:B------:R-:W-:Y:S01]  /*45090*/  ISETP.GE.U32.AND P2, PT, R25, 0x7f000001, PT ;  /* 0x7f0000011900780c */ /* 0x000fe20003f46070 */
[----:B------:R-:W-:Y:S01]  /*450a0*/  @P6 IADD3 R64, PT, PT, R64, -0x7f000001, RZ ;  /* 0x80ffffff40406810 */ /* 0x000fe20007ffe0ff */
[----:B------:R-:W-:Y:S01]  /*450b0*/  ISETP.GE.U32.AND P6, PT, R65, 0x7f000001, PT ;  /* 0x7f0000014100780c */ /* 0x000fe20003fc6070 */
[----:B------:R-:W-:Y:S01]  /*450c0*/  IMAD.WIDE.U32 R12, R24, 0x5fffffa, RZ ;  /* 0x05fffffa180c7825 */ /* 0x000fe200078e00ff */
[----:B------:R-:W-:Y:S01]  /*450d0*/  @P1 IADD3 R26, PT, PT, R26, -0x7f000001, RZ ;  /* 0x80ffffff1a1a1810 */ /* 0x000fe20007ffe0ff */
[----:B------:R-:W-:Y:S01]  /*450e0*/  ISETP.GE.U32.AND P1, PT, R20, 0x7f000001, PT ;  /* 0x7f0000011400780c */ /* 0x000fe20003f26070 */
[----:B------:R-:W-:Y:S01]  /*450f0*/  @P0 IADD3 R63, PT, PT, R63, -0x7f000001, RZ ;  /* 0x80ffffff3f3f0810 */ /* 0x000fe20007ffe0ff */
[----:B------:R-:W-:Y:S01]  /*45100*/  IMAD R24, R24, 0x6, RZ ;  /* 0x0000000618187824 */ /* 0x000fe200078e02ff */
[----:B------:R-:W-:Y:S01]  /*45110*/  ISETP.GE.U32.AND P0, PT, R56, 0x7f000001, PT ;  /* 0x7f0000013800780c */ /* 0x000fe20003f06070 */
[----:B------:R-:W-:-:S02]  /*45120*/  @P4 IADD3 R66, PT, PT, R66, -0x7f000001, RZ ;  /* 0x80ffffff42424810 */ /* 0x000fc40007ffe0ff */
[----:B------:R-:W-:Y:S01]  /*45130*/  @P3 IADD3 R15, PT, PT, R15, -0x7f000001, RZ ;  /* 0x80ffffff0f0f3810 */ /* 0x000fe20007ffe0ff */
[----:B------:R-:W-:-:S04]  /*45140*/  IMAD.WIDE.U32 R4, R26, 0x5fffffa, RZ ;  /* 0x05fffffa1a047825 */ /* 0x000fc800078e00ff */
[----:B------:R-:W-:-:S04]  /*45150*/  IMAD.HI.U32 R12, R24, 0x7f000001, R12 ;  /* 0x7f000001180c7827 */ /* 0x000fc800078e000c */
[----:B------:R-:W-:Y:S01]  /*45160*/  IMAD R13, R26, 0x6, RZ ;  /* 0x000000061a0d7824 */ /* 0x000fe200078e02ff */
[----:B------:R-:W-:Y:S01]  /*45170*/  IADD3 R63, PT, PT, R63, R67, RZ ;  /* 0x000000433f3f7210 */ /* 0x000fe20007ffe0ff */
[----:B------:R-:W-:Y:S01]  /*45180*/  ISETP.GE.U32.AND P4, PT, R66, 0x7f000001, PT ;  /* 0x7f0000014200780c */ /* 0x000fe20003f86070 */
[----:B------:R-:W-:Y:S01]  /*45190*/  ISETP.GE.U32.AND P3, PT, R15, 0x7f000001, PT ;  /* 0x7f0000010f00780c */ /* 0x000fe20003f66070 */
[----:B------:R-:W-:Y:S01]  /*451a0*/  @P5 IADD3 R21, PT, PT, R21, -0x7f000001, RZ ;  /* 0x80ffffff15155810 */ /* 0x000fe20007ffe0ff */
[----:B------:R-:W-:Y:S01]  /*451b0*/  IMAD.HI.U32 R13, R13, 0x7f000001, R4 ;  /* 0x7f0000010d0d7827 */ /* 0x000fe200078e0004 */
[----:B------:R-:W-:Y:S02]  /*451c0*/  @P2 IADD3 R25, PT, PT, R25, -0x7f000001, RZ ;  /* 0x80ffffff19192810 */ /* 0x000fe40007ffe0ff */
[----:B------:R-:W-:Y:S01]  /*451d0*/  @P6 IADD3 R65, PT, PT, R65, -0x7f000001, RZ ;  /* 0x80ffffff41416810 */ /* 0x000fe20007ffe0ff */
[----:B------:R-:W-:Y:S01]  /*451e0*/  ISETP.GE.U32.AND P2, PT, R12, 0x7f000001, PT ;  /* 0x7f0000010c00780c */ /* 0x000fe20003f46070 */
[----:B------:R-:W-:Y:S01]  /*451f0*/  ISETP.GE.U32.AND P6, PT, R63, 0x7f000001, PT ;  /* 0x7f0000013f00780c */ /* 0x000fe20003fc6070 */
[----:B------:R-:W-:Y:S01]  /*45200*/  @P1 IADD3 R20, PT, PT, R20, -0x7f000001, RZ ;  /* 0x80ffffff14141810 */ /* 0x000fe20007ffe0ff */
[----:B------:R-:W-:Y:S01]  /*45210*/  ISETP.GE.U32.AND P1, PT, R61, 0x7f000001, PT ;  /* 0x7f0000013d00780c */ /* 0x000fe20003f26070 */
[----:B------:R-:W-:-:S02]  /*45220*/  @P0 IADD3 R56, PT, PT, R56, -0x7f000001, RZ ;  /* 0x80ffffff38380810 */ /* 0x000fc40007ffe0ff */
[----:B------:R-:W-:Y:S01]  /*45230*/  IADD3 R21, PT, PT, R64, R21, RZ ;  /* 0x0000001540157210 */ /* 0x000fe20007ffe0ff */
[----:B------:R-:W-:Y:S01]  /*45240*/  ISETP.GE.U32.AND P0, PT, R13, 0x7f000001, PT ;  /* 0x7f0000010d00780c */ /* 0x000fe20003f06070 */
[----:B------:R-:W-:Y:S01]  /*45250*/  IMAD.WIDE.U32 R8, R57, R16, RZ ;  /* 0x0000001039087225 */ /* 0x000fe200078e00ff */
[----:B------:R-:W-:Y:S02]  /*45260*/  @P4 IADD3 R66, PT, PT, R66, -0x7f000001, RZ ;  /* 0x80ffffff42424810 */ /* 0x000fe40007ffe0ff */
[----:B------:R-:W-:Y:S01]  /*45270*/  @P3 IADD3 R15, PT, PT, R15, -0x7f000001, RZ ;  /* 0x80ffffff0f0f3810 */ /* 0x000fe20007ffe0ff */
[----:B------:R-:W-:Y:S01]  /*45280*/  ISETP.GE.U32.AND P5, PT, R21, 0x7f000001, PT ;  /* 0x7f0000011500780c */ /* 0x000fe20003fa6070 */
[----:B------:R-:W-:Y:S01]  /*45290*/  IMAD R14, R8, 0x7effffff, RZ ;  /* 0x7effffff080e7824 */ /* 0x000fe200078e02ff */
[----:B------:R-:W-:Y:S01]  /*452a0*/  ISETP.GE.U32.AND P3, PT, R7, 0x7f000001, PT ;  /* 0x7f0000010700780c */ /* 0x000fe20003f66070 */
[----:B------:R-:W-:-:S04]  /*452b0*/  IMAD.WIDE.U32 R4, R20, 0x5fffffa, RZ ;  /* 0x05fffffa14047825 */ /* 0x000fc800078e00ff */
[----:B------:R-:W-:Y:S01]  /*452c0*/  IMAD.HI.U32 R14, R14, 0x7f000001, R8 ;  /* 0x7f0000010e0e7827 */ /* 0x000fe200078e0008 */
[----:B------:R-:W-:Y:S02]  /*452d0*/  IADD3 R56, PT, PT, R66, R56, RZ ;  /* 0x0000003842387210 */ /* 0x000fe40007ffe0ff */
[----:B------:R-:W-:Y:S02]  /*452e0*/  @P2 IADD3 R12, PT, PT, R12, -0x7f000001, RZ ;  /* 0x80ffffff0c0c2810 */ /* 0x000fe40007ffe0ff */
[----:B------:R-:W-:Y:S01]  /*452f0*/  @P6 IADD3 R63, PT, PT, R63, -0x7f000001, RZ ;  /* 0x80ffffff3f3f6810 */ /* 0x000fe20007ffe0ff */
[----:B------:R-:W-:Y:S01]  /*45300*/  IMAD R24, R20, 0x6, RZ ;  /* 0x0000000614187824 */ /* 0x000fe200078e02ff */
[----:B------:R-:W-:Y:S02]  /*45310*/  @P1 IADD3 R61, PT, PT, R61, -0x7f000001, RZ ;  /* 0x80ffffff3d3d1810 */ /* 0x000fe40007ffe0ff */
[----:B------:R-:W-:Y:S01]  /*45320*/  @P0 IADD3 R13, PT, PT, R13, -0x7f000001, RZ ;  /* 0x80ffffff0d0d0810 */ /* 0x000fe20007ffe0ff */
[----:B------:R-:W-:Y:S01]  /*45330*/  ISETP.GE.U32.AND P4, PT, R56, 0x7f000001, PT ;  /* 0x7f0000013800780c */ /* 0x000fe20003f86070 */
[----:B------:R-:W-:Y:S01]  /*45340*/  IMAD.HI.U32 R24, R24, 0x7f000001, R4 ;  /* 0x7f00000118187827 */ /* 0x000fe200078e0004 */
[----:B------:R-:W-:Y:S01]  /*45350*/  ISETP.GE.U32.AND P0, PT, R14, 0x7f000001, PT ;  /* 0x7f0000010e00780c */ /* 0x000fe20003f06070 */
[----:B------:R-:W-:-:S02]  /*45360*/  IADD3 R63, PT, PT, R63, R12, RZ ;  /* 0x0000000c3f3f7210 */ /* 0x000fc40007ffe0ff */
[----:B------:R-:W-:-:S04]  /*45370*/  IMAD.WIDE.U32 R8, R25, 0x5fffffa, RZ ;  /* 0x05fffffa19087825 */ /* 0x000fc800078e00ff */
[----:B------:R-:W-:Y:S01]  /*45380*/  IMAD.WIDE.U32 R4, R61, 0x5fffffa, RZ ;  /* 0x05fffffa3d047825 */ /* 0x000fe200078e00ff */
[----:B------:R-:W-:Y:S02]  /*45390*/  IADD3 R15, PT, PT, R15, R65, RZ ;  /* 0x000000410f0f7210 */ /* 0x000fe40007ffe0ff */
[----:B------:R-:W-:Y:S02]  /*453a0*/  @P5 IADD3 R21, PT, PT, R21, -0x7f000001, RZ ;  /* 0x80ffffff15155810 */ /* 0x000fe40007ffe0ff */
[----:B------:R-:W-:Y:S01]  /*453b0*/  @P3 IADD3 R7, PT, PT, R7, -0x7f000001, RZ ;  /* 0x80ffffff07073810 */ /* 0x000fe20007ffe0ff */
[----:B------:R-:W-:Y:S02]  /*453c0*/  IMAD R20, R25, 0x6, RZ ;  /* 0x0000000619147824 */ /* 0x000fe400078e02ff */
[----:B------:R-:W-:Y:S01]  /*453d0*/  IMAD R61, R61, 0x6, RZ ;  /* 0x000000063d3d7824 */ /* 0x000fe200078e02ff */
[----:B------:R-:W-:Y:S01]  /*453e0*/  ISETP.GE.U32.AND P5, PT, R24, 0x7f000001, PT ;  /* 0x7f0000011800780c */ /* 0x000fe20003fa6070 */
[----:B------:R-:W-:Y:S01]  /*453f0*/  ISETP.GE.U32.AND P3, PT, R63, 0x7f000001, PT ;  /* 0x7f0000013f00780c */ /* 0x000fe20003f66070 */
[----:B------:R-:W-:-:S04]  /*45400*/  IMAD.HI.U32 R8, R20, 0x7f000001, R8 ;  /* 0x7f00000114087827 */ /* 0x000fc800078e0008 */
[----:B------:R-:W-:Y:S01]  /*45410*/  IMAD.HI.U32 R101, R61, 0x7f000001, R4 ;  /* 0x7f0000013d657827 */ /* 0x000fe200078e0004 */
[----:B------:R-:W-:Y:S01]  /*45420*/  ISETP.GE.U32.AND P1, PT, R15, 0x7f000001, PT ;  /* 0x7f0000010f00780c */ /* 0x000fe20003f26070 */
[----:B------:R-:W-:Y:S02]  /*45430*/  IADD3 R13, PT, PT, R21, R13, RZ ;  /* 0x0000000d150d7210 */ /* 0x000fe40007ffe0ff */
[----:B------:R-:W-:Y:S02]  /*45440*/  @P4 IADD3 R56, PT, PT, R56, -0x7f000001, RZ ;  /* 0x80ffffff38384810 */ /* 0x000fe40007ffe0ff */
[----:B------:R-:W-:Y:S01]  /*45450*/  @P0 IADD3 R14, PT, PT, R14, -0x7f000001, RZ ;  /* 0x80ffffff0e0e0810 */ /* 0x000fe20007ffe0ff */
[----:B------:R-:W-:Y:S01]  /*45460*/  ISETP.GE.U32.AND P4, PT, R8, 0x7f000001, PT ;  /* 0x7f0000010800780c */ /* 0x000fe20003f86070 */
[----:B------:R-:W-:Y:S01]  /*45470*/  ISETP.GE.U32.AND P0, PT, R101, 0x7f000001, PT ;  /* 0x7f0000016500780c */ /* 0x000fe20003f06070 */
[----:B------:R-:W-:Y:S01]  /*45480*/  ISETP.GE.U32.AND P2, PT, R13, 0x7f000001, PT ;  /* 0x7f0000010d00780c */ /* 0x000fe20003f46070 */
[----:B------:R-:W-:-:S02]  /*45490*/  IADD3 R56, PT, PT, R56, R7, RZ ;  /* 0x0000000738387210 */ /* 0x000fc40007ffe0ff */
[----:B------:R-:W-:Y:S02]  /*454a0*/  @P5 IADD3 R24, PT, PT, R24, -0x7f000001, RZ ;  /* 0x80ffffff18185810 */ /* 0x000fe40007ffe0ff */
[----:B------:R-:W-:Y:S02]  /*454b0*/  @P3 IADD3 R63, PT, PT, R63, -0x7f000001, RZ ;  /* 0x80ffffff3f3f3810 */ /* 0x000fe40007ffe0ff */
[----:B------:R-:W-:Y:S01]  /*454c0*/  @P1 IADD3 R15, PT, PT, R15, -0x7f000001, RZ ;  /* 0x80ffffff0f0f1810 */ /* 0x000fe20007ffe0ff */
[----:B------:R-:W-:Y:S01]  /*454d0*/  ISETP.GE.U32.AND P1, PT, R56, 0x7f000001, PT ;  /* 0x7f0000013800780c */ /* 0x000fe20003f26070 */
[----:B------:R-:W-:Y:S02]  /*454e0*/  IADD3 R99, PT, PT, R63, R24, RZ ;  /* 0x000000183f637210 */ /* 0x000fe40007ffe0ff */
[----:B------:R-:W-:Y:S02]  /*454f0*/  @P4 IADD3 R8, PT, PT, R8, -0x7f000001, RZ ;  /* 0x80ffffff08084810 */ /* 0x000fe40007ffe0ff */
[----:B------:R-:W-:-:S02]  /*45500*/  @P0 IADD3 R101, PT, PT, R101, -0x7f000001, RZ ;  /* 0x80ffffff65650810 */ /* 0x000fc40007ffe0ff */
[----:B------:R-:W-:Y:S01]  /*45510*/  @P2 IADD3 R13, PT, PT, R13, -0x7f000001, RZ ;  /* 0x80ffffff0d0d2810 */ /* 0x000fe20007ffe0ff */
[----:B------:R-:W-:-:S03]  /*45520*/  ISETP.GE.U32.AND P0, PT, R99, 0x7f000001, PT ;  /* 0x7f0000016300780c */ /* 0x000fc60003f06070 */
[----:B------:R-:W-:Y:S02]  /*45530*/  IADD3 R100, PT, PT, R13, R8, RZ ;  /* 0x000000080d647210 */ /* 0x000fe40007ffe0ff */
[----:B------:R-:W-:Y:S01]  /*45540*/  IADD3 R14, PT, PT, R15, R14, RZ ;  /* 0x0000000e0f0e7210 */ /* 0x000fe20007ffe0ff */
[----:B------:R-:W-:Y:S01]  /*45550*/  IMAD.WIDE.U32 R4, R55, R18, RZ ;  /* 0x0000001237047225 */ /* 0x000fe200078e00ff */
[----:B------:R-:W-:Y:S01]  /*45560*/  @P1 IADD3 R56, PT, PT, R56, -0x7f000001, RZ ;  /* 0x80ffffff38381810 */ /* 0x000fe20007ffe0ff */
[----:B------:R-:W-:Y:S02]  /*45570*/  ISETP.GE.U32.AND P1, PT, R100, 0x7f000001, PT ;  /* 0x7f0000016400780c */ /* 0x000fe40003f26070 */
[----:B------:R-:W-:Y:S01]  /*45580*/  IMAD R7, R4, 0x7effffff, RZ ;  /* 0x7effffff04077824 */ /* 0x000fe200078e02ff */
[----:B------:R-:W-:Y:S02]  /*45590*/  ISETP.GE.U32.AND P2, PT, R14, 0x7f000001, PT ;  /* 0x7f0000010e00780c */ /* 0x000fe40003f46070 */
[----:B------:R-:W-:Y:S01]  /*455a0*/  @P0 IADD3 R99, PT, PT, R99, -0x7f000001, RZ ;  /* 0x80ffffff63630810 */ /* 0x000fe20007ffe0ff */
[----:B------:R-:W-:-:S04]  /*455b0*/  IMAD.HI.U32 R5, R7, 0x7f000001, R4 ;  /* 0x7f00000107057827 */ /* 0x000fc800078e0004 */
[----:B------:R-:W-:Y:S01]  /*455c0*/  IMAD.WIDE.U32 R8, R99, R18, RZ ;  /* 0x0000001263087225 */ /* 0x000fe200078e00ff */
[----:B------:R-:W-:Y:S01]  /*455d0*/  ISETP.GE.U32.AND P3, PT, R5, 0x7f000001, PT ;  /* 0x7f0000010500780c */ /* 0x000fe20003f66070 */
[----:B------:R-:W-:Y:S02]  /*455e0*/  IADD3 R101, PT, PT, R56, R101, RZ ;  /* 0x0000006538657210 */ /* 0x000fe40007ffe0ff */
[----:B------:R-:W-:Y:S01]  /*455f0*/  @P1 IADD3 R100, PT, PT, R100, -0x7f000001, RZ ;  /* 0x80ffffff64641810 */ /* 0x000fe20007ffe0ff */
[----:B------:R-:W-:Y:S01]  /*45600*/  IMAD R7, R8, 0x7effffff, RZ ;  /* 0x7effffff08077824 */ /* 0x000fe200078e02ff */
[----:B------:R-:W-:Y:S01]  /*45610*/  @P2 IADD3 R14, PT, PT, R14, -0x7f000001, RZ ;  /* 0x80ffffff0e0e2810 */ /* 0x000fe20007ffe0ff */
[----:B------:R-:W-:Y:S02]  /*45620*/  ISETP.GE.U32.AND P2, PT, R101, 0x7f000001, PT ;  /* 0x7f0000016500780c */ /* 0x000fe40003f46070 */
[----:B------:R-:W-:-:S04]  /*45630*/  IMAD.HI.U32 R7, R7, 0x7f000001, R8 ;  /* 0x7f00000107077827 */ /* 0x000fc800078e0008 */
[----:B------:R-:W-:-:S04]  /*45640*/  IMAD.WIDE.U32 R8, R100, R18, RZ ;  /* 0x0000001264087225 */ /* 0x000fc800078e00ff */
[----:B------:R-:W-:Y:S01]  /*45650*/  IMAD R25, R8, 0x7effffff, RZ ;  /* 0x7effffff08197824 */ /* 0x000fe200078e02ff */
[----:B------:R-:W-:-:S03]  /*45660*/  @P3 IADD3 R5, PT, PT, R5, -0x7f000001, RZ ;  /* 0x80ffffff05053810 */ /* 0x000fc60007ffe0ff */
[----:B------:R-:W-:-:S04]  /*45670*/  IMAD.HI.U32 R25, R25, 0x7f000001, R8 ;  /* 0x7f00000119197827 */ /* 0x000fc800078e0008 */
[----:B------:R-:W-:Y:S01]  /*45680*/  IMAD.WIDE.U32 R8, R99, R17, RZ ;  /* 0x0000001163087225 */ /* 0x000fe200078e00ff */
[----:B------:R-:W-:Y:S02]  /*45690*/  IADD3 R102, PT, PT, R14, R5, RZ ;  /* 0x000000050e667210 */ /* 0x000fe40007ffe0ff */
[----:B------:R-:W-:Y:S01]  /*456a0*/  @P2 IADD3 R101, PT, PT, R101, -0x7f000001, RZ ;  /* 0x80ffffff65652810 */ /* 0x000fe20007ffe0ff */
[----:B------:R-:W-:-:S04]  /*456b0*/  IMAD.WIDE.U32 R4, R100, R130, RZ ;  /* 0x0000008264047225 */ /* 0x000fc800078e00ff */
[----:B------:R-:W-:Y:S02]  /*456c0*/  IMAD R63, R8, 0x7effffff, RZ ;  /* 0x7effffff083f7824 */ /* 0x000fe400078e02ff */
[----:B------:R-:W-:Y:S02]  /*456d0*/  IMAD R15, R4, 0x7effffff, RZ ;  /* 0x7effffff040f7824 */ /* 0x000fe400078e02ff */
[----:B------:R-:W-:-:S04]  /*456e0*/  IMAD.HI.U32 R63, R63, 0x7f000001, R8 ;  /* 0x7f0000013f3f7827 */ /* 0x000fc800078e0008 */
[----:B------:R-:W-:-:S04]  /*456f0*/  IMAD.WIDE.U32 R12, R101, R17, RZ ;  /* 0x00000011650c7225 */ /* 0x000fc800078e00ff */
[----:B------:R-:W-:-:S04]  /*45700*/  IMAD.WIDE.U32 R8, R99, R130, RZ ;  /* 0x0000008263087225 */ /* 0x000fc800078e00ff */
[----:B------:R-:W-:-:S04]  /*45710*/  IMAD.HI.U32 R24, R15, 0x7f000001, R4 ;  /* 0x7f0000010f187827 */ /* 0x000fc800078e0004 */
[----:B------:R-:W-:Y:S01]  /*45720*/  IMAD R21, R12, 0x7effffff, RZ ;  /* 0x7effffff0c157824 */ /* 0x000fe200078e02ff */
[----:B------:R-:W-:Y:S01]  /*45730*/  ISETP.GE.U32.AND P0, PT, R102, 0x7f000001, PT ;  /* 0x7f0000016600780c */ /* 0x000fe20003f06070 */
[----:B------:R-:W-:Y:S02]  /*45740*/  IMAD R67, R8, 0x7effffff, RZ ;  /* 0x7effffff08437824 */ /* 0x000fe400078e02ff */
[----:B------:R-:W-:-:S04]  /*45750*/  IMAD.WIDE.U32 R4, R101, R130, RZ ;  /* 0x0000008265047225 */ /* 0x000fc800078e00ff */
[----:B------:R-:W-:-:S04]  /*45760*/  IMAD.HI.U32 R21, R21, 0x7f000001, R12 ;  /* 0x7f00000115157827 */ /* 0x000fc800078e000c */
[----:B------:R-:W-:-:S04]  /*45770*/  IMAD.HI.U32 R67, R67, 0x7f000001, R8 ;  /* 0x7f00000143437827 */ /* 0x000fc800078e0008 */
[----:B------:R-:W-:Y:S01]  /*45780*/  IMAD R56, R4, 0x7effffff, RZ ;  /* 0x7effffff04387824 */ /* 0x000fe200078e02ff */
[----:B------:R-:W-:Y:S01]  /*45790*/  ISETP.GE.U32.AND P4, PT, R63, 0x7f000001, PT ;  /* 0x7f0000013f00780c */ /* 0x000fe20003f86070 */
[----:B------:R-:W-:-:S04]  /*457a0*/  IMAD.WIDE.U32 R14, R99, R16, RZ ;  /* 0x00000010630e7225 */ /* 0x000fc800078e00ff */
[----:B------:R-:W-:Y:S01]  /*457b0*/  IMAD.HI.U32 R56, R56, 0x7f000001, R4 ;  /* 0x7f00000138387827 */ /* 0x000fe200078e0004 */
[----:B------:R-:W-:Y:S01]  /*457c0*/  ISETP.GE.U32.AND P1, PT, R21, 0x7f000001, PT ;  /* 0x7f0000011500780c */ /* 0x000fe20003f26070 */
[----:B------:R-:W-:Y:S02]  /*457d0*/  ISETP.GE.U32.AND P5, PT, R67, 0x7f000001, PT ;  /* 0x7f0000014300780c */ /* 0x000fe40003fa6070 */
[----:B------:R-:W-:Y:S02]  /*457e0*/  IMAD R20, R14, 0x7effffff, RZ ;  /* 0x7effffff0e147824 */ /* 0x000fe400078e02ff */
[----:B------:R-:W-:Y:S01]  /*457f0*/  IMAD.WIDE.U32 R4, R100, R16, RZ ;  /* 0x0000001064047225 */ /* 0x000fe200078e00ff */
[----:B------:R-:W-:-:S03]  /*45800*/  @P0 IADD3 R102, PT, PT, R102, -0x7f000001, RZ ;  /* 0x80ffffff66660810 */ /* 0x000fc60007ffe0ff */
[----:B------:R-:W-:-:S04]  /*45810*/  IMAD.HI.U32 R20, R20, 0x7f000001, R14 ;  /* 0x7f00000114147827 */ /* 0x000fc800078e000e */
[----:B------:R-:W-:Y:S01]  /*45820*/  IMAD R65, R4, 0x7effffff, RZ ;  /* 0x7effffff04417824 */ /* 0x000fe200078e02ff */
[----:B------:R-:W-:Y:S01]  /*45830*/  ISETP.GE.U32.AND P0, PT, R24, 0x7f000001, PT ;  /* 0x7f0000011800780c */ /* 0x000fe20003f06070 */
[----:B------:R-:W-:-:S04]  /*45840*/  IMAD.WIDE.U32 R12, R102, R16, RZ ;  /* 0x00000010660c7225 */ /* 0x000fc800078e00ff */
[----:B------:R-:W-:Y:S01]  /*45850*/  IMAD.HI.U32 R65, R65, 0x7f000001, R4 ;  /* 0x7f00000141417827 */ /* 0x000fe200078e0004 */
[----:B------:R-:W-:-:S03]  /*45860*/  @P4 IADD3 R63, PT, PT, R63, -0x7f000001, RZ ;  /* 0x80ffffff3f3f4810 */ /* 0x000fc60007ffe0ff */
[----:B------:R-:W-:Y:S01]  /*45870*/  IMAD.WIDE.U32 R14, R102, R17, RZ ;  /* 0x00000011660e7225 */ /* 0x000fe200078e00ff */
[----:B------:R-:W-:Y:S01]  /*45880*/  ISETP.GE.U32.AND P3, PT, R20, 0x7f000001, PT ;  /* 0x7f0000011400780c */ /* 0x000fe20003f66070 */
[----:B------:R-:W-:Y:S02]  /*45890*/  @P1 IADD3 R21, PT, PT, R21, -0x7f000001, RZ ;  /* 0x80ffffff15151810 */ /* 0x000fe40007ffe0ff */
[----:B------:R-:W-:Y:S01]  /*458a0*/  @P5 IADD3 R67, PT, PT, R67, -0x7f000001, RZ ;  /* 0x80ffffff43435810 */ /* 0x000fe20007ffe0ff */
[----:B------:R-:W-:Y:S02]  /*458b0*/  IMAD R26, R12, 0x7effffff, RZ ;  /* 0x7effffff0c1a7824 */ /* 0x000fe400078e02ff */
[----:B------:R-:W-:Y:S01]  /*458c0*/  IMAD R61, R14, 0x7effffff, RZ ;  /* 0x7effffff0e3d7824 */ /* 0x000fe200078e02ff */
[----:B------:R-:W-:Y:S01]  /*458d0*/  ISETP.GE.U32.AND P1, PT, R65, 0x7f000001, PT ;  /* 0x7f0000014100780c */ /* 0x000fe20003f26070 */
[----:B------:R-:W-:Y:S01]  /*458e0*/  ISETP.GE.U32.AND P5, PT, R63, 0x7f000001, PT ;  /* 0x7f0000013f00780c */ /* 0x000fe20003fa6070 */
[----:B------:R-:W-:-:S04]  /*458f0*/  IMAD.WIDE.U32 R4, R102, R130, RZ ;  /* 0x0000008266047225 */ /* 0x000fc800078e00ff */
[----:B------:R-:W-:-:S04]  /*45900*/  IMAD.HI.U32 R26, R26, 0x7f000001, R12 ;  /* 0x7f0000011a1a7827 */ /* 0x000fc800078e000c */
[----:B------:R-:W-:-:S04]  /*45910*/  IMAD.HI.U32 R61, R61, 0x7f000001, R14 ;  /* 0x7f0000013d3d7827 */ /* 0x000fc800078e000e */
[----:B------:R-:W-:-:S04]  /*45920*/  IMAD.WIDE.U32 R12, R101, R18, RZ ;  /* 0x00000012650c7225 */ /* 0x000fc800078e00ff */
[----:B------:R-:W-:-:S04]  /*45930*/  IMAD.WIDE.U32 R14, R100, R17, RZ ;  /* 0x00000011640e7225 */ /* 0x000fc800078e00ff */
[----:B------:R-:W-:Y:S01]  /*45940*/  IMAD R66, R4, 0x7effffff, RZ ;  /* 0x7effffff04427824 */ /* 0x000fe200078e02ff */
[----:B------:R-:W-:Y:S01]  /*45950*/  @P0 IADD3 R24, PT, PT, R24, -0x7f000001, RZ ;  /* 0x80ffffff18180810 */ /* 0x000fe20007ffe0ff */
[----:B------:R-:W-:Y:S01]  /*45960*/  ISETP.GE.U32.AND P2, PT, R25, 0x7f000001, PT ;  /* 0x7f0000011900780c */ /* 0x000fe20003f46070 */
[----:B------:R-:W-:Y:S01]  /*45970*/  ISETP.GE.U32.AND P0, PT, R56, 0x7f000001, PT ;  /* 0x7f0000013800780c */ /* 0x000fe20003f06070 */
[----:B------:R-:W-:Y:S02]  /*45980*/  IMAD R64, R12, 0x7effffff, RZ ;  /* 0x7effffff0c407824 */ /* 0x000fe400078e02ff */
[----:B------:R-:W-:Y:S02]  /*45990*/  IMAD R68, R14, 0x7effffff, RZ ;  /* 0x7effffff0e447824 */ /* 0x000fe400078e02ff */
[----:B------:R-:W-:Y:S01]  /*459a0*/  IMAD.HI.U32 R66, R66, 0x7f000001, R4 ;  /* 0x7f00000142427827 */ /* 0x000fe200078e0004 */
[----:B------:R-:W-:Y:S01]  /*459b0*/  ISETP.GE.U32.AND P6, PT, R7, 0x7f000001, PT ;  /* 0x7f0000010700780c */ /* 0x000fe20003fc6070 */
[----:B------:R-:W-:-:S02]  /*459c0*/  @P3 IADD3 R20, PT, PT, R20, -0x7f000001, RZ ;  /* 0x80ffffff14143810 */ /* 0x000fc40007ffe0ff */
[----:B------:R-:W-:-:S04]  /*459d0*/  IMAD.WIDE.U32 R4, R101, R16, RZ ;  /* 0x0000001065047225 */ /* 0x000fc800078e00ff */
[----:B------:R-:W-:-:S04]  /*459e0*/  IMAD.HI.U32 R64, R64, 0x7f000001, R12 ;  /* 0x7f00000140407827 */ /* 0x000fc800078e000c */
[----:B------:R-:W-:Y:S01]  /*459f0*/  IMAD.HI.U32 R68, R68, 0x7f000001, R14 ;  /* 0x7f00000144447827 */ /* 0x000fe200078e000e */
[----:B------:R-:W-:Y:S02]  /*45a00*/  @P1 IADD3 R65, PT, PT, R65, -0x7f000001, RZ ;  /* 0x80ffffff41411810 */ /* 0x000fe40007ffe0ff */
[----:B------:R-:W-:Y:S01]  /*45a10*/  @P5 IADD3 R63, PT, PT, R63, -0x7f000001, RZ ;  /* 0x80ffffff3f3f5810 */ /* 0x000fe20007ffe0ff */
[----:B------:R-:W-:Y:S02]  /*45a20*/  IMAD R15, R4, 0x7effffff, RZ ;  /* 0x7effffff040f7824 */ /* 0x000fe400078e02ff */
[----:B------:R-:W-:Y:S01]  /*45a30*/  IMAD.WIDE.U32 R12, R24, 0x5fffffa, RZ ;  /* 0x05fffffa180c7825 */ /* 0x000fe200078e00ff */
[----:B------:R-:W-:-:S03]  /*45a40*/  ISETP.GE.U32.AND P4, PT, R20, 0x7f000001, PT ;  /* 0x7f0000011400780c */ /* 0x000fc60003f86070 */
[----:B------:R-:W-:Y:S02]  /*45a50*/  IMAD R24, R24, 0x6, RZ ;  /* 0x0000000618187824 */ /* 0x000fe400078e02ff */
[----:B------:R-:W-:Y:S01]  /*45a60*/  IMAD.HI.U32 R15, R15, 0x7f000001, R4 ;  /* 0x7f0000010f0f7827 */ /* 0x000fe200078e0004 */
[----:B------:R-:W-:Y:S01]  /*45a70*/  ISETP.GE.U32.AND P3, PT, R68, 0x7f000001, PT ;  /* 0x7f0000014400780c */ /* 0x000fe20003f66070 */
[----:B------:R-:W-:Y:S02]  /*45a80*/  IADD3 R63, PT, PT, R63, R65, RZ ;  /* 0x000000413f3f7210 */ /* 0x000fe40007ffe0ff */
        /* <DEDUP_REMOVED lines=9> */
[----:B------:R-:W-:Y:S01]  /*45b20*/  ISETP.GE.U32.AND P5, PT, R63, 0x7f000001, PT ;  /* 0x7f0000013f00780c */ /* 0x000fe20003fa6070 */
[----:B------:R-:W-:-:S04]  /*45b30*/  IMAD.HI.U32 R13, R13, 0x7f000001, R4 ;  /* 0x7f0000010d0d7827 */ /* 0x000fc800078e0004 */
[----:B------:R-:W-:Y:S01]  /*45b40*/  IMAD.WIDE.U32 R4, R56, 0x5fffffa, RZ ;  /* 0x05fffffa38047825 */ /* 0x000fe200078e00ff */
[----:B------:R-:W-:-:S03]  /*45b50*/  @P4 IADD3 R20, PT, PT, R20, -0x7f000001, RZ ;  /* 0x80ffffff14144810 */ /* 0x000fc60007ffe0ff */
[----:B------:R-:W-:Y:S01]  /*45b60*/  IMAD R21, R56, 0x6, RZ ;  /* 0x0000000638157824 */ /* 0x000fe200078e02ff */
[----:B------:R-:W-:Y:S01]  /*45b70*/  @P3 IADD3 R68, PT, PT, R68, -0x7f000001, RZ ;  /* 0x80ffffff44443810 */ /* 0x000fe20007ffe0ff */
[----:B------:R-:W-:Y:S01]  /*45b80*/  ISETP.GE.U32.AND P1, PT, R66, 0x7f000001, PT ;  /* 0x7f0000014200780c */ /* 0x000fe20003f26070 */
[----:B------:R-:W-:Y:S01]  /*45b90*/  ISETP.GE.U32.AND P3, PT, R7, 0x7f000001, PT ;  /* 0x7f0000010700780c */ /* 0x000fe20003f66070 */
[----:B------:R-:W-:Y:S01]  /*45ba0*/  IMAD.HI.U32 R21, R21, 0x7f000001, R4 ;  /* 0x7f00000115157827 */ /* 0x000fe200078e0004 */
[----:B------:R-:W-:Y:S02]  /*45bb0*/  IADD3 R20, PT, PT, R20, R25, RZ ;  /* 0x0000001914147210 */ /* 0x000fe40007ffe0ff */
[----:B------:R-:W-:Y:S02]  /*45bc0*/  @P2 IADD3 R61, PT, PT, R61, -0x7f000001, RZ ;  /* 0x80ffffff3d3d2810 */ /* 0x000fe40007ffe0ff */
[----:B------:R-:W-:Y:S01]  /*45bd0*/  @P6 IADD3 R67, PT, PT, R67, -0x7f000001, RZ ;  /* 0x80ffffff43436810 */ /* 0x000fe20007ffe0ff */
[----:B------:R-:W-:Y:S01]  /*45be0*/  ISETP.GE.U32.AND P2, PT, R12, 0x7f000001, PT ;  /* 0x7f0000010c00780c */ /* 0x000fe20003f46070 */
[----:B------:R-:W-:-:S02]  /*45bf0*/  @P0 IADD3 R64, PT, PT, R64, -0x7f000001, RZ ;  /* 0x80ffffff40400810 */ /* 0x000fc40007ffe0ff */
[----:B------:R-:W-:Y:S01]  /*45c00*/  @P5 IADD3 R63, PT, PT, R63, -0x7f000001, RZ ;  /* 0x80ffffff3f3f5810 */ /* 0x000fe20007ffe0ff */
[----:B------:R-:W-:Y:S01]  /*45c10*/  ISETP.GE.U32.AND P4, PT, R21, 0x7f000001, PT ;  /* 0x7f0000011500780c */ /* 0x000fe20003f86070 */
[----:B------:R-:W-:Y:S01]  /*45c20*/  ISETP.GE.U32.AND P6, PT, R20, 0x7f000001, PT ;  /* 0x7f0000011400780c */ /* 0x000fe20003fc6070 */
[----:B------:R-:W-:Y:S01]  /*45c30*/  IADD3 R67, PT, PT, R67, R68, RZ ;  /* 0x0000004443437210 */ /* 0x000fe20007ffe0ff */
[----:B------:R-:W-:Y:S01]  /*45c40*/  IMAD.WIDE.U32 R8, R102, R18, RZ ;  /* 0x0000001266087225 */ /* 0x000fe200078e00ff */
[----:B------:R-:W-:Y:S01]  /*45c50*/  IADD3 R56, PT, PT, R63, R64, RZ ;  /* 0x000000403f387210 */ /* 0x000fe20007ffe0ff */
[----:B------:R-:W3:Y:S04]  /*45c60*/  LDL R65, [R1+0x110] ;  /* 0x0001100001417983 */ /* 0x000ee80000100800 */
[----:B--2---:R-:W2:Y:S01]  /*45c70*/  LD.E R64, desc[UR20][R10.64+0xfe0] ;  /* 0x000fe0140a407980 */ /* 0x004ea2000c101900 */
[----:B------:R-:W-:-:S02]  /*45c80*/  @P1 IADD3 R66, PT, PT, R66, -0x7f000001, RZ ;  /* 0x80ffffff42421810 */ /* 0x000fc40007ffe0ff */
[----:B------:R-:W-:Y:S01]  /*45c90*/  @P3 IADD3 R7, PT, PT, R7, -0x7f000001, RZ ;  /* 0x80ffffff07073810 */ /* 0x000fe20007ffe0ff */
[----:B------:R-:W-:Y:S01]  /*45ca0*/  ISETP.GE.U32.AND P0, PT, R26, 0x7f000001, PT ;  /* 0x7f0000011a00780c */ /* 0x000fe20003f06070 */
[----:B------:R-:W-:Y:S01]  /*45cb0*/  ISETP.GE.U32.AND P3, PT, R15, 0x7f000001, PT ;  /* 0x7f0000010f00780c */ /* 0x000fe20003f66070 */
[----:B------:R-:W-:Y:S01]  /*45cc0*/  ISETP.GE.U32.AND P1, PT, R67, 0x7f000001, PT ;  /* 0x7f0000014300780c */ /* 0x000fe20003f26070 */
[----:B------:R-:W-:Y:S01]  /*45cd0*/  IMAD.WIDE.U32 R4, R61, 0x5fffffa, RZ ;  /* 0x05fffffa3d047825 */ /* 0x000fe200078e00ff */
[----:B------:R-:W-:-:S03]  /*45ce0*/  @P2 IADD3 R12, PT, PT, R12, -0x7f000001, RZ ;  /* 0x80ffffff0c0c2810 */ /* 0x000fc60007ffe0ff */
[----:B------:R-:W-:Y:S01]  /*45cf0*/  IMAD R14, R8, 0x7effffff, RZ ;  /* 0x7effffff080e7824 */ /* 0x000fe200078e02ff */
[----:B------:R-:W-:Y:S02]  /*45d00*/  @P4 IADD3 R21, PT, PT, R21, -0x7f000001, RZ ;  /* 0x80ffffff15154810 */ /* 0x000fe40007ffe0ff */
[----:B------:R-:W-:Y:S01]  /*45d10*/  @P6 IADD3 R20, PT, PT, R20, -0x7f000001, RZ ;  /* 0x80ffffff14146810 */ /* 0x000fe20007ffe0ff */
[----:B------:R-:W-:Y:S02]  /*45d20*/  IMAD R24, R61, 0x6, RZ ;  /* 0x000000063d187824 */ /* 0x000fe400078e02ff */
[----:B------:R-:W-:Y:S01]  /*45d30*/  IMAD.HI.U32 R14, R14, 0x7f000001, R8 ;  /* 0x7f0000010e0e7827 */ /* 0x000fe200078e0008 */
[----:B------:R-:W-:-:S03]  /*45d40*/  IADD3 R7, PT, PT, R7, R12, RZ ;  /* 0x0000000c07077210 */ /* 0x000fc60007ffe0ff */
[----:B------:R-:W-:-:S04]  /*45d50*/  IMAD.WIDE.U32 R8, R66, 0x5fffffa, RZ ;  /* 0x05fffffa42087825 */ /* 0x000fc800078e00ff */
[----:B------:R-:W-:Y:S01]  /*45d60*/  IMAD.HI.U32 R24, R24, 0x7f000001, R4 ;  /* 0x7f00000118187827 */ /* 0x000fe200078e0004 */
[----:B------:R-:W-:Y:S01]  /*45d70*/  IADD3 R21, PT, PT, R20, R21, RZ ;  /* 0x0000001514157210 */ /* 0x000fe20007ffe0ff */
[----:B------:R-:W-:Y:S02]  /*45d80*/  ISETP.GE.U32.AND P2, PT, R13, 0x7f000001, PT ;  /* 0x7f0000010d00780c */ /* 0x000fe40003f46070 */
[----:B------:R-:W-:Y:S01]  /*45d90*/  IMAD R25, R66, 0x6, RZ ;  /* 0x0000000642197824 */ /* 0x000fe200078e02ff */
[----:B------:R-:W-:Y:S02]  /*45da0*/  @P0 IADD3 R26, PT, PT, R26, -0x7f000001, RZ ;  /* 0x80ffffff1a1a0810 */ /* 0x000fe40007ffe0ff */
[----:B------:R-:W-:Y:S02]  /*45db0*/  @P3 IADD3 R15, PT, PT, R15, -0x7f000001, RZ ;  /* 0x80ffffff0f0f3810 */ /* 0x000fe40007ffe0ff */
[----:B------:R-:W-:Y:S01]  /*45dc0*/  @P1 IADD3 R67, PT, PT, R67, -0x7f000001, RZ ;  /* 0x80ffffff43431810 */ /* 0x000fe20007ffe0ff */
[----:B------:R-:W-:Y:S01]  /*45dd0*/  ISETP.GE.U32.AND P6, PT, R7, 0x7f000001, PT ;  /* 0x7f0000010700780c */ /* 0x000fe20003fc6070 */
[----:B------:R-:W-:Y:S01]  /*45de0*/  ISETP.GE.U32.AND P3, PT, R24, 0x7f000001, PT ;  /* 0x7f0000011800780c */ /* 0x000fe20003f66070 */
[----:B------:R-:W-:Y:S01]  /*45df0*/  ISETP.GE.U32.AND P0, PT, R21, 0x7f000001, PT ;  /* 0x7f0000011500780c */ /* 0x000fe20003f06070 */
[----:B------:R-:W-:Y:S01]  /*45e00*/  IMAD.HI.U32 R8, R25, 0x7f000001, R8 ;  /* 0x7f00000119087827 */ /* 0x000fe200078e0008 */
[----:B------:R-:W-:Y:S01]  /*45e10*/  IADD3 R15, PT, PT, R67, R15, RZ ;  /* 0x0000000f430f7210 */ /* 0x000fe20007ffe0ff */
[----:B------:R-:W-:-:S03]  /*45e20*/  ISETP.GE.U32.AND P5, PT, R56, 0x7f000001, PT ;  /* 0x7f0000013800780c */ /* 0x000fc60003fa6070 */
[----:B------:R-:W-:Y:S01]  /*45e30*/  ISETP.GE.U32.AND P4, PT, R8, 0x7f000001, PT ;  /* 0x7f0000010800780c */ /* 0x000fe20003f86070 */
[----:B------:R-:W-:Y:S01]  /*45e40*/  @P2 IADD3 R13, PT, PT, R13, -0x7f000001, RZ ;  /* 0x80ffffff0d0d2810 */ /* 0x000fe20007ffe0ff */
[----:B------:R-:W-:Y:S01]  /*45e50*/  ISETP.GE.U32.AND P1, PT, R14, 0x7f000001, PT ;  /* 0x7f0000010e00780c */ /* 0x000fe20003f26070 */
[----:B------:R-:W-:Y:S01]  /*45e60*/  ISETP.GE.U32.AND P2, PT, R15, 0x7f000001, PT ;  /* 0x7f0000010f00780c */ /* 0x000fe20003f46070 */
[----:B------:R-:W-:Y:S01]  /*45e70*/  IMAD.WIDE.U32 R4, R26, 0x5fffffa, RZ ;  /* 0x05fffffa1a047825 */ /* 0x000fe200078e00ff */
[----:B------:R-:W-:-:S03]  /*45e80*/  @P6 IADD3 R7, PT, PT, R7, -0x7f000001, RZ ;  /* 0x80ffffff07076810 */ /* 0x000fc60007ffe0ff */
[----:B------:R-:W-:Y:S01]  /*45e90*/  IMAD R9, R26, 0x6, RZ ;  /* 0x000000061a097824 */ /* 0x000fe200078e02ff */
[----:B------:R-:W-:Y:S02]  /*45ea0*/  @P3 IADD3 R24, PT, PT, R24, -0x7f000001, RZ ;  /* 0x80ffffff18183810 */ /* 0x000fe40007ffe0ff */
[----:B------:R-:W-:Y:S01]  /*45eb0*/  @P0 IADD3 R21, PT, PT, R21, -0x7f000001, RZ ;  /* 0x80ffffff15150810 */ /* 0x000fe20007ffe0ff */
[----:B------:R-:W-:Y:S01]  /*45ec0*/  IMAD.HI.U32 R9, R9, 0x7f000001, R4 ;  /* 0x7f00000109097827 */ /* 0x000fe200078e0004 */
[----:B------:R-:W-:Y:S02]  /*45ed0*/  IADD3 R7, PT, PT, R7, R13, RZ ;  /* 0x0000000d07077210 */ /* 0x000fe40007ffe0ff */
[----:B------:R-:W-:Y:S02]  /*45ee0*/  @P5 IADD3 R56, PT, PT, R56, -0x7f000001, RZ ;  /* 0x80ffffff38385810 */ /* 0x000fe40007ffe0ff */
[----:B------:R-:W-:Y:S02]  /*45ef0*/  IADD3 R21, PT, PT, R21, R24, RZ ;  /* 0x0000001815157210 */ /* 0x000fe40007ffe0ff */
[----:B------:R-:W-:-:S02]  /*45f00*/  @P4 IADD3 R8, PT, PT, R8, -0x7f000001, RZ ;  /* 0x80ffffff08084810 */ /* 0x000fc40007ffe0ff */
[----:B------:R-:W-:Y:S01]  /*45f10*/  @P1 IADD3 R14, PT, PT, R14, -0x7f000001, RZ ;  /* 0x80ffffff0e0e1810 */ /* 0x000fe20007ffe0ff */
[----:B------:R-:W-:Y:S01]  /*45f20*/  ISETP.GE.U32.AND P3, PT, R9, 0x7f000001, PT ;  /* 0x7f0000010900780c */ /* 0x000fe20003f66070 */
[----:B------:R-:W-:Y:S01]  /*45f30*/  @P2 IADD3 R15, PT, PT, R15, -0x7f000001, RZ ;  /* 0x80ffffff0f0f2810 */ /* 0x000fe20007ffe0ff */
[----:B------:R-:W-:Y:S01]  /*45f40*/  ISETP.GE.U32.AND P0, PT, R7, 0x7f000001, PT ;  /* 0x7f0000010700780c */ /* 0x000fe20003f06070 */
[----:B------:R-:W-:Y:S01]  /*45f50*/  ISETP.GE.U32.AND P4, PT, R21, 0x7f000001, PT ;  /* 0x7f0000011500780c */ /* 0x000fe20003f86070 */
[----:B------:R-:W-:Y:S02]  /*45f60*/  IADD3 R56, PT, PT, R56, R8, RZ ;  /* 0x0000000838387210 */ /* 0x000fe40007ffe0ff */
[----:B------:R-:W-:-:S03]  /*45f70*/  IADD3 R61, PT, PT, R15, R14, RZ ;  /* 0x0000000e0f3d7210 */ /* 0x000fc60007ffe0ff */
[----:B------:R-:W-:Y:S02]  /*45f80*/  ISETP.GE.U32.AND P2, PT, R56, 0x7f000001, PT ;  /* 0x7f0000013800780c */ /* 0x000fe40003f46070 */
[----:B------:R-:W-:Y:S02]  /*45f90*/  ISETP.GE.U32.AND P1, PT, R61, 0x7f000001, PT ;  /* 0x7f0000013d00780c */ /* 0x000fe40003f26070 */
[----:B------:R-:W-:Y:S02]  /*45fa0*/  @P3 IADD3 R9, PT, PT, R9, -0x7f000001, RZ ;  /* 0x80ffffff09093810 */ /* 0x000fe40007ffe0ff */
[----:B------:R-:W-:Y:S02]  /*45fb0*/  @P0 IADD3 R7, PT, PT, R7, -0x7f000001, RZ ;  /* 0x80ffffff07070810 */ /* 0x000fe40007ffe0ff */
[----:B------:R-:W-:Y:S02]  /*45fc0*/  @P4 IADD3 R21, PT, PT, R21, -0x7f000001, RZ ;  /* 0x80ffffff15154810 */ /* 0x000fe40007ffe0ff */
[----:B------:R-:W-:-:S03]  /*45fd0*/  IADD3 R24, PT, PT, R7, R9, RZ ;  /* 0x0000000907187210 */ /* 0x000fc60007ffe0ff */
[-C--:B------:R-:W-:Y:S01]  /*45fe0*/  IMAD.WIDE.U32 R4, R21, R130.reuse, RZ ;  /* 0x0000008215047225 */ /* 0x080fe200078e00ff */
[----:B------:R-:W-:Y:S02]  /*45ff0*/  @P2 IADD3 R56, PT, PT, R56, -0x7f000001, RZ ;  /* 0x80ffffff38382810 */ /* 0x000fe40007ffe0ff */
[----:B------:R-:W-:Y:S01]  /*46000*/  @P1 IADD3 R61, PT, PT, R61, -0x7f000001, RZ ;  /* 0x80ffffff3d3d1810 */ /* 0x000fe20007ffe0ff */
[----:B------:R-:W-:Y:S01]  /*46010*/  IMAD R25, R4, 0x7effffff, RZ ;  /* 0x7effffff04197824 */ /* 0x000fe200078e02ff */
[----:B------:R-:W-:Y:S01]  /*46020*/  ISETP.GE.U32.AND P0, PT, R24, 0x7f000001, PT ;  /* 0x7f0000011800780c */ /* 0x000fe20003f06070 */
[----:B------:R-:W-:-:S04]  /*46030*/  IMAD.WIDE.U32 R8, R56, R130, RZ ;  /* 0x0000008238087225 */ /* 0x000fc800078e00ff */
[----:B------:R-:W-:-:S04]  /*46040*/  IMAD.HI.U32 R25, R25, 0x7f000001, R4 ;  /* 0x7f00000119197827 */ /* 0x000fc800078e0004 */
        /* <DEDUP_REMOVED lines=8> */
[----:B------:R-:W-:-:S04]  /*460d0*/  IMAD.WIDE.U32 R8, R56, R18, RZ ;  /* 0x0000001238087225 */ /* 0x000fc800078e00ff */
[----:B------:R-:W-:-:S04]  /*460e0*/  IMAD.HI.U32 R26, R26, 0x7f000001, R12 ;  /* 0x7f0000011a1a7827 */ /* 0x000fc800078e000c */
[----:B------:R-:W-:Y:S01]  /*460f0*/  IMAD.HI.U32 R63, R63, 0x7f000001, R4 ;  /* 0x7f0000013f3f7827 */ /* 0x000fe200078e0004 */
[----:B------:R-:W-:-:S03]  /*46100*/  @P0 IADD3 R24, PT, PT, R24, -0x7f000001, RZ ;  /* 0x80ffffff18180810 */ /* 0x000fc60007ffe0ff */
[----:B------:R-:W-:-:S04]  /*46110*/  IMAD.HI.U32 R7, R7, 0x7f000001, R14 ;  /* 0x7f00000107077827 */ /* 0x000fc800078e000e */
[----:B------:R-:W-:-:S04]  /*46120*/  IMAD.WIDE.U32 R12, R61, R17, RZ ;  /* 0x000000113d0c7225 */ /* 0x000fc800078e00ff */
[----:B------:R-:W-:Y:S01]  /*46130*/  IMAD.WIDE.U32 R4, R21, R16, RZ ;  /* 0x0000001015047225 */ /* 0x000fe200078e00ff */
[----:B------:R-:W-:-:S03]  /*46140*/  ISETP.GE.U32.AND P0, PT, R25, 0x7f000001, PT ;  /* 0x7f0000011900780c */ /* 0x000fc60003f06070 */
        /* <DEDUP_REMOVED lines=8> */
[----:B------:R-:W-:-:S04]  /*461d0*/  IMAD.HI.U32 R68, R68, 0x7f000001, R4 ;  /* 0x7f00000144447827 */ /* 0x000fc800078e0004 */
[----:B------:R-:W-:-:S04]  /*461e0*/  IMAD.HI.U32 R69, R69, 0x7f000001, R14 ;  /* 0x7f00000145457827 */ /* 0x000fc800078e000e */
[----:B------:R-:W-:-:S04]  /*461f0*/  IMAD.WIDE.U32 R4, R24, R18, RZ ;  /* 0x0000001218047225 */ /* 0x000fc800078e00ff */
[----:B------:R-:W-:-:S04]  /*46200*/  IMAD.WIDE.U32 R12, R24, R17, RZ ;  /* 0x00000011180c7225 */ /* 0x000fc800078e00ff */
[----:B------:R-:W-:-:S04]  /*46210*/  IMAD.WIDE.U32 R14, R21, R17, RZ ;  /* 0x00000011150e7225 */ /* 0x000fc800078e00ff */
[----:B------:R-:W-:Y:S02]  /*46220*/  IMAD R71, R8, 0x7effffff, RZ ;  /* 0x7effffff08477824 */ /* 0x000fe400078e02ff */
[----:B------:R-:W-:Y:S02]  /*46230*/  IMAD R70, R4, 0x7effffff, RZ ;  /* 0x7effffff04467824 */ /* 0x000fe400078e02ff */
[----:B------:R-:W-:Y:S01]  /*46240*/  IMAD R72, R12, 0x7effffff, RZ ;  /* 0x7effffff0c487824 */ /* 0x000fe200078e02ff */
[----:B------:R-:W-:Y:S01]  /*46250*/  @P0 IADD3 R25, PT, PT, R25, -0x7f000001, RZ ;  /* 0x80ffffff19190810 */ /* 0x000fe20007ffe0ff */
[----:B------:R-:W-:Y:S02]  /*46260*/  IMAD R73, R14, 0x7effffff, RZ ;  /* 0x7effffff0e497824 */ /* 0x000fe400078e02ff */
[----:B------:R-:W-:-:S04]  /*46270*/  IMAD.HI.U32 R71, R71, 0x7f000001, R8 ;  /* 0x7f00000147477827 */ /* 0x000fc800078e0008 */
[----:B------:R-:W-:Y:S01]  /*46280*/  IMAD.WIDE.U32 R8, R24, R130, RZ ;  /* 0x0000008218087225 */ /* 0x000fe200078e00ff */
[----:B------:R-:W-:-:S03]  /*46290*/  ISETP.GE.U32.AND P0, PT, R66, 0x7f000001, PT ;  /* 0x7f0000014200780c */ /* 0x000fc60003f06070 */
[----:B------:R-:W-:-:S04]  /*462a0*/  IMAD.HI.U32 R70, R70, 0x7f000001, R4 ;  /* 0x7f00000146467827 */ /* 0x000fc800078e0004 */
[----:B------:R-:W-:-:S04]  /*462b0*/  IMAD.HI.U32 R72, R72, 0x7f000001, R12 ;  /* 0x7f00000148487827 */ /* 0x000fc800078e000c */
[----:B------:R-:W-:-:S04]  /*462c0*/  IMAD.HI.U32 R14, R73, 0x7f000001, R14 ;  /* 0x7f000001490e7827 */ /* 0x000fc800078e000e */
[----:B------:R-:W-:-:S04]  /*462d0*/  IMAD.WIDE.U32 R12, R25, 0x5fffffa, RZ ;  /* 0x05fffffa190c7825 */ /* 0x000fc800078e00ff */
[----:B------:R-:W-:Y:S02]  /*462e0*/  IMAD R73, R8, 0x7effffff, RZ ;  /* 0x7effffff08497824 */ /* 0x000fe400078e02ff */
[----:B------:R-:W-:Y:S01]  /*462f0*/  IMAD R74, R25, 0x6, RZ ;  /* 0x00000006194a7824 */ /* 0x000fe200078e02ff */
[----:B------:R-:W-:Y:S01]  /*46300*/  ISETP.GE.U32.AND P3, PT, R70, 0x7f000001, PT ;  /* 0x7f0000014600780c */ /* 0x000fe20003f66070 */
[----:B------:R-:W-:-:S04]  /*46310*/  IMAD.HI.U32 R25, R73, 0x7f000001, R8 ;  /* 0x7f00000149197827 */ /* 0x000fc800078e0008 */
[----:B------:R-:W-:Y:S01]  /*46320*/  IMAD.HI.U32 R73, R74, 0x7f000001, R12 ;  /* 0x7f0000014a497827 */ /* 0x000fe200078e000c */
[----:B------:R-:W-:Y:S01]  /*46330*/  ISETP.GE.U32.AND P6, PT, R71, 0x7f000001, PT ;  /* 0x7f0000014700780c */ /* 0x000fe20003fc6070 */
[----:B------:R-:W-:Y:S01]  /*46340*/  ISETP.GE.U32.AND P2, PT, R72, 0x7f000001, PT ;  /* 0x7f0000014800780c */ /* 0x000fe20003f46070 */
[----:B------:R-:W-:Y:S01]  /*46350*/  ISETP.GE.U32.AND P1, PT, R63, 0x7f000001, PT ;  /* 0x7f0000013f00780c */ /* 0x000fe20003f26070 */
[----:B------:R-:W-:Y:S01]  /*46360*/  ISETP.GE.U32.AND P4, PT, R26, 0x7f000001, PT ;  /* 0x7f0000011a00780c */ /* 0x000fe20003f86070 */
[----:B------:R-:W-:Y:S01]  /*46370*/  @P0 IADD3 R66, PT, PT, R66, -0x7f000001, RZ ;  /* 0x80ffffff42420810 */ /* 0x000fe20007ffe0ff */
[----:B------:R-:W-:Y:S01]  /*46380*/  ISETP.GE.U32.AND P0, PT, R73, 0x7f000001, PT ;  /* 0x7f0000014900780c */ /* 0x000fe20003f06070 */
[----:B------:R-:W-:Y:S01]  /*46390*/  IMAD.WIDE.U32 R4, R56, R16, RZ ;  /* 0x0000001038047225 */ /* 0x000fe200078e00ff */
[----:B------:R-:W-:-:S03]  /*463a0*/  @P3 IADD3 R70, PT, PT, R70, -0x7f000001, RZ ;  /* 0x80ffffff46463810 */ /* 0x000fc60007ffe0ff */
[----:B------:R-:W-:-:S03]  /*463b0*/  IMAD R15, R4, 0x7effffff, RZ ;  /* 0x7effffff040f7824 */ /* 0x000fc600078e02ff */
[----:B------:R-:W-:Y:S02]  /*463c0*/  @P6 IADD3 R71, PT, PT, R71, -0x7f000001, RZ ;  /* 0x80ffffff47476810 */ /* 0x000fe40007ffe0ff */
[----:B------:R-:W-:Y:S02]  /*463d0*/  @P2 IADD3 R72, PT, PT, R72, -0x7f000001, RZ ;  /* 0x80ffffff48482810 */ /* 0x000fe40007ffe0ff */
[----:B------:R-:W-:Y:S01]  /*463e0*/  @P1 IADD3 R63, PT, PT, R63, -0x7f000001, RZ ;  /* 0x80ffffff3f3f1810 */ /* 0x000fe20007ffe0ff */
[----:B------:R-:W-:Y:S01]  /*463f0*/  ISETP.GE.U32.AND P2, PT, R25, 0x7f000001, PT ;  /* 0x7f0000011900780c */ /* 0x000fe20003f46070 */
[----:B------:R-:W-:Y:S01]  /*46400*/  ISETP.GE.U32.AND P1, PT, R70, 0x7f000001, PT ;  /* 0x7f0000014600780c */ /* 0x000fe20003f26070 */
[----:B------:R-:W-:Y:S02]  /*46410*/  @P4 IADD3 R26, PT, PT, R26, -0x7f000001, RZ ;  /* 0x80ffffff1a1a4810 */ /* 0x000fe40007ffe0ff */
[----:B------:R-:W-:Y:S01]  /*46420*/  @P0 IADD3 R73, PT, PT, R73, -0x7f000001, RZ ;  /* 0x80ffffff49490810 */ /* 0x000fe20007ffe0ff */
[----:B------:R-:W-:Y:S01]  /*46430*/  ISETP.GE.U32.AND P6, PT, R71, 0x7f000001, PT ;  /* 0x7f0000014700780c */ /* 0x000fe20003fc6070 */
[----:B------:R-:W-:Y:S01]  /*46440*/  ISETP.GE.U32.AND P0, PT, R67, 0x7f000001, PT ;  /* 0x7f0000014300780c */ /* 0x000fe20003f06070 */
[----:B------:R-:W-:-:S04]  /*46450*/  IMAD.HI.U32 R15, R15, 0x7f000001, R4 ;  /* 0x7f0000010f0f7827 */ /* 0x000fc800078e0004 */
[----:B------:R-:W-:Y:S01]  /*46460*/  IMAD.WIDE.U32 R4, R26, 0x5fffffa, RZ ;  /* 0x05fffffa1a047825 */ /* 0x000fe200078e00ff */
[----:B------:R-:W-:-:S03]  /*46470*/  ISETP.GE.U32.AND P4, PT, R68, 0x7f000001, PT ;  /* 0x7f0000014400780c */ /* 0x000fc60003f86070 */
[----:B------:R-:W-:Y:S01]  /*46480*/  IMAD R74, R26, 0x6, RZ ;  /* 0x000000061a4a7824 */ /* 0x000fe200078e02ff */
[----:B------:R-:W-:Y:S01]  /*46490*/  ISETP.GE.U32.AND P3, PT, R72, 0x7f000001, PT ;  /* 0x7f0000014800780c */ /* 0x000fe20003f66070 */
[----:B------:R-:W-:Y:S02]  /*464a0*/  ISETP.GE.U32.AND P5, PT, R7, 0x7f000001, PT ;  /* 0x7f0000010700780c */ /* 0x000fe40003fa6070 */
[----:B------:R-:W-:Y:S01]  /*464b0*/  IMAD.HI.U32 R74, R74, 0x7f000001, R4 ;  /* 0x7f0000014a4a7827 */ /* 0x000fe200078e0004 */
[----:B------:R-:W-:Y:S02]  /*464c0*/  @P2 IADD3 R25, PT, PT, R25, -0x7f000001, RZ ;  /* 0x80ffffff19192810 */ /* 0x000fe40007ffe0ff */
[----:B------:R-:W-:Y:S01]  /*464d0*/  @P1 IADD3 R70, PT, PT, R70, -0x7f000001, RZ ;  /* 0x80ffffff46461810 */ /* 0x000fe20007ffe0ff */
[----:B------:R-:W-:Y:S01]  /*464e0*/  ISETP.GE.U32.AND P1, PT, R69, 0x7f000001, PT ;  /* 0x7f0000014500780c */ /* 0x000fe20003f26070 */
[----:B------:R-:W-:Y:S02]  /*464f0*/  @P6 IADD3 R71, PT, PT, R71, -0x7f000001, RZ ;  /* 0x80ffffff47476810 */ /* 0x000fe40007ffe0ff */
[----:B------:R-:W-:Y:S01]  /*46500*/  @P0 IADD3 R67, PT, PT, R67, -0x7f000001, RZ ;  /* 0x80ffffff43430810 */ /* 0x000fe20007ffe0ff */
[----:B------:R-:W-:Y:S01]  /*46510*/  ISETP.GE.U32.AND P6, PT, R14, 0x7f000001, PT ;  /* 0x7f0000010e00780c */ /* 0x000fe20003fc6070 */
[----:B------:R-:W-:Y:S01]  /*46520*/  ISETP.GE.U32.AND P2, PT, R74, 0x7f000001, PT ;  /* 0x7f0000014a00780c */ /* 0x000fe20003f46070 */
[----:B------:R-:W-:Y:S01]  /*46530*/  ISETP.GE.U32.AND P0, PT, R25, 0x7f000001, PT ;  /* 0x7f0000011900780c */ /* 0x000fe20003f06070 */
[----:B------:R-:W-:Y:S01]  /*46540*/  IADD3 R70, PT, PT, R70, R73, RZ ;  /* 0x0000004946467210 */ /* 0x000fe20007ffe0ff */
[----:B------:R-:W-:Y:S01]  /*46550*/  IMAD.WIDE.U32 R8, R66, 0x5fffffa, RZ ;  /* 0x05fffffa42087825 */ /* 0x000fe200078e00ff */
[----:B------:R-:W-:-:S02]  /*46560*/  @P4 IADD3 R68, PT, PT, R68, -0x7f000001, RZ ;  /* 0x80ffffff44444810 */ /* 0x000fc40007ffe0ff */
[----:B------:R-:W-:Y:S02]  /*46570*/  @P3 IADD3 R72, PT, PT, R72, -0x7f000001, RZ ;  /* 0x80ffffff48483810 */ /* 0x000fe40007ffe0ff */
[----:B------:R-:W-:Y:S01]  /*46580*/  @P5 IADD3 R7, PT, PT, R7, -0x7f000001, RZ ;  /* 0x80ffffff07075810 */ /* 0x000fe20007ffe0ff */
[----:B------:R-:W-:Y:S01]  /*46590*/  IMAD R26, R66, 0x6, RZ ;  /* 0x00000006421a7824 */ /* 0x000fe200078e02ff */
[----:B------:R-:W-:Y:S01]  /*465a0*/  ISETP.GE.U32.AND P4, PT, R70, 0x7f000001, PT ;  /* 0x7f0000014600780c */ /* 0x000fe20003f86070 */
[----:B------:R-:W-:Y:S02]  /*465b0*/  IADD3 R68, PT, PT, R72, R68, RZ ;  /* 0x0000004448447210 */ /* 0x000fe40007ffe0ff */
[----:B------:R-:W-:Y:S01]  /*465c0*/  IMAD.HI.U32 R26, R26, 0x7f000001, R8 ;  /* 0x7f0000011a1a7827 */ /* 0x000fe200078e0008 */
[----:B------:R-:W-:Y:S02]  /*465d0*/  IADD3 R71, PT, PT, R71, R7, RZ ;  /* 0x0000000747477210 */ /* 0x000fe40007ffe0ff */
[----:B------:R-:W-:-:S02]  /*465e0*/  @P1 IADD3 R69, PT, PT, R69, -0x7f000001, RZ ;  /* 0x80ffffff45451810 */ /* 0x000fc40007ffe0ff */
[----:B------:R-:W-:Y:S02]  /*465f0*/  @P6 IADD3 R14, PT, PT, R14, -0x7f000001, RZ ;  /* 0x80ffffff0e0e6810 */ /* 0x000fe40007ffe0ff */
[----:B------:R-:W-:Y:S02]  /*46600*/  @P2 IADD3 R74, PT, PT, R74, -0x7f000001, RZ ;  /* 0x80ffffff4a4a2810 */ /* 0x000fe40007ffe0ff */
[----:B------:R-:W-:Y:S01]  /*46610*/  @P0 IADD3 R25, PT, PT, R25, -0x7f000001, RZ ;  /* 0x80ffffff19190810 */ /* 0x000fe20007ffe0ff */
[----:B------:R-:W-:Y:S01]  /*46620*/  ISETP.GE.U32.AND P1, PT, R20, 0x7f000001, PT ;  /* 0x7f0000011400780c */ /* 0x000fe20003f26070 */
[----:B------:R-:W-:Y:S01]  /*46630*/  ISETP.GE.U32.AND P2, PT, R68, 0x7f000001, PT ;  /* 0x7f0000014400780c */ /* 0x000fe20003f46070 */
[----:B------:R-:W-:Y:S01]  /*46640*/  ISETP.GE.U32.AND P5, PT, R26, 0x7f000001, PT ;  /* 0x7f0000011a00780c */ /* 0x000fe20003fa6070 */
[----:B------:R-:W-:Y:S01]  /*46650*/  ISETP.GE.U32.AND P3, PT, R71, 0x7f000001, PT ;  /* 0x7f0000014700780c */ /* 0x000fe20003f66070 */
[----:B------:R-:W-:Y:S01]  /*46660*/  IMAD.WIDE.U32 R12, R63, 0x5fffffa, RZ ;  /* 0x05fffffa3f0c7825 */ /* 0x000fe200078e00ff */
[----:B------:R-:W-:-:S02]  /*46670*/  IADD3 R14, PT, PT, R25, R14, RZ ;  /* 0x0000000e190e7210 */ /* 0x000fc40007ffe0ff */
[----:B------:R-:W-:Y:S01]  /*46680*/  @P4 IADD3 R70, PT, PT, R70, -0x7f000001, RZ ;  /* 0x80ffffff46464810 */ /* 0x000fe20007ffe0ff */
[----:B------:R-:W-:Y:S02]  /*46690*/  IMAD R63, R63, 0x6, RZ ;  /* 0x000000063f3f7824 */ /* 0x000fe400078e02ff */
[----:B------:R-:W-:Y:S02]  /*466a0*/  ISETP.GE.U32.AND P0, PT, R14, 0x7f000001, PT ;  /* 0x7f0000010e00780c */ /* 0x000fe40003f06070 */
[----:B------:R-:W-:Y:S01]  /*466b0*/  IMAD.HI.U32 R12, R63, 0x7f000001, R12 ;  /* 0x7f0000013f0c7827 */ /* 0x000fe200078e000c */
[----:B------:R-:W-:-:S03]  /*466c0*/  IADD3 R70, PT, PT, R70, R74, RZ ;  /* 0x0000004a46467210 */ /* 0x000fc60007ffe0ff */
[----:B------:R-:W-:Y:S01]  /*466d0*/  IMAD.WIDE.U32 R4, R67, 0x5fffffa, RZ ;  /* 0x05fffffa43047825 */ /* 0x000fe200078e00ff */
[----:B------:R-:W-:Y:S02]  /*466e0*/  @P1 IADD3 R20, PT, PT, R20, -0x7f000001, RZ ;  /* 0x80ffffff14141810 */ /* 0x000fe40007ffe0ff */
[----:B------:R-:W-:Y:S02]  /*466f0*/  @P2 IADD3 R68, PT, PT, R68, -0x7f000001, RZ ;  /* 0x80ffffff44442810 */ /* 0x000fe40007ffe0ff */
[----:B------:R-:W-:Y:S02]  /*46700*/  @P5 IADD3 R26, PT, PT, R26, -0x7f000001, RZ ;  /* 0x80ffffff1a1a5810 */ /* 0x000fe40007ffe0ff */
[----:B------:R-:W-:Y:S01]  /*46710*/  @P3 IADD3 R71, PT, PT, R71, -0x7f000001, RZ ;  /* 0x80ffffff47473810 */ /* 0x000fe20007ffe0ff */
[----:B------:R-:W-:Y:S01]  /*46720*/  ISETP.GE.U32.AND P6, PT, R15, 0x7f000001, PT ;  /* 0x7f0000010f00780c */ /* 0x000fe20003fc6070 */
[----:B------:R-:W-:Y:S01]  /*46730*/  IMAD R7, R67, 0x6, RZ ;  /* 0x0000000643077824 */ /* 0x000fe200078e02ff */
[----:B------:R-:W-:Y:S01]  /*46740*/  ISETP.GE.U32.AND P5, PT, R12, 0x7f000001, PT ;  /* 0x7f0000010c00780c */ /* 0x000fe20003fa6070 */
[----:B------:R-:W-:Y:S01]  /*46750*/  ISETP.GE.U32.AND P3, PT, R70, 0x7f000001, PT ;  /* 0x7f0000014600780c */ /* 0x000fe20003f66070 */
[----:B------:R-:W-:Y:S01]  /*46760*/  IMAD.WIDE.U32 R8, R69, 0x5fffffa, RZ ;  /* 0x05fffffa45087825 */ /* 0x000fe200078e00ff */
[----:B------:R-:W-:-:S03]  /*46770*/  IADD3 R68, PT, PT, R68, R20, RZ ;  /* 0x0000001444447210 */ /* 0x000fc60007ffe0ff */
[----:B------:R-:W-:Y:S02]  /*46780*/  IMAD R13, R69, 0x6, RZ ;  /* 0x00000006450d7824 */ /* 0x000fe400078e02ff */
[----:B------:R-:W-:Y:S01]  /*46790*/  IMAD.HI.U32 R7, R7, 0x7f000001, R4 ;  /* 0x7f00000107077827 */ /* 0x000fe200078e0004 */
[----:B------:R-:W-:Y:S02]  /*467a0*/  IADD3 R26, PT, PT, R71, R26, RZ ;  /* 0x0000001a471a7210 */ /* 0x000fe40007ffe0ff */
[----:B------:R-:W-:Y:S01]  /*467b0*/  @P0 IADD3 R14, PT, PT, R14, -0x7f000001, RZ ;  /* 0x80ffffff0e0e0810 */ /* 0x000fe20007ffe0ff */
[----:B------:R-:W-:Y:S01]  /*467c0*/  IMAD.HI.U32 R25, R13, 0x7f000001, R8 ;  /* 0x7f0000010d197827 */ /* 0x000fe200078e0008 */
[----:B------:R-:W-:-:S03]  /*467d0*/  ISETP.GE.U32.AND P0, PT, R68, 0x7f000001, PT ;  /* 0x7f0000014400780c */ /* 0x000fc60003f06070 */
[----:B------:R-:W-:Y:S01]  /*467e0*/  IMAD.WIDE.U32 R4, R61, R18, RZ ;  /* 0x000000123d047225 */ /* 0x000fe200078e00ff */
[----:B------:R-:W-:Y:S01]  /*467f0*/  ISETP.GE.U32.AND P4, PT, R7, 0x7f000001, PT ;  /* 0x7f0000010700780c */ /* 0x000fe20003f86070 */
[----:B------:R-:W-:Y:S01]  /*46800*/  ISETP.GE.U32.AND P1, PT, R26, 0x7f000001, PT ;  /* 0x7f0000011a00780c */ /* 0x000fe20003f26070 */
[----:B------:R-:W-:Y:S01]  /*46810*/  @P6 IADD3 R15, PT, PT, R15, -0x7f000001, RZ ;  /* 0x80ffffff0f0f6810 */ /* 0x000fe20007ffe0ff */
[----:B------:R-:W-:Y:S01]  /*46820*/  IMAD R63, R4, 0x7effffff, RZ ;  /* 0x7effffff043f7824 */ /* 0x000fe200078e02ff */
[----:B------:R-:W-:Y:S01]  /*46830*/  ISETP.GE.U32.AND P2, PT, R25, 0x7f000001, PT ;  /* 0x7f0000011900780c */ /* 0x000fe20003f46070 */
[----:B------:R-:W-:Y:S02]  /*46840*/  @P5 IADD3 R12, PT, PT, R12, -0x7f000001, RZ ;  /* 0x80ffffff0c0c5810 */ /* 0x000fe40007ffe0ff */
[----:B------:R-:W-:Y:S01]  /*46850*/  @P3 IADD3 R70, PT, PT, R70, -0x7f000001, RZ ;  /* 0x80ffffff46463810 */ /* 0x000fe20007ffe0ff */
[----:B------:R-:W-:Y:S01]  /*46860*/  IMAD.HI.U32 R63, R63, 0x7f000001, R4 ;  /* 0x7f0000013f3f7827 */ /* 0x000fe200078e0004 */
[----:B------:R-:W-:-:S02]  /*46870*/  IADD3 R14, PT, PT, R14, R15, RZ ;  /* 0x0000000f0e0e7210 */ /* 0x000fc40007ffe0ff */
[----:B------:R-:W-:Y:S02]  /*46880*/  IADD3 R20, PT, PT, R70, R12, RZ ;  /* 0x0000000c46147210 */ /* 0x000fe40007ffe0ff */
[----:B------:R-:W-:Y:S01]  /*46890*/  @P0 IADD3 R68, PT, PT, R68, -0x7f000001, RZ ;  /* 0x80ffffff44440810 */ /* 0x000fe20007ffe0ff */
[----:B------:R-:W-:Y:S01]  /*468a0*/  ISETP.GE.U32.AND P6, PT, R63, 0x7f000001, PT ;  /* 0x7f0000013f00780c */ /* 0x000fe20003fc6070 */
[----:B------:R-:W-:Y:S02]  /*468b0*/  @P4 IADD3 R7, PT, PT, R7, -0x7f000001, RZ ;  /* 0x80ffffff07074810 */ /* 0x000fe40007ffe0ff */
[----:B------:R-:W-:Y:S01]  /*468c0*/  @P1 IADD3 R26, PT, PT, R26, -0x7f000001, RZ ;  /* 0x80ffffff1a1a1810 */ /* 0x000fe20007ffe0ff */
[----:B------:R-:W-:Y:S01]  /*468d0*/  ISETP.GE.U32.AND P0, PT, R14, 0x7f000001, PT ;  /* 0x7f0000010e00780c */ /* 0x000fe20003f06070 */
[----:B------:R-:W-:Y:S01]  /*468e0*/  ISETP.GE.U32.AND P1, PT, R20, 0x7f000001, PT ;  /* 0x7f0000011400780c */ /* 0x000fe20003f26070 */
[----:B------:R-:W-:Y:S02]  /*468f0*/  @P2 IADD3 R25, PT, PT, R25, -0x7f000001, RZ ;  /* 0x80ffffff19192810 */ /* 0x000fe40007ffe0ff */
[----:B------:R-:W-:Y:S01]  /*46900*/  IADD3 R26, PT, PT, R26, R7, RZ ;  /* 0x000000071a1a7210 */ /* 0x000fe20007ffe0ff */
[----:B------:R-:W-:Y:S01]  /*46910*/  IMAD.WIDE.U32 R4, R28, R84, RZ ;  /* 0x000000541c047225 */ /* 0x000fe200078e00ff */
[----:B------:R-:W-:-:S03]  /*46920*/  IADD3 R25, PT, PT, R68, R25, RZ ;  /* 0x0000001944197210 */ /* 0x000fc60007ffe0ff */
[----:B------:R-:W-:Y:S01]  /*46930*/  ISETP.GE.U32.AND P2, PT, R26, 0x7f000001, PT ;  /* 0x7f0000011a00780c */ /* 0x000fe20003f46070 */
[----:B------:R-:W-:Y:S01]  /*46940*/  @P6 IADD3 R63, PT, PT, R63, -0x7f000001, RZ ;  /* 0x80ffffff3f3f6810 */ /* 0x000fe20007ffe0ff */
[----:B------:R-:W-:Y:S02]  /*46950*/  IMAD R9, R128, 0x7effffff, RZ ;  /* 0x7effffff80097824 */ /* 0x000fe400078e02ff */
[----:B------:R-:W-:Y:S01]  /*46960*/  IMAD R8, R92, 0x7effffff, RZ ;  /* 0x7effffff5c087824 */ /* 0x000fe200078e02ff */
[----:B------:R-:W-:Y:S01]  /*46970*/  @P0 IADD3 R14, PT, PT, R14, -0x7f000001, RZ ;  /* 0x80ffffff0e0e0810 */ /* 0x000fe20007ffe0ff */
[----:B------:R-:W-:Y:S01]  /*46980*/  IMAD R75, R4, 0x7effffff, RZ ;  /* 0x7effffff044b7824 */ /* 0x000fe200078e02ff */
[----:B------:R-:W-:Y:S01]  /*46990*/  ISETP.GE.U32.AND P3, PT, R25, 0x7f000001, PT ;  /* 0x7f0000011900780c */ /* 0x000fe20003f66070 */
[----:B------:R-:W-:Y:S01]  /*469a0*/  @P1 IADD3 R20, PT, PT, R20, -0x7f000001, RZ ;  /* 0x80ffffff14141810 */ /* 0x000fe20007ffe0ff */
[----:B------:R-:W-:-:S04]  /*469b0*/  IMAD.HI.U32 R128, R9, 0x7f000001, R128 ;  /* 0x7f00000109807827 */ /* 0x000fc800078e0080 */
[----:B------:R-:W-:-:S04]  /*469c0*/  IMAD.HI.U32 R92, R8, 0x7f000001, R92 ;  /* 0x7f000001085c7827 */ /* 0x000fc800078e005c */
[----:B------:R-:W-:Y:S01]  /*469d0*/  IMAD.HI.U32 R75, R75, 0x7f000001, R4 ;  /* 0x7f0000014b4b7827 */ /* 0x000fe200078e0004 */
[----:B------:R-:W-:-:S03]  /*469e0*/  IADD3 R63, PT, PT, R14, R63, RZ ;  /* 0x0000003f0e3f7210 */ /* 0x000fc60007ffe0ff */
[----:B------:R-:W-:-:S04]  /*469f0*/  IMAD.WIDE.U32 R8, R17, R241, RZ ;  /* 0x000000f111087225 */ /* 0x000fc800078e00ff */
[----:B------:R-:W-:-:S04]  /*46a00*/  IMAD.WIDE.U32 R4, R20, R18, RZ ;  /* 0x0000001214047225 */ /* 0x000fc800078e00ff */
[----:B------:R-:W-:Y:S02]  /*46a10*/  IMAD R81, R8, 0x7effffff, RZ ;  /* 0x7effffff08517824 */ /* 0x000fe400078e02ff */
[----:B------:R-:W-:Y:S01]  /*46a20*/  IMAD.WIDE.U32 R142, R62, R84, RZ ;  /* 0x000000543e8e7225 */ /* 0x000fe200078e00ff */
[----:B------:R-:W-:Y:S01]  /*46a30*/  @P2 IADD3 R26, PT, PT, R26, -0x7f000001, RZ ;  /* 0x80ffffff1a1a2810 */ /* 0x000fe20007ffe0ff */
[----:B------:R-:W-:Y:S02]  /*46a40*/  ISETP.GE.U32.AND P0, PT, R63, 0x7f000001, PT ;  /* 0x7f0000013f00780c */ /* 0x000fe40003f06070 */
[----:B------:R-:W-:Y:S02]  /*46a50*/  IMAD R66, R4, 0x7effffff, RZ ;  /* 0x7effffff04427824 */ /* 0x000fe400078e02ff */
[----:B------:R-:W-:-:S04]  /*46a60*/  IMAD.HI.U32 R81, R81, 0x7f000001, R8 ;  /* 0x7f00000151517827 */ /* 0x000fc800078e0008 */
[----:B------:R-:W-:Y:S01]  /*46a70*/  IMAD R7, R142, 0x7effffff, RZ ;  /* 0x7effffff8e077824 */ /* 0x000fe200078e02ff */
[----:B------:R-:W-:Y:S01]  /*46a80*/  @P3 IADD3 R25, PT, PT, R25, -0x7f000001, RZ ;  /* 0x80ffffff19193810 */ /* 0x000fe20007ffe0ff */
[----:B------:R-:W-:-:S04]  /*46a90*/  IMAD.HI.U32 R66, R66, 0x7f000001, R4 ;  /* 0x7f00000142427827 */ /* 0x000fc800078e0004 */
[----:B------:R-:W-:-:S04]  /*46aa0*/  IMAD.WIDE.U32 R8, R26, R130, RZ ;  /* 0x000000821a087225 */ /* 0x000fc800078e00ff */
[----:B------:R-:W-:-:S04]  /*46ab0*/  IMAD.WIDE.U32 R4, R20, R16, RZ ;  /* 0x0000001014047225 */ /* 0x000fc800078e00ff */
[----:B------:R-:W-:-:S04]  /*46ac0*/  IMAD.HI.U32 R142, R7, 0x7f000001, R142 ;  /* 0x7f000001078e7827 */ /* 0x000fc800078e008e */
[----:B------:R-:W-:Y:S02]  /*46ad0*/  IMAD R69, R8, 0x7effffff, RZ ;  /* 0x7effffff08457824 */ /* 0x000fe400078e02ff */
[----:B------:R-:W-:-:S04]  /*46ae0*/  IMAD.WIDE.U32 R14, R25, R17, RZ ;  /* 0x00000011190e7225 */ /* 0x000fc800078e00ff */
[----:B------:R-:W-:Y:S02]  /*46af0*/  IMAD R7, R4, 0x7effffff, RZ ;  /* 0x7effffff04077824 */ /* 0x000fe400078e02ff */
[----:B------:R-:W-:-:S04]  /*46b00*/  IMAD.WIDE.U32 R12, R130, R241, RZ ;  /* 0x000000f1820c7225 */ /* 0x000fc800078e00ff */
[----:B------:R-:W-:Y:S01]  /*46b10*/  IMAD.HI.U32 R69, R69, 0x7f000001, R8 ;  /* 0x7f00000145457827 */ /* 0x000fe200078e0008 */
[----:B------:R-:W-:-:S03]  /*46b20*/  @P0 IADD3 R63, PT, PT, R63, -0x7f000001, RZ ;  /* 0x80ffffff3f3f0810 */ /* 0x000fc60007ffe0ff */
[----:B------:R-:W-:Y:S02]  /*46b30*/  IMAD R68, R14, 0x7effffff, RZ ;  /* 0x7effffff0e447824 */ /* 0x000fe400078e02ff */
[----:B------:R-:W-:-:S04]  /*46b40*/  IMAD.HI.U32 R7, R7, 0x7f000001, R4 ;  /* 0x7f00000107077827 */ /* 0x000fc800078e0004 */
[----:B------:R-:W-:-:S04]  /*46b50*/  IMAD.WIDE.U32 R8, R26, R18, RZ ;  /* 0x000000121a087225 */ /* 0x000fc800078e00ff */
[----:B------:R-:W-:-:S04]  /*46b60*/  IMAD.HI.U32 R68, R68, 0x7f000001, R14 ;  /* 0x7f00000144447827 */ /* 0x000fc800078e000e */
[----:B------:R-:W-:Y:S02]  /*46b70*/  IMAD R141, R12, 0x7effffff, RZ ;  /* 0x7effffff0c8d7824 */ /* 0x000fe400078e02ff */
[----:B------:R-:W-:-:S04]  /*46b80*/  IMAD.WIDE.U32 R14, R63, R16, RZ ;  /* 0x000000103f0e7225 */ /* 0x000fc800078e00ff */
[----:B------:R-:W-:Y:S01]  /*46b90*/  IMAD R71, R8, 0x7effffff, RZ ;  /* 0x7effffff08477824 */ /* 0x000fe200078e02ff */
[----:B------:R-:W-:Y:S01]  /*46ba0*/  ISETP.GE.U32.AND P0, PT, R7, 0x7f000001, PT ;  /* 0x7f0000010700780c */ /* 0x000fe20003f06070 */
[----:B------:R-:W-:-:S04]  /*46bb0*/  IMAD.HI.U32 R141, R141, 0x7f000001, R12 ;  /* 0x7f0000018d8d7827 */ /* 0x000fc800078e000c */
[----:B------:R-:W-:-:S04]  /*46bc0*/  IMAD.HI.U32 R71, R71, 0x7f000001, R8 ;  /* 0x7f00000147477827 */ /* 0x000fc800078e0008 */
[----:B------:R-:W-:Y:S02]  /*46bd0*/  IMAD R67, R14, 0x7effffff, RZ ;  /* 0x7effffff0e437824 */ /* 0x000fe400078e02ff */
[----:B------:R-:W-:-:S04]  /*46be0*/  IMAD.WIDE.U32 R12, R22, R84, RZ ;  /* 0x00000054160c7225 */ /* 0x000fc800078e00ff */
[----:B------:R-:W-:-:S04]  /*46bf0*/  IMAD.WIDE.U32 R8, R20, R17, RZ ;  /* 0x0000001114087225 */ /* 0x000fc800078e00ff */
[----:B------:R-:W-:-:S04]  /*46c00*/  IMAD.HI.U32 R67, R67, 0x7f000001, R14 ;  /* 0x7f00000143437827 */ /* 0x000fc800078e000e */
[----:B------:R-:W-:Y:S02]  /*46c10*/  IMAD R80, R12, 0x7effffff, RZ ;  /* 0x7effffff0c507824 */ /* 0x000fe400078e02ff */
[----:B------:R-:W-:Y:S02]  /*46c20*/  IMAD R15, R8, 0x7effffff, RZ ;  /* 0x7effffff080f7824 */ /* 0x000fe400078e02ff */
[----:B------:R-:W-:-:S04]  /*46c30*/  IMAD.HI.U32 R80, R80, 0x7f000001, R12 ;  /* 0x7f00000150507827 */ /* 0x000fc800078e000c */
[----:B------:R-:W-:Y:S01]  /*46c40*/  IMAD.HI.U32 R15, R15, 0x7f000001, R8 ;  /* 0x7f0000010f0f7827 */ /* 0x000fe200078e0008 */
[----:B------:R-:W-:-:S03]  /*46c50*/  @P0 IADD3 R7, PT, PT, R7, -0x7f000001, RZ ;  /* 0x80ffffff07070810 */ /* 0x000fc60007ffe0ff */
[----:B------:R-:W-:Y:S01]  /*46c60*/  IMAD.WIDE.U32 R12, R25, R130, RZ ;  /* 0x00000082190c7225 */ /* 0x000fe200078e00ff */
[----:B------:R-:W-:-:S03]  /*46c70*/  ISETP.GE.U32.AND P1, PT, R69, 0x7f000001, PT ;  /* 0x7f0000014500780c */ /* 0x000fc60003f26070 */
[----:B------:R-:W-:-:S04]  /*46c80*/  IMAD.WIDE.U32 R4, R63, R17, RZ ;  /* 0x000000113f047225 */ /* 0x000fc800078e00ff */
[----:B------:R-:W-:Y:S01]  /*46c90*/  IMAD R72, R12, 0x7effffff, RZ ;  /* 0x7effffff0c487824 */ /* 0x000fe200078e02ff */
[----:B------:R-:W-:Y:S01]  /*46ca0*/  ISETP.GE.U32.AND P2, PT, R15, 0x7f000001, PT ;  /* 0x7f0000010f00780c */ /* 0x000fe20003f46070 */
[----:B------:R-:W-:Y:S01]  /*46cb0*/  ISETP.GE.U32.AND P0, PT, R7, 0x7f000001, PT ;  /* 0x7f0000010700780c */ /* 0x000fe20003f06070 */
[----:B------:R-:W-:-:S04]  /*46cc0*/  IMAD.WIDE.U32 R8, R20, R130, RZ ;  /* 0x0000008214087225 */ /* 0x000fc800078e00ff */
[----:B------:R-:W-:-:S04]  /*46cd0*/  IMAD.HI.U32 R72, R72, 0x7f000001, R12 ;  /* 0x7f00000148487827 */ /* 0x000fc800078e000c */
[----:B------:R-:W-:-:S04]  /*46ce0*/  IMAD.WIDE.U32 R12, R26, R16, RZ ;  /* 0x000000101a0c7225 */ /* 0x000fc800078e00ff */
[----:B------:R-:W-:Y:S02]  /*46cf0*/  IMAD R14, R4, 0x7effffff, RZ ;  /* 0x7effffff040e7824 */ /* 0x000fe400078e02ff */
[----:B------:R-:W-:Y:S01]  /*46d00*/  IMAD R73, R8, 0x7effffff, RZ ;  /* 0x7effffff08497824 */ /* 0x000fe200078e02ff */
[----:B------:R-:W-:Y:S01]  /*46d10*/  ISETP.GE.U32.AND P3, PT, R71, 0x7f000001, PT ;  /* 0x7f0000014700780c */ /* 0x000fe20003f66070 */
[----:B------:R-:W-:Y:S02]  /*46d20*/  IMAD R76, R12, 0x7effffff, RZ ;  /* 0x7effffff0c4c7824 */ /* 0x000fe400078e02ff */
[----:B------:R-:W-:-:S04]  /*46d30*/  IMAD.HI.U32 R14, R14, 0x7f000001, R4 ;  /* 0x7f0000010e0e7827 */ /* 0x000fc800078e0004 */
[----:B------:R-:W-:-:S04]  /*46d40*/  IMAD.HI.U32 R73, R73, 0x7f000001, R8 ;  /* 0x7f00000149497827 */ /* 0x000fc800078e0008 */
[----:B------:R-:W-:Y:S01]  /*46d50*/  IMAD.WIDE.U32 R4, R25, R18, RZ ;  /* 0x0000001219047225 */ /* 0x000fe200078e00ff */
[----:B------:R-:W-:-:S03]  /*46d60*/  ISETP.GE.U32.AND P4, PT, R72, 0x7f000001, PT ;  /* 0x7f0000014800780c */ /* 0x000fc60003f86070 */
[----:B------:R-:W-:Y:S01]  /*46d70*/  IMAD.HI.U32 R76, R76, 0x7f000001, R12 ;  /* 0x7f0000014c4c7827 */ /* 0x000fe200078e000c */
[----:B------:R-:W-:Y:S02]  /*46d80*/  @P1 IADD3 R69, PT, PT, R69, -0x7f000001, RZ ;  /* 0x80ffffff45451810 */ /* 0x000fe40007ffe0ff */
[----:B------:R-:W-:Y:S02]  /*46d90*/  @P2 IADD3 R15, PT, PT, R15, -0x7f000001, RZ ;  /* 0x80ffffff0f0f2810 */ /* 0x000fe40007ffe0ff */
[----:B------:R-:W-:Y:S01]  /*46da0*/  @P0 IADD3 R7, PT, PT, R7, -0x7f000001, RZ ;  /* 0x80ffffff07070810 */ /* 0x000fe20007ffe0ff */
[----:B------:R-:W-:-:S04]  /*46db0*/  IMAD.WIDE.U32 R12, R63, R130, RZ ;  /* 0x000000823f0c7225 */ /* 0x000fc800078e00ff */
[----:B------:R-:W-:Y:S01]  /*46dc0*/  IMAD R70, R4, 0x7effffff, RZ ;  /* 0x7effffff04467824 */ /* 0x000fe200078e02ff */
[----:B------:R-:W-:Y:S01]  /*46dd0*/  ISETP.GE.U32.AND P0, PT, R73, 0x7f000001, PT ;  /* 0x7f0000014900780c */ /* 0x000fe20003f06070 */
[----:B------:R-:W-:Y:S01]  /*46de0*/  ISETP.GE.U32.AND P1, PT, R76, 0x7f000001, PT ;  /* 0x7f0000014c00780c */ /* 0x000fe20003f26070 */
[----:B------:R-:W-:Y:S02]  /*46df0*/  IMAD R74, R12, 0x7effffff, RZ ;  /* 0x7effffff0c4a7824 */ /* 0x000fe400078e02ff */
[----:B------:R-:W-:-:S04]  /*46e00*/  IMAD.HI.U32 R70, R70, 0x7f000001, R4 ;  /* 0x7f00000146467827 */ /* 0x000fc800078e0004 */
[----:B------:R-:W-:Y:S01]  /*46e10*/  IMAD.WIDE.U32 R8, R69, 0x5fffffa, RZ ;  /* 0x05fffffa45087825 */ /* 0x000fe200078e00ff */
[----:B------:R-:W-:-:S03]  /*46e20*/  ISETP.GE.U32.AND P6, PT, R15, 0x7f000001, PT ;  /* 0x7f0000010f00780c */ /* 0x000fc60003fc6070 */
[----:B------:R-:W-:-:S04]  /*46e30*/  IMAD.WIDE.U32 R4, R26, R17, RZ ;  /* 0x000000111a047225 */ /* 0x000fc800078e00ff */
[----:B------:R-:W-:Y:S02]  /*46e40*/  IMAD R77, R69, 0x6, RZ ;  /* 0x00000006454d7824 */ /* 0x000fe400078e02ff */
[----:B------:R-:W-:-:S04]  /*46e50*/  IMAD.HI.U32 R74, R74, 0x7f000001, R12 ;  /* 0x7f0000014a4a7827 */ /* 0x000fc800078e000c */
[----:B------:R-:W-:Y:S01]  /*46e60*/  IMAD R79, R4, 0x7effffff, RZ ;  /* 0x7effffff044f7824 */ /* 0x000fe200078e02ff */
[----:B------:R-:W-:Y:S02]  /*46e70*/  @P4 IADD3 R72, PT, PT, R72, -0x7f000001, RZ ;  /* 0x80ffffff48484810 */ /* 0x000fe40007ffe0ff */
[----:B------:R-:W-:Y:S01]  /*46e80*/  @P3 IADD3 R71, PT, PT, R71, -0x7f000001, RZ ;  /* 0x80ffffff47473810 */ /* 0x000fe20007ffe0ff */
[----:B------:R-:W-:Y:S01]  /*46e90*/  ISETP.GE.U32.AND P2, PT, R66, 0x7f000001, PT ;  /* 0x7f0000014200780c */ /* 0x000fe20003f46070 */
[----:B------:R-:W-:Y:S01]  /*46ea0*/  IMAD.HI.U32 R77, R77, 0x7f000001, R8 ;  /* 0x7f0000014d4d7827 */ /* 0x000fe200078e0008 */
[----:B------:R-:W-:-:S03]  /*46eb0*/  ISETP.GE.U32.AND P4, PT, R14, 0x7f000001, PT ;  /* 0x7f0000010e00780c */ /* 0x000fc60003f86070 */
[----:B------:R-:W-:-:S04]  /*46ec0*/  IMAD.WIDE.U32 R8, R6, R201, RZ ;  /* 0x000000c906087225 */ /* 0x000fc800078e00ff */
[----:B------:R-:W-:Y:S01]  /*46ed0*/  IMAD.HI.U32 R69, R79, 0x7f000001, R4 ;  /* 0x7f0000014f457827 */ /* 0x000fe200078e0004 */
[----:B------:R-:W-:Y:S01]  /*46ee0*/  ISETP.GE.U32.AND P5, PT, R74, 0x7f000001, PT ;  /* 0x7f0000014a00780c */ /* 0x000fe20003fa6070 */
[----:B------:R-:W-:Y:S02]  /*46ef0*/  @P0 IADD3 R73, PT, PT, R73, -0x7f000001, RZ ;  /* 0x80ffffff49490810 */ /* 0x000fe40007ffe0ff */
[----:B------:R-:W-:Y:S01]  /*46f00*/  IADD3 R71, PT, PT, R7, R71, RZ ;  /* 0x0000004707477210 */ /* 0x000fe20007ffe0ff */
[----:B------:R-:W-:Y:S02]  /*46f10*/  IMAD R7, R8, 0x7effffff, RZ ;  /* 0x7effffff08077824 */ /* 0x000fe400078e02ff */
[----:B------:R-:W-:Y:S01]  /*46f20*/  IMAD.WIDE.U32 R12, R72, 0x5fffffa, RZ ;  /* 0x05fffffa480c7825 */ /* 0x000fe200078e00ff */
[----:B------:R-:W-:Y:S02]  /*46f30*/  @P1 IADD3 R76, PT, PT, R76, -0x7f000001, RZ ;  /* 0x80ffffff4c4c1810 */ /* 0x000fe40007ffe0ff */
[----:B------:R-:W-:Y:S01]  /*46f40*/  @P6 IADD3 R15, PT, PT, R15, -0x7f000001, RZ ;  /* 0x80ffffff0f0f6810 */ /* 0x000fe20007ffe0ff */
[----:B------:R-:W-:Y:S01]  /*46f50*/  IMAD R78, R72, 0x6, RZ ;  /* 0x00000006484e7824 */ /* 0x000fe200078e02ff */
[----:B------:R-:W-:Y:S01]  /*46f60*/  ISETP.GE.U32.AND P3, PT, R68, 0x7f000001, PT ;  /* 0x7f0000014400780c */ /* 0x000fe20003f66070 */
[----:B------:R-:W-:Y:S01]  /*46f70*/  ISETP.GE.U32.AND P6, PT, R69, 0x7f000001, PT ;  /* 0x7f0000014500780c */ /* 0x000fe20003fc6070 */
[----:B------:R-:W-:Y:S01]  /*46f80*/  ISETP.GE.U32.AND P1, PT, R73, 0x7f000001, PT ;  /* 0x7f0000014900780c */ /* 0x000fe20003f26070 */
[----:B------:R-:W-:-:S04]  /*46f90*/  IMAD.HI.U32 R7, R7, 0x7f000001, R8 ;  /* 0x7f00000107077827 */ /* 0x000fc800078e0008 */
[----:B------:R-:W-:Y:S01]  /*46fa0*/  IMAD.HI.U32 R72, R78, 0x7f000001, R12 ;  /* 0x7f0000014e487827 */ /* 0x000fe200078e000c */
[----:B------:R-:W-:Y:S02]  /*46fb0*/  @P2 IADD3 R66, PT, PT, R66, -0x7f000001, RZ ;  /* 0x80ffffff42422810 */ /* 0x000fe40007ffe0ff */
[----:B------:R-:W-:Y:S01]  /*46fc0*/  @P4 IADD3 R14, PT, PT, R14, -0x7f000001, RZ ;  /* 0x80ffffff0e0e4810 */ /* 0x000fe20007ffe0ff */
[----:B------:R-:W-:Y:S01]  /*46fd0*/  ISETP.GE.U32.AND P4, PT, R7, 0x7f000001, PT ;  /* 0x7f0000010700780c */ /* 0x000fe20003f86070 */
[----:B------:R-:W-:Y:S01]  /*46fe0*/  @P5 IADD3 R74, PT, PT, R74, -0x7f000001, RZ ;  /* 0x80ffffff4a4a5810 */ /* 0x000fe20007ffe0ff */
[----:B------:R-:W-:Y:S01]  /*46ff0*/  ISETP.GE.U32.AND P2, PT, R66, 0x7f000001, PT ;  /* 0x7f0000014200780c */ /* 0x000fe20003f46070 */
[----:B------:R-:W-:Y:S01]  /*47000*/  ISETP.GE.U32.AND P5, PT, R72, 0x7f000001, PT ;  /* 0x7f0000014800780c */ /* 0x000fe20003fa6070 */
[----:B------:R-:W-:Y:S01]  /*47010*/  ISETP.GE.U32.AND P0, PT, R70, 0x7f000001, PT ;  /* 0x7f0000014600780c */ /* 0x000fe20003f06070 */
[----:B------:R-:W-:Y:S02]  /*47020*/  @P3 IADD3 R68, PT, PT, R68, -0x7f000001, RZ ;  /* 0x80ffffff44443810 */ /* 0x000fe40007ffe0ff */
[----:B------:R-:W-:-:S02]  /*47030*/  @P6 IADD3 R69, PT, PT, R69, -0x7f000001, RZ ;  /* 0x80ffffff45456810 */ /* 0x000fc40007ffe0ff */
[----:B------:R-:W-:Y:S01]  /*47040*/  @P1 IADD3 R73, PT, PT, R73, -0x7f000001, RZ ;  /* 0x80ffffff49491810 */ /* 0x000fe20007ffe0ff */
[----:B------:R-:W-:Y:S01]  /*47050*/  ISETP.GE.U32.AND P3, PT, R71, 0x7f000001, PT ;  /* 0x7f0000014700780c */ /* 0x000fe20003f66070 */
[----:B------:R-:W-:Y:S01]  /*47060*/  IMAD.WIDE.U32 R4, R25, R16, RZ ;  /* 0x0000001019047225 */ /* 0x000fe200078e00ff */
[----:B------:R-:W-:Y:S02]  /*47070*/  IADD3 R76, PT, PT, R15, R76, RZ ;  /* 0x0000004c0f4c7210 */ /* 0x000fe40007ffe0ff */
[----:B------:R-:W-:Y:S01]  /*47080*/  IADD3 R69, PT, PT, R73, R69, RZ ;  /* 0x0000004549457210 */ /* 0x000fe20007ffe0ff */
[----:B------:R-:W-:Y:S01]  /*47090*/  IMAD R83, R4, 0x7effffff, RZ ;  /* 0x7effffff04537824 */ /* 0x000fe200078e02ff */
[----:B------:R-:W-:Y:S01]  /*470a0*/  @P4 IADD3 R7, PT, PT, R7, -0x7f000001, RZ ;  /* 0x80ffffff07074810 */ /* 0x000fe20007ffe0ff */
[----:B------:R-:W-:-:S04]  /*470b0*/  IMAD.WIDE.U32 R12, R14, 0x5fffffa, RZ ;  /* 0x05fffffa0e0c7825 */ /* 0x000fc800078e00ff */
[C---:B------:R-:W-:Y:S02]  /*470c0*/  IMAD R78, R68.reuse, 0x6, RZ ;  /* 0x00000006444e7824 */ /* 0x040fe400078e02ff */
[----:B------:R-:W-:Y:S01]  /*470d0*/  IMAD.WIDE.U32 R8, R68, 0x5fffffa, RZ ;  /* 0x05fffffa44087825 */ /* 0x000fe200078e00ff */
[----:B------:R-:W-:Y:S02]  /*470e0*/  @P2 IADD3 R66, PT, PT, R66, -0x7f000001, RZ ;  /* 0x80ffffff42422810 */ /* 0x000fe40007ffe0ff */
[----:B------:R-:W-:Y:S01]  /*470f0*/  @P5 IADD3 R72, PT, PT, R72, -0x7f000001, RZ ;  /* 0x80ffffff48485810 */ /* 0x000fe20007ffe0ff */
[----:B------:R-:W-:Y:S01]  /*47100*/  IMAD R79, R14, 0x6, RZ ;  /* 0x000000060e4f7824 */ /* 0x000fe200078e02ff */
[----:B------:R-:W-:Y:S01]  /*47110*/  ISETP.GE.U32.AND P6, PT, R77, 0x7f000001, PT ;  /* 0x7f0000014d00780c */ /* 0x000fe20003fc6070 */
[----:B------:R-:W-:Y:S01]  /*47120*/  ISETP.GE.U32.AND P1, PT, R76, 0x7f000001, PT ;  /* 0x7f0000014c00780c */ /* 0x000fe20003f26070 */
[----:B------:R-:W-:Y:S01]  /*47130*/  IMAD.HI.U32 R68, R83, 0x7f000001, R4 ;  /* 0x7f00000153447827 */ /* 0x000fe200078e0004 */
[----:B------:R-:W-:Y:S01]  /*47140*/  ISETP.GE.U32.AND P2, PT, R67, 0x7f000001, PT ;  /* 0x7f0000014300780c */ /* 0x000fe20003f46070 */
[----:B------:R-:W-:-:S02]  /*47150*/  ISETP.GE.U32.AND P5, PT, R69, 0x7f000001, PT ;  /* 0x7f0000014500780c */ /* 0x000fc40003fa6070 */
[----:B--2---:R-:W-:-:S04]  /*47160*/  IMAD.WIDE.U32 R4, R64, R7, RZ ;  /* 0x0000000740047225 */ /* 0x004fc800078e00ff */
[----:B------:R-:W-:-:S04]  /*47170*/  IMAD.WIDE.U32 R14, R74, 0x5fffffa, RZ ;  /* 0x05fffffa4a0e7825 */ /* 0x000fc800078e00ff */
[----:B------:R-:W-:Y:S01]  /*47180*/  IMAD.HI.U32 R12, R79, 0x7f000001, R12 ;  /* 0x7f0000014f0c7827 */ /* 0x000fe200078e000c */
[----:B------:R-:W-:Y:S02]  /*47190*/  @P0 IADD3 R70, PT, PT, R70, -0x7f000001, RZ ;  /* 0x80ffffff46460810 */ /* 0x000fe40007ffe0ff */
[----:B------:R-:W-:Y:S01]  /*471a0*/  @P3 IADD3 R71, PT, PT, R71, -0x7f000001, RZ ;  /* 0x80ffffff47473810 */ /* 0x000fe20007ffe0ff */
[----:B------:R-:W-:Y:S01]  /*471b0*/  IMAD R82, R74, 0x6, RZ ;  /* 0x000000064a527824 */ /* 0x000fe200078e02ff */
[----:B------:R-:W-:Y:S01]  /*471c0*/  ISETP.GE.U32.AND P0, PT, R68, 0x7f000001, PT ;  /* 0x7f0000014400780c */ /* 0x000fe20003f06070 */
[----:B------:R-:W-:Y:S02]  /*471d0*/  IMAD R13, R4, 0x7effffff, RZ ;  /* 0x7effffff040d7824 */ /* 0x000fe400078e02ff */
[----:B------:R-:W-:Y:S01]  /*471e0*/  IMAD.HI.U32 R14, R82, 0x7f000001, R14 ;  /* 0x7f000001520e7827 */ /* 0x000fe200078e000e */
[----:B------:R-:W-:-:S03]  /*471f0*/  IADD3 R71, PT, PT, R71, R72, RZ ;  /* 0x0000004847477210 */ /* 0x000fc60007ffe0ff */
[----:B------:R-:W-:Y:S01]  /*47200*/  IMAD.HI.U32 R13, R13, 0x7f000001, R4 ;  /* 0x7f0000010d0d7827 */ /* 0x000fe200078e0004 */
[----:B------:R-:W-:Y:S02]  /*47210*/  @P6 IADD3 R77, PT, PT, R77, -0x7f000001, RZ ;  /* 0x80ffffff4d4d6810 */ /* 0x000fe40007ffe0ff */
[----:B------:R-:W-:Y:S02]  /*47220*/  @P1 IADD3 R76, PT, PT, R76, -0x7f000001, RZ ;  /* 0x80ffffff4c4c1810 */ /* 0x000fe40007ffe0ff */
[----:B------:R-:W-:Y:S02]  /*47230*/  @P2 IADD3 R67, PT, PT, R67, -0x7f000001, RZ ;  /* 0x80ffffff43432810 */ /* 0x000fe40007ffe0ff */
[----:B------:R-:W-:Y:S01]  /*47240*/  @P5 IADD3 R69, PT, PT, R69, -0x7f000001, RZ ;  /* 0x80ffffff45455810 */ /* 0x000fe20007ffe0ff */
[----:B------:R-:W-:Y:S01]  /*47250*/  IMAD.HI.U32 R74, R78, 0x7f000001, R8 ;  /* 0x7f0000014e4a7827 */ /* 0x000fe200078e0008 */
[----:B------:R-:W-:Y:S01]  /*47260*/  ISETP.GE.U32.AND P1, PT, R14, 0x7f000001, PT ;  /* 0x7f0000010e00780c */ /* 0x000fe20003f26070 */
[----:B------:R-:W-:Y:S01]  /*47270*/  ISETP.GE.U32.AND P2, PT, R71, 0x7f000001, PT ;  /* 0x7f0000014700780c */ /* 0x000fe20003f46070 */
[----:B------:R-:W-:Y:S01]  /*47280*/  ISETP.GE.U32.AND P5, PT, R13, 0x7f000001, PT ;  /* 0x7f0000010d00780c */ /* 0x000fe20003fa6070 */
[----:B------:R-:W-:Y:S01]  /*47290*/  IMAD.WIDE.U32 R8, R63, R18, RZ ;  /* 0x000000123f087225 */ /* 0x000fe200078e00ff */
[----:B------:R-:W-:-:S02]  /*472a0*/  IADD3 R66, PT, PT, R66, R77, RZ ;  /* 0x0000004d42427210 */ /* 0x000fc40007ffe0ff */
[----:B------:R-:W-:Y:S02]  /*472b0*/  IADD3 R76, PT, PT, R76, R70, RZ ;  /* 0x000000464c4c7210 */ /* 0x000fe40007ffe0ff */
[----:B------:R-:W-:Y:S01]  /*472c0*/  @P0 IADD3 R68, PT, PT, R68, -0x7f000001, RZ ;  /* 0x80ffffff44440810 */ /* 0x000fe20007ffe0ff */
[----:B------:R-:W-:Y:S01]  /*472d0*/  IMAD R189, R8, 0x7effffff, RZ ;  /* 0x7effffff08bd7824 */ /* 0x000fe200078e02ff */
[----:B------:R-:W-:Y:S01]  /*472e0*/  ISETP.GE.U32.AND P0, PT, R74, 0x7f000001, PT ;  /* 0x7f0000014a00780c */ /* 0x000fe20003f06070 */
[----:B------:R-:W-:Y:S01]  /*472f0*/  ISETP.GE.U32.AND P3, PT, R66, 0x7f000001, PT ;  /* 0x7f0000014200780c */ /* 0x000fe20003f66070 */
[----:B------:R-:W-:Y:S01]  /*47300*/  ISETP.GE.U32.AND P6, PT, R76, 0x7f000001, PT ;  /* 0x7f0000014c00780c */ /* 0x000fe20003fc6070 */
[----:B------:R-:W-:Y:S01]  /*47310*/  IMAD.HI.U32 R189, R189, 0x7f000001, R8 ;  /* 0x7f000001bdbd7827 */ /* 0x000fe200078e0008 */
[----:B------:R-:W-:-:S03]  /*47320*/  IADD3 R69, PT, PT, R69, R68, RZ ;  /* 0x0000004445457210 */ /* 0x000fc60007ffe0ff */
[----:B------:R-:W-:-:S04]  /*47330*/  IMAD.WIDE.U32 R4, R67, 0x5fffffa, RZ ;  /* 0x05fffffa43047825 */ /* 0x000fc800078e00ff */
[----:B------:R-:W-:Y:S01]  /*47340*/  IMAD R67, R67, 0x6, RZ ;  /* 0x0000000643437824 */ /* 0x000fe200078e02ff */
[----:B------:R-:W-:Y:S02]  /*47350*/  @P2 IADD3 R71, PT, PT, R71, -0x7f000001, RZ ;  /* 0x80ffffff47472810 */ /* 0x000fe40007ffe0ff */
[----:B------:R-:W-:Y:S02]  /*47360*/  @P1 IADD3 R14, PT, PT, R14, -0x7f000001, RZ ;  /* 0x80ffffff0e0e1810 */ /* 0x000fe40007ffe0ff */
[----:B------:R-:W-:Y:S01]  /*47370*/  @P5 IADD3 R13, PT, PT, R13, -0x7f000001, RZ ;  /* 0x80ffffff0d0d5810 */ /* 0x000fe20007ffe0ff */
[----:B------:R-:W-:Y:S01]  /*47380*/  ISETP.GE.U32.AND P2, PT, R189, 0x7f000001, PT ;  /* 0x7f000001bd00780c */ /* 0x000fe20003f46070 */
[----:B------:R-:W-:Y:S01]  /*47390*/  ISETP.GE.U32.AND P1, PT, R69, 0x7f000001, PT ;  /* 0x7f0000014500780c */ /* 0x000fe20003f26070 */
[----:B------:R-:W-:Y:S01]  /*473a0*/  IMAD.HI.U32 R97, R67, 0x7f000001, R4 ;  /* 0x7f00000143617827 */ /* 0x000fe200078e0004 */
[----:B------:R-:W-:Y:S01]  /*473b0*/  ISETP.GE.U32.AND P4, PT, R12, 0x7f000001, PT ;  /* 0x7f0000010c00780c */ /* 0x000fe20003f86070 */
[----:B---3--:R-:W-:-:S02]  /*473c0*/  IADD3 R67, PT, PT, R13, R65, RZ ;  /* 0x000000410d437210 */ /* 0x008fc40007ffe0ff */
[----:B------:R-:W-:Y:S02]  /*473d0*/  @P0 IADD3 R74, PT, PT, R74, -0x7f000001, RZ ;  /* 0x80ffffff4a4a0810 */ /* 0x000fe40007ffe0ff */
[----:B------:R-:W-:Y:S02]  /*473e0*/  @P3 IADD3 R66, PT, PT, R66, -0x7f000001, RZ ;  /* 0x80ffffff42423810 */ /* 0x000fe40007ffe0ff */
[----:B------:R-:W-:Y:S01]  /*473f0*/  @P6 IADD3 R76, PT, PT, R76, -0x7f000001, RZ ;  /* 0x80ffffff4c4c6810 */ /* 0x000fe20007ffe0ff */
[----:B------:R-:W-:Y:S01]  /*47400*/  IMAD.WIDE.U32 R116, R23, R84, RZ ;  /* 0x0000005417747225 */ /* 0x000fe200078e00ff */
[----:B------:R-:W-:Y:S01]  /*47410*/  ISETP.GE.U32.AND P0, PT, R67, 0x7f000001, PT ;  /* 0x7f0000014300780c */ /* 0x000fe20003f06070 */
[----:B------:R-:W2:Y:S01]  /*47420*/  LD.E R70, desc[UR20][R10.64+0xfe4] ;  /* 0x000fe4140a467980 */ /* 0x000ea2000c101900 */
[----:B------:R-:W-:Y:S02]  /*47430*/  IADD3 R66, PT, PT, R66, R74, RZ ;  /* 0x0000004a42427210 */ /* 0x000fe40007ffe0ff */
[----:B------:R-:W-:-:S02]  /*47440*/  IADD3 R4, PT, PT, R76, R14, RZ ;  /* 0x0000000e4c047210 */ /* 0x000fc40007ffe0ff */
[----:B------:R-:W-:Y:S02]  /*47450*/  @P2 IADD3 R189, PT, PT, R189, -0x7f000001, RZ ;  /* 0x80ffffffbdbd2810 */ /* 0x000fe40007ffe0ff */
[----:B------:R-:W-:Y:S01]  /*47460*/  @P1 IADD3 R69, PT, PT, R69, -0x7f000001, RZ ;  /* 0x80ffffff45451810 */ /* 0x000fe20007ffe0ff */
[----:B------:R-:W-:Y:S01]  /*47470*/  ISETP.GE.U32.AND P2, PT, R97, 0x7f000001, PT ;  /* 0x7f0000016100780c */ /* 0x000fe20003f46070 */
[----:B------:R-:W-:Y:S01]  /*47480*/  @P4 IADD3 R12, PT, PT, R12, -0x7f000001, RZ ;  /* 0x80ffffff0c0c4810 */ /* 0x000fe20007ffe0ff */
[----:B------:R-:W-:Y:S01]  /*47490*/  ISETP.GE.U32.AND P4, PT, R4, 0x7f000001, PT ;  /* 0x7f0000010400780c */ /* 0x000fe20003f86070 */
[----:B------:R-:W-:Y:S01]  /*474a0*/  ISETP.GE.U32.AND P1, PT, R66, 0x7f000001, PT ;  /* 0x7f0000014200780c */ /* 0x000fe20003f26070 */
[----:B------:R-:W-:Y:S01]  /*474b0*/  IADD3 R189, PT, PT, R69, R189, RZ ;  /* 0x000000bd45bd7210 */ /* 0x000fe20007ffe0ff */
[----:B------:R-:W3:Y:S04]  /*474c0*/  LD.E R68, desc[UR20][R10.64+0xfe8] ;  /* 0x000fe8140a447980 */ /* 0x000ee8000c101900 */
[----:B------:R0:W2:Y:S04]  /*474d0*/  LD.E R13, desc[UR20][R10.64+0xfec] ;  /* 0x000fec140a0d7980 */ /* 0x0000a8000c101900 */
[----:B------:R0:W-:Y:S01]  /*474e0*/  STL [R1+0x110], R67 ;  /* 0x0001104301007387 */ /* 0x0001e20000100800 */
[----:B------:R-:W-:Y:S01]  /*474f0*/  IMAD R15, R116, 0x7effffff, RZ ;  /* 0x7effffff740f7824 */ /* 0x000fe200078e02ff */
[----:B------:R-:W-:-:S03]  /*47500*/  IADD3 R5, PT, PT, R71, R12, RZ ;  /* 0x0000000c47057210 */ /* 0x000fc60007ffe0ff */
[----:B------:R-:W-:Y:S01]  /*47510*/  IMAD.HI.U32 R116, R15, 0x7f000001, R116 ;  /* 0x7f0000010f747827 */ /* 0x000fe200078e0074 */
[----:B0-----:R-:W-:Y:S01]  /*47520*/  @P0 IADD3 R67, PT, PT, R67, -0x7f000001, RZ ;  /* 0x80ffffff43430810 */ /* 0x001fe20007ffe0ff */
[----:B------:R-:W-:Y:S02]  /*47530*/  ISETP.GE.U32.AND P0, PT, R189, 0x7f000001, PT ;  /* 0x7f000001bd00780c */ /* 0x000fe40003f06070 */
[----:B------:R-:W-:Y:S01]  /*47540*/  IMAD.WIDE.U32 R14, R59, R84, RZ ;  /* 0x000000543b0e7225 */ /* 0x000fe200078e00ff */
[----:B------:R-:W-:Y:S02]  /*47550*/  @P4 IADD3 R4, PT, PT, R4, -0x7f000001, RZ ;  /* 0x80ffffff04044810 */ /* 0x000fe40007ffe0ff */
[----:B------:R-:W-:Y:S02]  /*47560*/  @P2 IADD3 R97, PT, PT, R97, -0x7f000001, RZ ;  /* 0x80ffffff61612810 */ /* 0x000fe40007ffe0ff */
[----:B------:R-:W-:Y:S01]  /*47570*/  @P1 IADD3 R66, PT, PT, R66, -0x7f000001, RZ ;  /* 0x80ffffff42421810 */ /* 0x000fe20007ffe0ff */
[----:B------:R-:W-:-:S02]  /*47580*/  IMAD R10, R14, 0x7effffff, RZ ;  /* 0x7effffff0e0a7824 */ /* 0x000fc400078e02ff */
[----:B------:R-:W-:Y:S01]  /*47590*/  IMAD.WIDE.U32 R64, R29, R84, RZ ;  /* 0x000000541d407225 */ /* 0x000fe200078e00ff */
[----:B------:R-:W-:-:S03]  /*475a0*/  ISETP.GE.U32.AND P3, PT, R5, 0x7f000001, PT ;  /* 0x7f0000010500780c */ /* 0x000fc60003f66070 */
[----:B------:R-:W-:-:S04]  /*475b0*/  IMAD.HI.U32 R10, R10, 0x7f000001, R14 ;  /* 0x7f0000010a0a7827 */ /* 0x000fc800078e000e */
[----:B------:R-:W-:Y:S02]  /*475c0*/  IMAD R11, R64, 0x7effffff, RZ ;  /* 0x7effffff400b7824 */ /* 0x000fe400078e02ff */
[----:B------:R-:W-:Y:S01]  /*475d0*/  IMAD.WIDE.U32 R14, R4, R17, RZ ;  /* 0x00000011040e7225 */ /* 0x000fe200078e00ff */
[----:B------:R-:W-:-:S03]  /*475e0*/  IADD3 R97, PT, PT, R66, R97, RZ ;  /* 0x0000006142617210 */ /* 0x000fc60007ffe0ff */
[----:B------:R-:W-:Y:S01]  /*475f0*/  IMAD.WIDE.U32 R150, R60, R84, RZ ;  /* 0x000000543c967225 */ /* 0x000fe200078e00ff */
[----:B------:R-:W-:-:S03]  /*47600*/  @P0 IADD3 R189, PT, PT, R189, -0x7f000001, RZ ;  /* 0x80ffffffbdbd0810 */ /* 0x000fc60007ffe0ff */
[----:B------:R-:W-:Y:S01]  /*47610*/  IMAD.HI.U32 R11, R11, 0x7f000001, R64 ;  /* 0x7f0000010b0b7827 */ /* 0x000fe200078e0040 */
[----:B------:R0:W-:Y:S03]  /*47620*/  STL [R1+0x110], R67 ;  /* 0x0001104301007387 */ /* 0x0001e60000100800 */
[----:B------:R-:W-:Y:S02]  /*47630*/  IMAD R74, R14, 0x7effffff, RZ ;  /* 0x7effffff0e4a7824 */ /* 0x000fe400078e02ff */
[----:B------:R-:W-:Y:S01]  /*47640*/  IMAD R64, R150, 0x7effffff, RZ ;  /* 0x7effffff96407824 */ /* 0x000fe200078e02ff */
[----:B------:R-:W-:Y:S01]  /*47650*/  ISETP.GE.U32.AND P0, PT, R97, 0x7f000001, PT ;  /* 0x7f0000016100780c */ /* 0x000fe20003f06070 */
[----:B------:R-:W-:-:S04]  /*47660*/  IMAD.WIDE.U32 R8, R27, R84, RZ ;  /* 0x000000541b087225 */ /* 0x000fc800078e00ff */
[----:B------:R-:W-:-:S04]  /*47670*/  IMAD.HI.U32 R74, R74, 0x7f000001, R14 ;  /* 0x7f0000014a4a7827 */ /* 0x000fc800078e000e */
[----:B------:R-:W-:-:S04]  /*47680*/  IMAD.HI.U32 R150, R64, 0x7f000001, R150 ;  /* 0x7f00000140967827 */ /* 0x000fc800078e0096 */
[----:B0-----:R-:W-:-:S04]  /*47690*/  IMAD.WIDE.U32 R66, R189, R17, RZ ;  /* 0x00000011bd427225 */ /* 0x001fc800078e00ff */
[----:B------:R-:W-:-:S04]  /*476a0*/  IMAD.WIDE.U32 R14, R4, R130, RZ ;  /* 0x00000082040e7225 */ /* 0x000fc800078e00ff */
[----:B------:R-:W-:Y:S02]  /*476b0*/  IMAD R78, R66, 0x7effffff, RZ ;  /* 0x7effffff424e7824 */ /* 0x000fe400078e02ff */
[----:B------:R-:W-:-:S04]  /*476c0*/  IMAD.WIDE.U32 R64, R189, R16, RZ ;  /* 0x00000010bd407225 */ /* 0x000fc800078e00ff */
[----:B------:R-:W-:Y:S01]  /*476d0*/  IMAD R12, R8, 0x7effffff, RZ ;  /* 0x7effffff080c7824 */ /* 0x000fe200078e02ff */
[----:B------:R-:W-:Y:S01]  /*476e0*/  @P3 IADD3 R5, PT, PT, R5, -0x7f000001, RZ ;  /* 0x80ffffff05053810 */ /* 0x000fe20007ffe0ff */
[----:B------:R-:W-:Y:S02]  /*476f0*/  IMAD R77, R14, 0x7effffff, RZ ;  /* 0x7effffff0e4d7824 */ /* 0x000fe400078e02ff */
[----:B------:R-:W-:-:S04]  /*47700*/  IMAD.HI.U32 R78, R78, 0x7f000001, R66 ;  /* 0x7f0000014e4e7827 */ /* 0x000fc800078e0042 */
[----:B------:R-:W-:Y:S02]  /*47710*/  IMAD R76, R64, 0x7effffff, RZ ;  /* 0x7effffff404c7824 */ /* 0x000fe400078e02ff */
[----:B------:R-:W-:-:S04]  /*47720*/  IMAD.WIDE.U32 R66, R189, R130, RZ ;  /* 0x00000082bd427225 */ /* 0x000fc800078e00ff */
[----:B------:R-:W-:-:S04]  /*47730*/  IMAD.HI.U32 R12, R12, 0x7f000001, R8 ;  /* 0x7f0000010c0c7827 */ /* 0x000fc800078e0008 */
[----:B------:R-:W-:-:S04]  /*47740*/  IMAD.WIDE.U32 R8, R5, R130, RZ ;  /* 0x0000008205087225 */ /* 0x000fc800078e00ff */
[----:B------:R-:W-:-:S04]  /*47750*/  IMAD.HI.U32 R77, R77, 0x7f000001, R14 ;  /* 0x7f0000014d4d7827 */ /* 0x000fc800078e000e */
[----:B------:R-:W-:-:S04]  /*47760*/  IMAD.HI.U32 R76, R76, 0x7f000001, R64 ;  /* 0x7f0000014c4c7827 */ /* 0x000fc800078e0040 */
[----:B------:R-:W-:-:S04]  /*47770*/  IMAD.WIDE.U32 R14, R5, R16, RZ ;  /* 0x00000010050e7225 */ /* 0x000fc800078e00ff */
[----:B------:R-:W-:Y:S01]  /*47780*/  IMAD R83, R66, 0x7effffff, RZ ;  /* 0x7effffff42537824 */ /* 0x000fe200078e02ff */
[----:B------:R-:W-:Y:S01]  /*47790*/  @P0 IADD3 R97, PT, PT, R97, -0x7f000001, RZ ;  /* 0x80ffffff61610810 */ /* 0x000fe20007ffe0ff */
[----:B------:R-:W-:-:S04]  /*477a0*/  IMAD.WIDE.U32 R64, R4, R18, RZ ;  /* 0x0000001204407225 */ /* 0x000fc800078e00ff */
[----:B------:R-:W-:Y:S02]  /*477b0*/  IMAD R73, R8, 0x7effffff, RZ ;  /* 0x7effffff08497824 */ /* 0x000fe400078e02ff */
[----:B------:R-:W-:Y:S02]  /*477c0*/  IMAD R79, R14, 0x7effffff, RZ ;  /* 0x7effffff0e4f7824 */ /* 0x000fe400078e02ff */
[----:B------:R-:W-:-:S04]  /*477d0*/  IMAD.HI.U32 R83, R83, 0x7f000001, R66 ;  /* 0x7f00000153537827 */ /* 0x000fc800078e0042 */
[----:B------:R-:W-:Y:S02]  /*477e0*/  IMAD R72, R64, 0x7effffff, RZ ;  /* 0x7effffff40487824 */ /* 0x000fe400078e02ff */
[----:B------:R-:W-:-:S04]  /*477f0*/  IMAD.WIDE.U32 R66, R97, R18, RZ ;  /* 0x0000001261427225 */ /* 0x000fc800078e00ff */
[----:B------:R-:W-:-:S04]  /*47800*/  IMAD.HI.U32 R73, R73, 0x7f000001, R8 ;  /* 0x7f00000149497827 */ /* 0x000fc800078e0008 */
[----:B------:R-:W-:Y:S01]  /*47810*/  IMAD.HI.U32 R79, R79, 0x7f000001, R14 ;  /* 0x7f0000014f4f7827 */ /* 0x000fe200078e000e */
[----:B------:R-:W2:Y:S03]  /*47820*/  LDL R69, [R1+0x114] ;  /* 0x0001140001457983 */ /* 0x000ea60000100800 */
[----:B------:R-:W-:-:S04]  /*47830*/  IMAD.HI.U32 R72, R72, 0x7f000001, R64 ;  /* 0x7f00000148487827 */ /* 0x000fc800078e0040 */
[----:B------:R-:W-:-:S04]  /*47840*/  IMAD.WIDE.U32 R14, R97, R16, RZ ;  /* 0x00000010610e7225 */ /* 0x000fc800078e00ff */
[----:B------:R-:W-:Y:S02]  /*47850*/  IMAD R86, R66, 0x7effffff, RZ ;  /* 0x7effffff42567824 */ /* 0x000fe400078e02ff */
[----:B------:R-:W-:Y:S01]  /*47860*/  IMAD.WIDE.U32 R64, R97, R17, RZ ;  /* 0x0000001161407225 */ /* 0x000fe200078e00ff */
[----:B------:R-:W-:-:S03]  /*47870*/  ISETP.GE.U32.AND P0, PT, R73, 0x7f000001, PT ;  /* 0x7f0000014900780c */ /* 0x000fc60003f06070 */
[----:B------:R-:W-:Y:S02]  /*47880*/  IMAD R84, R14, 0x7effffff, RZ ;  /* 0x7effffff0e547824 */ /* 0x000fe400078e02ff */
[----:B------:R-:W-:-:S04]  /*47890*/  IMAD.HI.U32 R67, R86, 0x7f000001, R66 ;  /* 0x7f00000156437827 */ /* 0x000fc800078e0042 */
[----:B------:R-:W-:Y:S02]  /*478a0*/  IMAD R85, R64, 0x7effffff, RZ ;  /* 0x7effffff40557824 */ /* 0x000fe400078e02ff */
[----:B------:R-:W-:-:S04]  /*478b0*/  IMAD.HI.U32 R84, R84, 0x7f000001, R14 ;  /* 0x7f00000154547827 */ /* 0x000fc800078e000e */
[----:B------:R-:W-:Y:S01]  /*478c0*/  IMAD.HI.U32 R85, R85, 0x7f000001, R64 ;  /* 0x7f00000155557827 */ /* 0x000fe200078e0040 */
[----:B------:R-:W-:-:S03]  /*478d0*/  ISETP.GE.U32.AND P5, PT, R67, 0x7f000001, PT ;  /* 0x7f0000014300780c */ /* 0x000fc60003fa6070 */
[----:B------:R-:W-:Y:S01]  /*478e0*/  IMAD.WIDE.U32 R8, R5, R18, RZ ;  /* 0x0000001205087225 */ /* 0x000fe200078e00ff */
[----:B------:R-:W-:Y:S01]  /*478f0*/  ISETP.GE.U32.AND P6, PT, R84, 0x7f000001, PT ;  /* 0x7f0000015400780c */ /* 0x000fe20003fc6070 */
[----:B------:R-:W-:Y:S01]  /*47900*/  ISETP.GE.U32.AND P2, PT, R85, 0x7f000001, PT ;  /* 0x7f0000015500780c */ /* 0x000fe20003f46070 */
[----:B------:R-:W-:Y:S01]  /*47910*/  @P0 IADD3 R73, PT, PT, R73, -0x7f000001, RZ ;  /* 0x80ffffff49490810 */ /* 0x000fe20007ffe0ff */
[----:B------:R-:W-:-:S04]  /*47920*/  IMAD.WIDE.U32 R14, R97, R130, RZ ;  /* 0x00000082610e7225 */ /* 0x000fc800078e00ff */
[----:B------:R-:W-:Y:S01]  /*47930*/  IMAD R71, R8, 0x7effffff, RZ ;  /* 0x7effffff08477824 */ /* 0x000fe200078e02ff */
[----:B------:R-:W-:Y:S01]  /*47940*/  ISETP.GE.U32.AND P1, PT, R74, 0x7f000001, PT ;  /* 0x7f0000014a00780c */ /* 0x000fe20003f26070 */
[----:B------:R-:W-:Y:S01]  /*47950*/  ISETP.GE.U32.AND P3, PT, R77, 0x7f000001, PT ;  /* 0x7f0000014d00780c */ /* 0x000fe20003f66070 */
[----:B------:R-:W-:-:S04]  /*47960*/  IMAD.WIDE.U32 R64, R73, 0x5fffffa, RZ ;  /* 0x05fffffa49407825 */ /* 0x000fc800078e00ff */
[----:B------:R-:W-:Y:S02]  /*47970*/  IMAD R86, R14, 0x7effffff, RZ ;  /* 0x7effffff0e567824 */ /* 0x000fe400078e02ff */
[----:B------:R-:W-:-:S04]  /*47980*/  IMAD.HI.U32 R71, R71, 0x7f000001, R8 ;  /* 0x7f00000147477827 */ /* 0x000fc800078e0008 */
[----:B------:R-:W-:Y:S01]  /*47990*/  IMAD R87, R73, 0x6, RZ ;  /* 0x0000000649577824 */ /* 0x000fe200078e02ff */
[----:B------:R-:W-:Y:S01]  /*479a0*/  @P5 IADD3 R67, PT, PT, R67, -0x7f000001, RZ ;  /* 0x80ffffff43435810 */ /* 0x000fe20007ffe0ff */
[----:B------:R-:W-:-:S04]  /*479b0*/  IMAD.HI.U32 R73, R86, 0x7f000001, R14 ;  /* 0x7f00000156497827 */ /* 0x000fc800078e000e */
[----:B------:R-:W-:Y:S01]  /*479c0*/  IMAD.HI.U32 R86, R87, 0x7f000001, R64 ;  /* 0x7f00000157567827 */ /* 0x000fe200078e0040 */
[----:B------:R-:W-:Y:S01]  /*479d0*/  @P6 IADD3 R84, PT, PT, R84, -0x7f000001, RZ ;  /* 0x80ffffff54546810 */ /* 0x000fe20007ffe0ff */
[----:B------:R-:W-:Y:S01]  /*479e0*/  ISETP.GE.U32.AND P0, PT, R71, 0x7f000001, PT ;  /* 0x7f0000014700780c */ /* 0x000fe20003f06070 */
[----:B------:R-:W-:Y:S01]  /*479f0*/  @P2 IADD3 R85, PT, PT, R85, -0x7f000001, RZ ;  /* 0x80ffffff55552810 */ /* 0x000fe20007ffe0ff */
[----:B------:R-:W-:Y:S01]  /*47a00*/  ISETP.GE.U32.AND P6, PT, R67, 0x7f000001, PT ;  /* 0x7f0000014300780c */ /* 0x000fe20003fc6070 */
[----:B------:R-:W-:Y:S01]  /*47a10*/  IMAD.WIDE.U32 R8, R5, R17, RZ ;  /* 0x0000001105087225 */ /* 0x000fe200078e00ff */
[----:B------:R-:W-:Y:S02]  /*47a20*/  @P1 IADD3 R74, PT, PT, R74, -0x7f000001, RZ ;  /* 0x80ffffff4a4a1810 */ /* 0x000fe40007ffe0ff */
[----:B------:R-:W-:Y:S01]  /*47a30*/  @P3 IADD3 R77, PT, PT, R77, -0x7f000001, RZ ;  /* 0x80ffffff4d4d3810 */ /* 0x000fe20007ffe0ff */
[----:B------:R-:W-:Y:S01]  /*47a40*/  ISETP.GE.U32.AND P5, PT, R86, 0x7f000001, PT ;  /* 0x7f0000015600780c */ /* 0x000fe20003fa6070 */
[----:B------:R-:W-:Y:S01]  /*47a50*/  IMAD R82, R8, 0x7effffff, RZ ;  /* 0x7effffff08527824 */ /* 0x000fe200078e02ff */
[----:B------:R-:W-:Y:S01]  /*47a60*/  ISETP.GE.U32.AND P1, PT, R79, 0x7f000001, PT ;  /* 0x7f0000014f00780c */ /* 0x000fe20003f26070 */
[----:B------:R-:W-:-:S02]  /*47a70*/  ISETP.GE.U32.AND P3, PT, R85, 0x7f000001, PT ;  /* 0x7f0000015500780c */ /* 0x000fc40003f66070 */
[----:B------:R-:W-:Y:S01]  /*47a80*/  IMAD.HI.U32 R82, R82, 0x7f000001, R8 ;  /* 0x7f00000152527827 */ /* 0x000fe200078e0008 */
[----:B------:R-:W-:Y:S02]  /*47a90*/  @P0 IADD3 R71, PT, PT, R71, -0x7f000001, RZ ;  /* 0x80ffffff47470810 */ /* 0x000fe40007ffe0ff */
[----:B------:R-:W-:Y:S01]  /*47aa0*/  @P6 IADD3 R67, PT, PT, R67, -0x7f000001, RZ ;  /* 0x80ffffff43436810 */ /* 0x000fe20007ffe0ff */
[----:B------:R-:W-:Y:S01]  /*47ab0*/  ISETP.GE.U32.AND P6, PT, R83, 0x7f000001, PT ;  /* 0x7f0000015300780c */ /* 0x000fe20003fc6070 */
[----:B------:R-:W-:-:S03]  /*47ac0*/  ISETP.GE.U32.AND P0, PT, R82, 0x7f000001, PT ;  /* 0x7f0000015200780c */ /* 0x000fc60003f06070 */
[----:B------:R-:W-:Y:S01]  /*47ad0*/  @P5 IADD3 R86, PT, PT, R86, -0x7f000001, RZ ;  /* 0x80ffffff56565810 */ /* 0x000fe20007ffe0ff */
[----:B------:R-:W-:Y:S01]  /*47ae0*/  ISETP.GE.U32.AND P5, PT, R78, 0x7f000001, PT ;  /* 0x7f0000014e00780c */ /* 0x000fe20003fa6070 */
[----:B------:R-:W-:Y:S02]  /*47af0*/  @P1 IADD3 R79, PT, PT, R79, -0x7f000001, RZ ;  /* 0x80ffffff4f4f1810 */ /* 0x000fe40007ffe0ff */
[----:B------:R-:W-:Y:S01]  /*47b00*/  @P3 IADD3 R85, PT, PT, R85, -0x7f000001, RZ ;  /* 0x80ffffff55553810 */ /* 0x000fe20007ffe0ff */
[----:B------:R-:W-:Y:S01]  /*47b10*/  IMAD.WIDE.U32 R8, R4, R16, RZ ;  /* 0x0000001004087225 */ /* 0x000fe200078e00ff */
[----:B------:R-:W-:Y:S02]  /*47b20*/  ISETP.GE.U32.AND P4, PT, R76, 0x7f000001, PT ;  /* 0x7f0000014c00780c */ /* 0x000fe40003f86070 */
[----:B------:R-:W-:Y:S01]  /*47b30*/  IADD3 R79, PT, PT, R85, R79, RZ ;  /* 0x0000004f554f7210 */ /* 0x000fe20007ffe0ff */
[----:B------:R-:W-:Y:S01]  /*47b40*/  IMAD R66, R8, 0x7effffff, RZ ;  /* 0x7effffff08427824 */ /* 0x000fe200078e02ff */
[----:B------:R-:W-:-:S02]  /*47b50*/  @P6 IADD3 R83, PT, PT, R83, -0x7f000001, RZ ;  /* 0x80ffffff53536810 */ /* 0x000fc40007ffe0ff */
[----:B------:R-:W-:Y:S01]  /*47b60*/  @P0 IADD3 R82, PT, PT, R82, -0x7f000001, RZ ;  /* 0x80ffffff52520810 */ /* 0x000fe20007ffe0ff */
[----:B------:R-:W-:Y:S01]  /*47b70*/  ISETP.GE.U32.AND P6, PT, R72, 0x7f000001, PT ;  /* 0x7f0000014800780c */ /* 0x000fe20003fc6070 */
[----:B------:R-:W-:Y:S01]  /*47b80*/  IMAD.HI.U32 R66, R66, 0x7f000001, R8 ;  /* 0x7f00000142427827 */ /* 0x000fe200078e0008 */
[----:B------:R-:W-:-:S03]  /*47b90*/  ISETP.GE.U32.AND P0, PT, R79, 0x7f000001, PT ;  /* 0x7f0000014f00780c */ /* 0x000fc60003f06070 */
[----:B------:R-:W-:-:S04]  /*47ba0*/  IMAD.WIDE.U32 R8, R74, 0x5fffffa, RZ ;  /* 0x05fffffa4a087825 */ /* 0x000fc800078e00ff */
[----:B------:R-:W-:-:S04]  /*47bb0*/  IMAD.WIDE.U32 R14, R77, 0x5fffffa, RZ ;  /* 0x05fffffa4d0e7825 */ /* 0x000fc800078e00ff */
[----:B------:R-:W-:Y:S02]  /*47bc0*/  IMAD R88, R74, 0x6, RZ ;  /* 0x000000064a587824 */ /* 0x000fe400078e02ff */
[----:B------:R-:W-:Y:S01]  /*47bd0*/  IMAD R87, R77, 0x6, RZ ;  /* 0x000000064d577824 */ /* 0x000fe200078e02ff */
[----:B------:R-:W-:Y:S02]  /*47be0*/  @P5 IADD3 R78, PT, PT, R78, -0x7f000001, RZ ;  /* 0x80ffffff4e4e5810 */ /* 0x000fe40007ffe0ff */
[----:B------:R-:W-:Y:S01]  /*47bf0*/  @P4 IADD3 R76, PT, PT, R76, -0x7f000001, RZ ;  /* 0x80ffffff4c4c4810 */ /* 0x000fe20007ffe0ff */
[----:B------:R-:W-:Y:S01]  /*47c00*/  ISETP.GE.U32.AND P4, PT, R73, 0x7f000001, PT ;  /* 0x7f0000014900780c */ /* 0x000fe20003f86070 */
[----:B------:R-:W-:-:S04]  /*47c10*/  IMAD.HI.U32 R74, R88, 0x7f000001, R8 ;  /* 0x7f000001584a7827 */ /* 0x000fc800078e0008 */
[----:B------:R-:W-:-:S04]  /*47c20*/  IMAD.HI.U32 R87, R87, 0x7f000001, R14 ;  /* 0x7f00000157577827 */ /* 0x000fc800078e000e */
[----:B------:R-:W-:-:S04]  /*47c30*/  IMAD.WIDE.U32 R8, R78, 0x5fffffa, RZ ;  /* 0x05fffffa4e087825 */ /* 0x000fc800078e00ff */
[----:B------:R-:W-:-:S04]  /*47c40*/  IMAD.WIDE.U32 R14, R83, 0x5fffffa, RZ ;  /* 0x05fffffa530e7825 */ /* 0x000fc800078e00ff */
[----:B------:R-:W-:Y:S02]  /*47c50*/  IMAD R192, R78, 0x6, RZ ;  /* 0x000000064ec07824 */ /* 0x000fe400078e02ff */
[----:B------:R-:W-:Y:S01]  /*47c60*/  IMAD R193, R83, 0x6, RZ ;  /* 0x0000000653c17824 */ /* 0x000fe200078e02ff */
[----:B------:R-:W-:Y:S02]  /*47c70*/  @P6 IADD3 R72, PT, PT, R72, -0x7f000001, RZ ;  /* 0x80ffffff48486810 */ /* 0x000fe40007ffe0ff */
[----:B------:R-:W-:Y:S01]  /*47c80*/  @P0 IADD3 R79, PT, PT, R79, -0x7f000001, RZ ;  /* 0x80ffffff4f4f0810 */ /* 0x000fe20007ffe0ff */
[----:B------:R-:W-:-:S04]  /*47c90*/  IMAD.HI.U32 R192, R192, 0x7f000001, R8 ;  /* 0x7f000001c0c07827 */ /* 0x000fc800078e0008 */
[----:B------:R-:W-:-:S04]  /*47ca0*/  IMAD.HI.U32 R193, R193, 0x7f000001, R14 ;  /* 0x7f000001c1c17827 */ /* 0x000fc800078e000e */
[----:B----4-:R-:W-:-:S04]  /*47cb0*/  IMAD.WIDE.U32 R14, R58, R89, RZ ;  /* 0x000000593a0e7225 */ /* 0x010fc800078e00ff */
[----:B------:R-:W-:Y:S01]  /*47cc0*/  IMAD.WIDE.U32 R8, R57, R89, RZ ;  /* 0x0000005939087225 */ /* 0x000fe200078e00ff */
[----:B------:R-:W-:Y:S01]  /*47cd0*/  IADD3 R72, PT, PT, R79, R72, RZ ;  /* 0x000000484f487210 */ /* 0x000fe20007ffe0ff */
[----:B------:R-:W-:Y:S01]  /*47ce0*/  ISETP.GE.U32.AND P2, PT, R84, 0x7f000001, PT ;  /* 0x7f0000015400780c */ /* 0x000fe20003f46070 */
[----:B------:R-:W-:Y:S01]  /*47cf0*/  @P4 IADD3 R73, PT, PT, R73, -0x7f000001, RZ ;  /* 0x80ffffff49494810 */ /* 0x000fe20007ffe0ff */
[----:B------:R-:W-:Y:S02]  /*47d00*/  IMAD R91, R14, 0x7effffff, RZ ;  /* 0x7effffff0e5b7824 */ /* 0x000fe400078e02ff */
[----:B------:R-:W-:Y:S02]  /*47d10*/  IMAD R79, R8, 0x7effffff, RZ ;  /* 0x7effffff084f7824 */ /* 0x000fe400078e02ff */
[----:B------:R-:W-:-:S04]  /*47d20*/  IMAD.HI.U32 R91, R91, 0x7f000001, R14 ;  /* 0x7f0000015b5b7827 */ /* 0x000fc800078e000e */
[----:B------:R-:W-:Y:S01]  /*47d30*/  IMAD.HI.U32 R79, R79, 0x7f000001, R8 ;  /* 0x7f0000014f4f7827 */ /* 0x000fe200078e0008 */
[----:B------:R-:W-:-:S03]  /*47d40*/  ISETP.GE.U32.AND P3, PT, R73, 0x7f000001, PT ;  /* 0x7f0000014900780c */ /* 0x000fc60003f66070 */
[----:B------:R-:W-:-:S04]  /*47d50*/  IMAD.WIDE.U32 R14, R0, R89, RZ ;  /* 0x00000059000e7225 */ /* 0x000fc800078e00ff */
[----:B------:R-:W-:Y:S01]  /*47d60*/  IMAD.WIDE.U32 R8, R99, R94, RZ ;  /* 0x0000005e63087225 */ /* 0x000fe200078e00ff */
[----:B------:R-:W-:-:S03]  /*47d70*/  IADD3 R67, PT, PT, R67, R86, RZ ;  /* 0x0000005643437210 */ /* 0x000fc60007ffe0ff */
[----:B------:R-:W-:Y:S02]  /*47d80*/  IMAD R127, R14, 0x7effffff, RZ ;  /* 0x7effffff0e7f7824 */ /* 0x000fe400078e02ff */
[----:B------:R-:W-:Y:S01]  /*47d90*/  IMAD R125, R8, 0x7effffff, RZ ;  /* 0x7effffff087d7824 */ /* 0x000fe200078e02ff */
[----:B------:R-:W-:Y:S01]  /*47da0*/  @P2 IADD3 R84, PT, PT, R84, -0x7f000001, RZ ;  /* 0x80ffffff54542810 */ /* 0x000fe20007ffe0ff */
[----:B------:R-:W-:-:S04]  /*47db0*/  IMAD.HI.U32 R127, R127, 0x7f000001, R14 ;  /* 0x7f0000017f7f7827 */ /* 0x000fc800078e000e */
[----:B------:R-:W-:Y:S01]  /*47dc0*/  IMAD.HI.U32 R125, R125, 0x7f000001, R8 ;  /* 0x7f0000017d7d7827 */ /* 0x000fe200078e0008 */
[----:B------:R-:W-:Y:S01]  /*47dd0*/  ISETP.GE.U32.AND P2, PT, R74, 0x7f000001, PT ;  /* 0x7f0000014a00780c */ /* 0x000fe20003f46070 */
[----:B------:R-:W-:Y:S01]  /*47de0*/  ISETP.GE.U32.AND P1, PT, R87, 0x7f000001, PT ;  /* 0x7f0000015700780c */ /* 0x000fe20003f26070 */
[----:B------:R-:W-:Y:S01]  /*47df0*/  ISETP.GE.U32.AND P5, PT, R67, 0x7f000001, PT ;  /* 0x7f0000014300780c */ /* 0x000fe20003fa6070 */
[----:B------:R-:W-:-:S04]  /*47e00*/  IMAD.WIDE.U32 R14, R100, R94, RZ ;  /* 0x0000005e640e7225 */ /* 0x000fc800078e00ff */
[----:B------:R-:W-:-:S04]  /*47e10*/  IMAD.WIDE.U32 R8, R101, R94, RZ ;  /* 0x0000005e65087225 */ /* 0x000fc800078e00ff */
[----:B------:R-:W-:Y:S02]  /*47e20*/  IMAD.WIDE.U32 R156, R102, R94, RZ ;  /* 0x0000005e669c7225 */ /* 0x000fe400078e00ff */
[----:B------:R-:W4:Y:S01]  /*47e30*/  LDL.LU R94, [R1+0x24c] ;  /* 0x00024c00015e7983 */ /* 0x000f220000300800 */
[----:B------:R-:W-:Y:S02]  /*47e40*/  IADD3 R71, PT, PT, R84, R71, RZ ;  /* 0x0000004754477210 */ /* 0x000fe40007ffe0ff */
[----:B------:R-:W-:Y:S01]  /*47e50*/  @P3 IADD3 R73, PT, PT, R73, -0x7f000001, RZ ;  /* 0x80ffffff49493810 */ /* 0x000fe20007ffe0ff */
[----:B------:R-:W-:Y:S02]  /*47e60*/  IMAD.WIDE.U32 R64, R76, 0x5fffffa, RZ ;  /* 0x05fffffa4c407825 */ /* 0x000fe400078e00ff */
[----:B------:R-:W-:Y:S01]  /*47e70*/  ISETP.GE.U32.AND P4, PT, R71, 0x7f000001, PT ;  /* 0x7f0000014700780c */ /* 0x000fe20003f86070 */
[----:B------:R-:W-:Y:S02]  /*47e80*/  IADD3 R73, PT, PT, R73, R82, RZ ;  /* 0x0000005249497210 */ /* 0x000fe40007ffe0ff */
[----:B------:R-:W-:-:S02]  /*47e90*/  @P2 IADD3 R74, PT, PT, R74, -0x7f000001, RZ ;  /* 0x80ffffff4a4a2810 */ /* 0x000fc40007ffe0ff */
[----:B------:R-:W-:Y:S02]  /*47ea0*/  @P1 IADD3 R87, PT, PT, R87, -0x7f000001, RZ ;  /* 0x80ffffff57571810 */ /* 0x000fe40007ffe0ff */
[----:B------:R-:W-:Y:S01]  /*47eb0*/  @P5 IADD3 R67, PT, PT, R67, -0x7f000001, RZ ;  /* 0x80ffffff43435810 */ /* 0x000fe20007ffe0ff */
[----:B------:R-:W-:Y:S01]  /*47ec0*/  IMAD R76, R76, 0x6, RZ ;  /* 0x000000064c4c7824 */ /* 0x000fe200078e02ff */
[----:B------:R-:W-:Y:S01]  /*47ed0*/  ISETP.GE.U32.AND P0, PT, R66, 0x7f000001, PT ;  /* 0x7f0000014200780c */ /* 0x000fe20003f06070 */
[----:B------:R-:W-:Y:S02]  /*47ee0*/  ISETP.GE.U32.AND P1, PT, R73, 0x7f000001, PT ;  /* 0x7f0000014900780c */ /* 0x000fe40003f26070 */
[----:B------:R-:W-:Y:S01]  /*47ef0*/  IMAD.HI.U32 R160, R76, 0x7f000001, R64 ;  /* 0x7f0000014ca07827 */ /* 0x000fe200078e0040 */
[----:B------:R-:W-:-:S03]  /*47f00*/  IADD3 R67, PT, PT, R67, R74, RZ ;  /* 0x0000004a43437210 */ /* 0x000fc60007ffe0ff */
[----:B------:R-:W-:Y:S01]  /*47f10*/  IMAD.WIDE.U32 R64, R189, R18, RZ ;  /* 0x00000012bd407225 */ /* 0x000fe200078e00ff */
[----:B------:R-:W-:Y:S01]  /*47f20*/  @P4 IADD3 R71, PT, PT, R71, -0x7f000001, RZ ;  /* 0x80ffffff47474810 */ /* 0x000fe20007ffe0ff */
[----:B------:R-:W-:Y:S01]  /*47f30*/  ISETP.GE.U32.AND P6, PT, R160, 0x7f000001, PT ;  /* 0x7f000001a000780c */ /* 0x000fe20003fc6070 */
[----:B------:R-:W-:Y:S02]  /*47f40*/  ISETP.GE.U32.AND P2, PT, R67, 0x7f000001, PT ;  /* 0x7f0000014300780c */ /* 0x000fe40003f46070 */
[----:B------:R-:W-:Y:S02]  /*47f50*/  IADD3 R87, PT, PT, R71, R87, RZ ;  /* 0x0000005747577210 */ /* 0x000fe40007ffe0ff */
[----:B------:R-:W-:Y:S02]  /*47f60*/  @P0 IADD3 R66, PT, PT, R66, -0x7f000001, RZ ;  /* 0x80ffffff42420810 */ /* 0x000fe40007ffe0ff */
[----:B------:R-:W-:Y:S01]  /*47f70*/  @P1 IADD3 R73, PT, PT, R73, -0x7f000001, RZ ;  /* 0x80ffffff49491810 */ /* 0x000fe20007ffe0ff */
[----:B------:R-:W-:Y:S01]  /*47f80*/  IMAD R71, R64, 0x7effffff, RZ ;  /* 0x7effffff40477824 */ /* 0x000fe200078e02ff */
[----:B------:R-:W-:Y:S01]  /*47f90*/  ISETP.GE.U32.AND P3, PT, R192, 0x7f000001, PT ;  /* 0x7f000001c000780c */ /* 0x000fe20003f66070 */
[----:B------:R-:W-:-:S02]  /*47fa0*/  ISETP.GE.U32.AND P5, PT, R87, 0x7f000001, PT ;  /* 0x7f0000015700780c */ /* 0x000fc40003fa6070 */
[----:B------:R-:W-:Y:S01]  /*47fb0*/  IMAD.HI.U32 R64, R71, 0x7f000001, R64 ;  /* 0x7f00000147407827 */ /* 0x000fe200078e0040 */
[----:B------:R-:W-:Y:S02]  /*47fc0*/  IADD3 R66, PT, PT, R73, R66, RZ ;  /* 0x0000004249427210 */ /* 0x000fe40007ffe0ff */
[----:B------:R-:W-:Y:S02]  /*47fd0*/  @P6 IADD3 R160, PT, PT, R160, -0x7f000001, RZ ;  /* 0x80ffffffa0a06810 */ /* 0x000fe40007ffe0ff */
[----:B------:R-:W-:Y:S01]  /*47fe0*/  @P2 IADD3 R67, PT, PT, R67, -0x7f000001, RZ ;  /* 0x80ffffff43432810 */ /* 0x000fe20007ffe0ff */
[----:B------:R-:W-:Y:S01]  /*47ff0*/  ISETP.GE.U32.AND P0, PT, R64, 0x7f000001, PT ;  /* 0x7f0000014000780c */ /* 0x000fe20003f06070 */
[----:B------:R-:W-:Y:S01]  /*48000*/  ISETP.GE.U32.AND P1, PT, R66, 0x7f000001, PT ;  /* 0x7f0000014200780c */ /* 0x000fe20003f26070 */
[----:B------:R-:W-:Y:S01]  /*48010*/  ISETP.GE.U32.AND P4, PT, R193, 0x7f000001, PT ;  /* 0x7f000001c100780c */ /* 0x000fe20003f86070 */
[----:B------:R-:W-:Y:S01]  /*48020*/  ISETP.GE.U32.AND P6, PT, R72, 0x7f000001, PT ;  /* 0x7f0000014800780c */ /* 0x000fe20003fc6070 */
[----:B------:R-:W-:-:S02]  /*48030*/  IADD3 R160, PT, PT, R67, R160, RZ ;  /* 0x000000a043a07210 */ /* 0x000fc40007ffe0ff */
[----:B------:R-:W-:Y:S02]  /*48040*/  @P3 IADD3 R192, PT, PT, R192, -0x7f000001, RZ ;  /* 0x80ffffffc0c03810 */ /* 0x000fe40007ffe0ff */
[----:B------:R-:W-:Y:S01]  /*48050*/  @P5 IADD3 R87, PT, PT, R87, -0x7f000001, RZ ;  /* 0x80ffffff57575810 */ /* 0x000fe20007ffe0ff */
[----:B------:R-:W-:-:S03]  /*48060*/  ISETP.GE.U32.AND P2, PT, R160, 0x7f000001, PT ;  /* 0x7f000001a000780c */ /* 0x000fc60003f46070 */
[----:B------:R-:W-:Y:S02]  /*48070*/  IADD3 R192, PT, PT, R87, R192, RZ ;  /* 0x000000c057c07210 */ /* 0x000fe40007ffe0ff */
[----:B------:R-:W-:Y:S02]  /*48080*/  @P0 IADD3 R64, PT, PT, R64, -0x7f000001, RZ ;  /* 0x80ffffff40400810 */ /* 0x000fe40007ffe0ff */
[----:B------:R-:W-:Y:S02]  /*48090*/  @P1 IADD3 R66, PT, PT, R66, -0x7f000001, RZ ;  /* 0x80ffffff42421810 */ /* 0x000fe40007ffe0ff */
[----:B------:R-:W-:Y:S02]  /*480a0*/  @P4 IADD3 R193, PT, PT, R193, -0x7f000001, RZ ;  /* 0x80ffffffc1c14810 */ /* 0x000fe40007ffe0ff */
[----:B------:R-:W-:Y:S01]  /*480b0*/  @P6 IADD3 R72, PT, PT, R72, -0x7f000001, RZ ;  /* 0x80ffffff48486810 */ /* 0x000fe20007ffe0ff */
[----:B------:R-:W-:Y:S01]  /*480c0*/  IMAD.WIDE.U32 R152, R55, R89, RZ ;  /* 0x0000005937987225 */ /* 0x000fe200078e00ff */
[----:B------:R-:W-:Y:S01]  /*480d0*/  ISETP.GE.U32.AND P3, PT, R192, 0x7f000001, PT ;  /* 0x7f000001c000780c */ /* 0x000fe20003f66070 */
[----:B------:R-:W-:-:S02]  /*480e0*/  IADD3 R195, PT, PT, R66, R64, RZ ;  /* 0x0000004042c37210 */ /* 0x000fc40007ffe0ff */
[----:B------:R-:W-:Y:S01]  /*480f0*/  IADD3 R193, PT, PT, R72, R193, RZ ;  /* 0x000000c148c17210 */ /* 0x000fe20007ffe0ff */
[----:B------:R-:W-:Y:S01]  /*48100*/  IMAD R65, R152, 0x7effffff, RZ ;  /* 0x7effffff98417824 */ /* 0x000fe200078e02ff */
[----:B------:R-:W-:Y:S01]  /*48110*/  @P2 IADD3 R160, PT, PT, R160, -0x7f000001, RZ ;  /* 0x80ffffffa0a02810 */ /* 0x000fe20007ffe0ff */
[----:B------:R-:W-:Y:S01]  /*48120*/  ISETP.GE.U32.AND P0, PT, R195, 0x7f000001, PT ;  /* 0x7f000001c300780c */ /* 0x000fe20003f06070 */
[----:B------:R-:W-:Y:S02]  /*48130*/  IMAD R78, R8, 0x7effffff, RZ ;  /* 0x7effffff084e7824 */ /* 0x000fe400078e02ff */
[----:B------:R-:W-:Y:S01]  /*48140*/  IMAD.HI.U32 R152, R65, 0x7f000001, R152 ;  /* 0x7f00000141987827 */ /* 0x000fe200078e0098 */
[----:B------:R-:W-:-:S03]  /*48150*/  ISETP.GE.U32.AND P4, PT, R193, 0x7f000001, PT ;  /* 0x7f000001c100780c */ /* 0x000fc60003f86070 */
[----:B------:R-:W-:-:S04]  /*48160*/  IMAD.WIDE.U32 R64, R160, R18, RZ ;  /* 0x00000012a0407225 */ /* 0x000fc800078e00ff */
[----:B------:R-:W-:-:S04]  /*48170*/  IMAD.HI.U32 R78, R78, 0x7f000001, R8 ;  /* 0x7f0000014e4e7827 */ /* 0x000fc800078e0008 */
[----:B------:R-:W-:Y:S01]  /*48180*/  IMAD R71, R64, 0x7effffff, RZ ;  /* 0x7effffff40477824 */ /* 0x000fe200078e02ff */
[----:B------:R-:W-:Y:S01]  /*48190*/  @P3 IADD3 R192, PT, PT, R192, -0x7f000001, RZ ;  /* 0x80ffffffc0c03810 */ /* 0x000fe20007ffe0ff */
[----:B------:R-:W-:-:S04]  /*481a0*/  IMAD.WIDE.U32 R8, R160, R16, RZ ;  /* 0x00000010a0087225 */ /* 0x000fc800078e00ff */
[----:B------:R-:W-:-:S04]  /*481b0*/  IMAD.HI.U32 R71, R71, 0x7f000001, R64 ;  /* 0x7f00000147477827 */ /* 0x000fc800078e0040 */
[----:B------:R-:W-:-:S04]  /*481c0*/  IMAD.WIDE.U32 R66, R192, R130, RZ ;  /* 0x00000082c0427225 */ /* 0x000fc800078e00ff */
[----:B------:R-:W-:Y:S02]  /*481d0*/  IMAD R74, R8, 0x7effffff, RZ ;  /* 0x7effffff084a7824 */ /* 0x000fe400078e02ff */
[----:B------:R-:W-:Y:S01]  /*481e0*/  IMAD.WIDE.U32 R64, R192, R18, RZ ;  /* 0x00000012c0407225 */ /* 0x000fe200078e00ff */
[----:B------:R-:W-:-:S03]  /*481f0*/  @P0 IADD3 R195, PT, PT, R195, -0x7f000001, RZ ;  /* 0x80ffffffc3c30810 */ /* 0x000fc60007ffe0ff */
[----:B------:R-:W-:Y:S02]  /*48200*/  IMAD R76, R66, 0x7effffff, RZ ;  /* 0x7effffff424c7824 */ /* 0x000fe400078e02ff */
[----:B------:R-:W-:Y:S01]  /*48210*/  IMAD.HI.U32 R74, R74, 0x7f000001, R8 ;  /* 0x7f0000014a4a7827 */ /* 0x000fe200078e0008 */
[----:B------:R-:W-:-:S03]  /*48220*/  @P4 IADD3 R193, PT, PT, R193, -0x7f000001, RZ ;  /* 0x80ffffffc1c14810 */ /* 0x000fc60007ffe0ff */
[----:B------:R-:W-:Y:S02]  /*48230*/  IMAD R77, R64, 0x7effffff, RZ ;  /* 0x7effffff404d7824 */ /* 0x000fe400078e02ff */
[----:B------:R-:W-:-:S04]  /*48240*/  IMAD.WIDE.U32 R8, R195, R17, RZ ;  /* 0x00000011c3087225 */ /* 0x000fc800078e00ff */
[----:B------:R-:W-:-:S04]  /*48250*/  IMAD.HI.U32 R76, R76, 0x7f000001, R66 ;  /* 0x7f0000014c4c7827 */ /* 0x000fc800078e0042 */
[----:B------:R-:W-:-:S04]  /*48260*/  IMAD.HI.U32 R77, R77, 0x7f000001, R64 ;  /* 0x7f0000014d4d7827 */ /* 0x000fc800078e0040 */
[----:B------:R-:W-:Y:S02]  /*48270*/  IMAD R87, R14, 0x7effffff, RZ ;  /* 0x7effffff0e577824 */ /* 0x000fe400078e02ff */
[----:B------:R-:W-:-:S04]  /*48280*/  IMAD.WIDE.U32 R66, R193, R130, RZ ;  /* 0x00000082c1427225 */ /* 0x000fc800078e00ff */
[----:B------:R-:W-:Y:S02]  /*48290*/  IMAD R83, R8, 0x7effffff, RZ ;  /* 0x7effffff08537824 */ /* 0x000fe400078e02ff */
[----:B------:R-:W-:-:S04]  /*482a0*/  IMAD.WIDE.U32 R64, R160, R17, RZ ;  /* 0x00000011a0407225 */ /* 0x000fc800078e00ff */
[----:B------:R-:W-:-:S04]  /*482b0*/  IMAD.HI.U32 R87, R87, 0x7f000001, R14 ;  /* 0x7f00000157577827 */ /* 0x000fc800078e000e */
[----:B------:R-:W-:Y:S02]  /*482c0*/  IMAD R82, R66, 0x7effffff, RZ ;  /* 0x7effffff42527824 */ /* 0x000fe400078e02ff */
[----:B------:R-:W-:-:S04]  /*482d0*/  IMAD.HI.U32 R83, R83, 0x7f000001, R8 ;  /* 0x7f00000153537827 */ /* 0x000fc800078e0008 */
[----:B------:R-:W-:Y:S02]  /*482e0*/  IMAD R85, R64, 0x7effffff, RZ ;  /* 0x7effffff40557824 */ /* 0x000fe400078e02ff */
[----:B------:R-:W-:-:S04]  /*482f0*/  IMAD.WIDE.U32 R14, R193, R17, RZ ;  /* 0x00000011c10e7225 */ /* 0x000fc800078e00ff */
[----:B------:R-:W-:-:S04]  /*48300*/  IMAD.WIDE.U32 R8, R192, R16, RZ ;  /* 0x00000010c0087225 */ /* 0x000fc800078e00ff */
[----:B------:R-:W-:-:S04]  /*48310*/  IMAD.HI.U32 R82, R82, 0x7f000001, R66 ;  /* 0x7f00000152527827 */ /* 0x000fc800078e0042 */
[----:B------:R-:W-:-:S04]  /*48320*/  IMAD.HI.U32 R85, R85, 0x7f000001, R64 ;  /* 0x7f00000155557827 */ /* 0x000fc800078e0040 */
[----:B------:R-:W-:Y:S02]  /*48330*/  IMAD R73, R14, 0x7effffff, RZ ;  /* 0x7effffff0e497824 */ /* 0x000fe400078e02ff */
[----:B------:R-:W-:Y:S01]  /*48340*/  IMAD R89, R8, 0x7effffff, RZ ;  /* 0x7effffff08597824 */ /* 0x000fe200078e02ff */
[----:B------:R-:W-:Y:S01]  /*48350*/  ISETP.GE.U32.AND P5, PT, R82, 0x7f000001, PT ;  /* 0x7f0000015200780c */ /* 0x000fe20003fa6070 */
[----:B------:R-:W-:-:S04]  /*48360*/  IMAD.HI.U32 R73, R73, 0x7f000001, R14 ;  /* 0x7f00000149497827 */ /* 0x000fc800078e000e */
[----:B------:R-:W-:Y:S01]  /*48370*/  IMAD.HI.U32 R89, R89, 0x7f000001, R8 ;  /* 0x7f00000159597827 */ /* 0x000fe200078e0008 */
[----:B------:R-:W-:-:S03]  /*48380*/  ISETP.GE.U32.AND P1, PT, R85, 0x7f000001, PT ;  /* 0x7f0000015500780c */ /* 0x000fc60003f26070 */
[----:B------:R-:W-:-:S04]  /*48390*/  IMAD.WIDE.U32 R14, R195, R16, RZ ;  /* 0x00000010c30e7225 */ /* 0x000fc800078e00ff */
[----:B------:R-:W-:-:S04]  /*483a0*/  IMAD.WIDE.U32 R8, R160, R130, RZ ;  /* 0x00000082a0087225 */ /* 0x000fc800078e00ff */
[----:B------:R-:W-:Y:S02]  /*483b0*/  IMAD R72, R14, 0x7effffff, RZ ;  /* 0x7effffff0e487824 */ /* 0x000fe400078e02ff */
[----:B------:R-:W-:Y:S02]  /*483c0*/  IMAD R86, R8, 0x7effffff, RZ ;  /* 0x7effffff08567824 */ /* 0x000fe400078e02ff */
[----:B------:R-:W-:-:S04]  /*483d0*/  IMAD.HI.U32 R72, R72, 0x7f000001, R14 ;  /* 0x7f00000148487827 */ /* 0x000fc800078e000e */
[----:B------:R-:W-:-:S04]  /*483e0*/  IMAD.HI.U32 R86, R86, 0x7f000001, R8 ;  /* 0x7f00000156567827 */ /* 0x000fc800078e0008 */
[----:B------:R-:W-:Y:S01]  /*483f0*/  IMAD.WIDE.U32 R14, R193, R18, RZ ;  /* 0x00000012c10e7225 */ /* 0x000fe200078e00ff */
[----:B------:R-:W-:Y:S02]  /*48400*/  @P5 IADD3 R82, PT, PT, R82, -0x7f000001, RZ ;  /* 0x80ffffff52525810 */ /* 0x000fe40007ffe0ff */
[----:B------:R-:W-:Y:S01]  /*48410*/  @P1 IADD3 R85, PT, PT, R85, -0x7f000001, RZ ;  /* 0x80ffffff55551810 */ /* 0x000fe20007ffe0ff */
[----:B------:R-:W-:Y:S01]  /*48420*/  IMAD R84, R14, 0x7effffff, RZ ;  /* 0x7effffff0e547824 */ /* 0x000fe200078e02ff */
[----:B------:R-:W-:Y:S01]  /*48430*/  ISETP.GE.U32.AND P5, PT, R86, 0x7f000001, PT ;  /* 0x7f0000015600780c */ /* 0x000fe20003fa6070 */
[----:B------:R-:W-:Y:S02]  /*48440*/  ISETP.GE.U32.AND P4, PT, R89, 0x7f000001, PT ;  /* 0x7f0000015900780c */ /* 0x000fe40003f86070 */
[----:B------:R-:W-:Y:S01]  /*48450*/  IMAD.HI.U32 R84, R84, 0x7f000001, R14 ;  /* 0x7f00000154547827 */ /* 0x000fe200078e000e */
[----:B------:R-:W-:-:S03]  /*48460*/  ISETP.GE.U32.AND P6, PT, R85, 0x7f000001, PT ;  /* 0x7f0000015500780c */ /* 0x000fc60003fc6070 */
[----:B------:R-:W-:-:S04]  /*48470*/  IMAD.WIDE.U32 R14, R192, R17, RZ ;  /* 0x00000011c00e7225 */ /* 0x000fc800078e00ff */
[----:B------:R-:W-:-:S04]  /*48480*/  IMAD R93, R14, 0x7effffff, RZ ;  /* 0x7effffff0e5d7824 */ /* 0x000fc800078e02ff */
[----:B------:R-:W-:Y:S01]  /*48490*/  IMAD.HI.U32 R93, R93, 0x7f000001, R14 ;  /* 0x7f0000015d5d7827 */ /* 0x000fe200078e000e */
[----:B------:R-:W-:Y:S02]  /*484a0*/  @P5 IADD3 R86, PT, PT, R86, -0x7f000001, RZ ;  /* 0x80ffffff56565810 */ /* 0x000fe40007ffe0ff */
[----:B------:R-:W-:Y:S02]  /*484b0*/  @P4 IADD3 R89, PT, PT, R89, -0x7f000001, RZ ;  /* 0x80ffffff59594810 */ /* 0x000fe40007ffe0ff */
[----:B------:R-:W-:Y:S01]  /*484c0*/  @P6 IADD3 R85, PT, PT, R85, -0x7f000001, RZ ;  /* 0x80ffffff55556810 */ /* 0x000fe20007ffe0ff */
[----:B------:R-:W-:Y:S01]  /*484d0*/  ISETP.GE.U32.AND P4, PT, R93, 0x7f000001, PT ;  /* 0x7f0000015d00780c */ /* 0x000fe20003f86070 */
[----:B------:R-:W-:-:S12]  /*484e0*/  ISETP.GE.U32.AND P6, PT, R86, 0x7f000001, PT ;  /* 0x7f0000015600780c */ /* 0x000fd80003fc6070 */
[----:B------:R-:W-:Y:S02]  /*484f0*/  @P4 IADD3 R93, PT, PT, R93, -0x7f000001, RZ ;  /* 0x80ffffff5d5d4810 */ /* 0x000fe40007ffe0ff */
[----:B------:R-:W-:-:S04]  /*48500*/  @P6 IADD3 R86, PT, PT, R86, -0x7f000001, RZ ;  /* 0x80ffffff56566810 */ /* 0x000fc80007ffe0ff */
[----:B------:R-:W-:Y:S02]  /*48510*/  IADD3 R86, PT, PT, R86, R93, RZ ;  /* 0x0000005d56567210 */ /* 0x000fe40007ffe0ff */
[----:B------:R-:W3:Y:S01]  /*48520*/  LDL.LU R93, [R1+0x254] ;  /* 0x00025400015d7983 */ /* 0x000ee20000300800 */
[----:B------:R-:W-:Y:S01]  /*48530*/  IMAD.WIDE.U32 R66, R195, R130, RZ ;  /* 0x00000082c3427225 */ /* 0x000fe200078e00ff */
[----:B------:R-:W-:Y:S01]  /*48540*/  ISETP.GE.U32.AND P3, PT, R76, 0x7f000001, PT ;  /* 0x7f0000014c00780c */ /* 0x000fe20003f66070 */
[----:B------:R-:W-:Y:S02]  /*48550*/  ISETP.GE.U32.AND P0, PT, R74, 0x7f000001, PT ;  /* 0x7f0000014a00780c */ /* 0x000fe40003f06070 */
[----:B------:R-:W-:-:S04]  /*48560*/  IMAD R88, R66, 0x7effffff, RZ ;  /* 0x7effffff42587824 */ /* 0x000fc800078e02ff */
[----:B------:R-:W-:-:S04]  /*48570*/  IMAD.HI.U32 R88, R88, 0x7f000001, R66 ;  /* 0x7f00000158587827 */ /* 0x000fc800078e0042 */
[----:B------:R-:W-:-:S04]  /*48580*/  IMAD.WIDE.U32 R66, R195, R18, RZ ;  /* 0x00000012c3427225 */ /* 0x000fc800078e00ff */
[----:B------:R-:W-:Y:S01]  /*48590*/  IMAD R8, R66, 0x7effffff, RZ ;  /* 0x7effffff42087824 */ /* 0x000fe200078e02ff */
[----:B------:R-:W-:Y:S02]  /*485a0*/  @P3 IADD3 R76, PT, PT, R76, -0x7f000001, RZ ;  /* 0x80ffffff4c4c3810 */ /* 0x000fe40007ffe0ff */
[----:B------:R-:W-:Y:S01]  /*485b0*/  @P0 IADD3 R74, PT, PT, R74, -0x7f000001, RZ ;  /* 0x80ffffff4a4a0810 */ /* 0x000fe20007ffe0ff */
[----:B------:R-:W-:-:S04]  /*485c0*/  IMAD.HI.U32 R66, R8, 0x7f000001, R66 ;  /* 0x7f00000108427827 */ /* 0x000fc800078e0042 */
[----:B------:R-:W-:-:S04]  /*485d0*/  IMAD.WIDE.U32 R8, R76, 0x5fffffa, RZ ;  /* 0x05fffffa4c087825 */ /* 0x000fc800078e00ff */
[----:B------:R-:W-:Y:S01]  /*485e0*/  IMAD R67, R76, 0x6, RZ ;  /* 0x000000064c437824 */ /* 0x000fe200078e02ff */
[----:B------:R-:W-:Y:S01]  /*485f0*/  ISETP.GE.U32.AND P2, PT, R77, 0x7f000001, PT ;  /* 0x7f0000014d00780c */ /* 0x000fe20003f46070 */
[----:B------:R-:W-:Y:S02]  /*48600*/  ISETP.GE.U32.AND P0, PT, R74, 0x7f000001, PT ;  /* 0x7f0000014a00780c */ /* 0x000fe40003f06070 */
[----:B------:R-:W-:-:S04]  /*48610*/  IMAD.HI.U32 R67, R67, 0x7f000001, R8 ;  /* 0x7f00000143437827 */ /* 0x000fc800078e0008 */
[----:B--2---:R-:W-:-:S04]  /*48620*/  IMAD.WIDE.U32 R8, R70, R7, RZ ;  /* 0x0000000746087225 */ /* 0x004fc800078e00ff */
[----:B------:R-:W-:-:S04]  /*48630*/  IMAD R70, R8, 0x7effffff, RZ ;  /* 0x7effffff08467824 */ /* 0x000fc800078e02ff */
[----:B------:R-:W-:Y:S01]  /*48640*/  IMAD.HI.U32 R70, R70, 0x7f000001, R8 ;  /* 0x7f00000146467827 */ /* 0x000fe200078e0008 */
[----:B------:R-:W-:Y:S02]  /*48650*/  @P2 IADD3 R77, PT, PT, R77, -0x7f000001, RZ ;  /* 0x80ffffff4d4d2810 */ /* 0x000fe40007ffe0ff */
[----:B------:R-:W-:Y:S02]  /*48660*/  @P0 IADD3 R74, PT, PT, R74, -0x7f000001, RZ ;  /* 0x80ffffff4a4a0810 */ /* 0x000fe40007ffe0ff */
[----:B------:R-:W-:Y:S02]  /*48670*/  ISETP.GE.U32.AND P4, PT, R70, 0x7f000001, PT ;  /* 0x7f0000014600780c */ /* 0x000fe40003f86070 */
[----:B------:R-:W-:-:S05]  /*48680*/  IADD3 R74, PT, PT, R74, R77, RZ ;  /* 0x0000004d4a4a7210 */ /* 0x000fca0007ffe0ff */
[----:B------:R-:W-:-:S06]  /*48690*/  ISETP.GE.U32.AND P6, PT, R74, 0x7f000001, PT ;  /* 0x7f0000014a00780c */ /* 0x000fcc0003fc6070 */
[----:B------:R-:W-:-:S04]  /*486a0*/  @P4 IADD3 R70, PT, PT, R70, -0x7f000001, RZ ;  /* 0x80ffffff46464810 */ /* 0x000fc80007ffe0ff */
[----:B------:R-:W-:-:S03]  /*486b0*/  IADD3 R69, PT, PT, R70, R69, RZ ;  /* 0x0000004546457210 */ /* 0x000fc60007ffe0ff */
[----:B------:R-:W-:Y:S02]  /*486c0*/  @P6 IADD3 R74, PT, PT, R74, -0x7f000001, RZ ;  /* 0x80ffffff4a4a6810 */ /* 0x000fe40007ffe0ff */
[----:B------:R-:W-:Y:S01]  /*486d0*/  ISETP.GE.U32.AND P6, PT, R69, 0x7f000001, PT ;  /* 0x7f0000014500780c */ /* 0x000fe20003fc6070 */
[----:B------:R-:W-:Y:S01]  /*486e0*/  ISETP.GE.U32.AND P0, PT, R71, 0x7f000001, PT ;  /* 0x7f0000014700780c */ /* 0x000fe20003f06070 */
[----:B------:R0:W-:Y:S01]  /*486f0*/  STL [R1+0x114], R69 ;  /* 0x0001144501007387 */ /* 0x0001e20000100800 */
[----:B------:R-:W-:Y:S01]  /*48700*/  ISETP.GE.U32.AND P2, PT, R83, 0x7f000001, PT ;  /* 0x7f0000015300780c */ /* 0x000fe20003f46070 */
[----:B------:R-:W-:Y:S01]  /*48710*/  IMAD.WIDE.U32 R14, R82, 0x5fffffa, RZ ;  /* 0x05fffffa520e7825 */ /* 0x000fe200078e00ff */
[----:B------:R-:W-:-:S03]  /*48720*/  ISETP.GE.U32.AND P1, PT, R73, 0x7f000001, PT ;  /* 0x7f0000014900780c */ /* 0x000fc60003f26070 */
[----:B------:R-:W-:-:S05]  /*48730*/  IMAD R76, R82, 0x6, RZ ;  /* 0x00000006524c7824 */ /* 0x000fca00078e02ff */
[----:B0-----:R-:W-:Y:S02]  /*48740*/  @P6 IADD3 R69, PT, PT, R69, -0x7f000001, RZ ;  /* 0x80ffffff45456810 */ /* 0x001fe40007ffe0ff */
[----:B------:R-:W-:-:S03]  /*48750*/  @P0 IADD3 R71, PT, PT, R71, -0x7f000001, RZ ;  /* 0x80ffffff47470810 */ /* 0x000fc60007ffe0ff */
[----:B------:R0:W-:Y:S01]  /*48760*/  STL [R1+0x114], R69 ;  /* 0x0001144501007387 */ /* 0x0001e20000100800 */
[----:B------:R-:W-:Y:S01]  /*48770*/  IMAD.HI.U32 R76, R76, 0x7f000001, R14 ;  /* 0x7f0000014c4c7827 */ /* 0x000fe200078e000e */
[----:B------:R-:W-:Y:S01]  /*48780*/  ISETP.GE.U32.AND P0, PT, R84, 0x7f000001, PT ;  /* 0x7f0000015400780c */ /* 0x000fe20003f06070 */
[----:B------:R-:W-:Y:S01]  /*48790*/  ISETP.GE.U32.AND P5, PT, R71, 0x7f000001, PT ;  /* 0x7f0000014700780c */ /* 0x000fe20003fa6070 */
[----:B0-----:R-:W2:Y:S01]  /*487a0*/  LDL R69, [R1+0x118] ;  /* 0x0001180001457983 */ /* 0x001ea20000100800 */
[----:B------:R-:W-:Y:S01]  /*487b0*/  @P2 IADD3 R83, PT, PT, R83, -0x7f000001, RZ ;  /* 0x80ffffff53532810 */ /* 0x000fe20007ffe0ff */
[----:B------:R-:W-:Y:S01]  /*487c0*/  ISETP.GE.U32.AND P2, PT, R76, 0x7f000001, PT ;  /* 0x7f0000014c00780c */ /* 0x000fe20003f46070 */
[----:B------:R-:W-:Y:S01]  /*487d0*/  @P1 IADD3 R73, PT, PT, R73, -0x7f000001, RZ ;  /* 0x80ffffff49491810 */ /* 0x000fe20007ffe0ff */
[----:B------:R-:W-:Y:S01]  /*487e0*/  ISETP.GE.U32.AND P3, PT, R88, 0x7f000001, PT ;  /* 0x7f0000015800780c */ /* 0x000fe20003f66070 */
[----:B------:R-:W-:Y:S01]  /*487f0*/  ISETP.GE.U32.AND P1, PT, R67, 0x7f000001, PT ;  /* 0x7f0000014300780c */ /* 0x000fe20003f26070 */
[----:B------:R-:W-:Y:S01]  /*48800*/  IADD3 R85, PT, PT, R85, R89, RZ ;  /* 0x0000005955557210 */ /* 0x000fe20007ffe0ff */
[----:B------:R-:W-:-:S05]  /*48810*/  IMAD.WIDE.U32 R64, R193, R16, RZ ;  /* 0x00000010c1407225 */ /* 0x000fca00078e00ff */
[----:B------:R-:W-:Y:S02]  /*48820*/  @P5 IADD3 R71, PT, PT, R71, -0x7f000001, RZ ;  /* 0x80ffffff47475810 */ /* 0x000fe40007ffe0ff */
[----:B------:R-:W-:Y:S01]  /*48830*/  @P0 IADD3 R84, PT, PT, R84, -0x7f000001, RZ ;  /* 0x80ffffff54540810 */ /* 0x000fe20007ffe0ff */
[----:B------:R-:W-:Y:S01]  /*48840*/  ISETP.GE.U32.AND P0, PT, R86, 0x7f000001, PT ;  /* 0x7f0000015600780c */ /* 0x000fe20003f06070 */
[----:B------:R-:W-:Y:S01]  /*48850*/  IMAD R90, R64, 0x7effffff, RZ ;  /* 0x7effffff405a7824 */ /* 0x000fe200078e02ff */
[----:B------:R-:W-:Y:S01]  /*48860*/  ISETP.GE.U32.AND P5, PT, R85, 0x7f000001, PT ;  /* 0x7f0000015500780c */ /* 0x000fe20003fa6070 */
[----:B------:R-:W-:-:S04]  /*48870*/  IMAD.WIDE.U32 R14, R83, 0x5fffffa, RZ ;  /* 0x05fffffa530e7825 */ /* 0x000fc800078e00ff */
[----:B------:R-:W-:Y:S01]  /*48880*/  IMAD.HI.U32 R90, R90, 0x7f000001, R64 ;  /* 0x7f0000015a5a7827 */ /* 0x000fe200078e0040 */
[----:B------:R-:W-:-:S03]  /*48890*/  @P2 IADD3 R76, PT, PT, R76, -0x7f000001, RZ ;  /* 0x80ffffff4c4c2810 */ /* 0x000fc60007ffe0ff */
[----:B------:R-:W-:Y:S02]  /*488a0*/  IMAD R77, R83, 0x6, RZ ;  /* 0x00000006534d7824 */ /* 0x000fe400078e02ff */
[----:B------:R-:W-:Y:S01]  /*488b0*/  IMAD.WIDE.U32 R8, R73, 0x5fffffa, RZ ;  /* 0x05fffffa49087825 */ /* 0x000fe200078e00ff */
[----:B------:R-:W-:Y:S02]  /*488c0*/  @P3 IADD3 R88, PT, PT, R88, -0x7f000001, RZ ;  /* 0x80ffffff58583810 */ /* 0x000fe40007ffe0ff */
[----:B------:R-:W-:Y:S01]  /*488d0*/  @P1 IADD3 R67, PT, PT, R67, -0x7f000001, RZ ;  /* 0x80ffffff43431810 */ /* 0x000fe20007ffe0ff */
[----:B------:R-:W-:Y:S01]  /*488e0*/  IMAD R82, R73, 0x6, RZ ;  /* 0x0000000649527824 */ /* 0x000fe200078e02ff */
[----:B------:R-:W-:Y:S01]  /*488f0*/  ISETP.GE.U32.AND P1, PT, R72, 0x7f000001, PT ;  /* 0x7f0000014800780c */ /* 0x000fe20003f26070 */
[----:B------:R-:W-:Y:S01]  /*48900*/  IMAD.HI.U32 R14, R77, 0x7f000001, R14 ;  /* 0x7f0000014d0e7827 */ /* 0x000fe200078e000e */
[----:B------:R-:W-:Y:S01]  /*48910*/  ISETP.GE.U32.AND P3, PT, R90, 0x7f000001, PT ;  /* 0x7f0000015a00780c */ /* 0x000fe20003f66070 */
[----:B------:R-:W-:-:S02]  /*48920*/  IADD3 R74, PT, PT, R74, R76, RZ ;  /* 0x0000004c4a4a7210 */ /* 0x000fc40007ffe0ff */
[----:B------:R-:W-:-:S04]  /*48930*/  IMAD.WIDE.U32 R64, R88, 0x5fffffa, RZ ;  /* 0x05fffffa58407825 */ /* 0x000fc800078e00ff */
[----:B------:R-:W-:Y:S01]  /*48940*/  IMAD.HI.U32 R73, R82, 0x7f000001, R8 ;  /* 0x7f00000152497827 */ /* 0x000fe200078e0008 */
[----:B------:R-:W-:Y:S02]  /*48950*/  @P5 IADD3 R85, PT, PT, R85, -0x7f000001, RZ ;  /* 0x80ffffff55555810 */ /* 0x000fe40007ffe0ff */
[----:B------:R-:W-:Y:S01]  /*48960*/  @P0 IADD3 R86, PT, PT, R86, -0x7f000001, RZ ;  /* 0x80ffffff56560810 */ /* 0x000fe20007ffe0ff */
[----:B------:R-:W-:Y:S01]  /*48970*/  IMAD R83, R88, 0x6, RZ ;  /* 0x0000000658537824 */ /* 0x000fe200078e02ff */
[----:B------:R-:W-:Y:S01]  /*48980*/  ISETP.GE.U32.AND P4, PT, R14, 0x7f000001, PT ;  /* 0x7f0000010e00780c */ /* 0x000fe20003f86070 */
[----:B------:R-:W-:Y:S01]  /*48990*/  ISETP.GE.U32.AND P0, PT, R74, 0x7f000001, PT ;  /* 0x7f0000014a00780c */ /* 0x000fe20003f06070 */
[----:B------:R-:W-:Y:S01]  /*489a0*/  IADD3 R67, PT, PT, R71, R67, RZ ;  /* 0x0000004347437210 */ /* 0x000fe20007ffe0ff */
[----:B------:R-:W-:Y:S01]  /*489b0*/  ISETP.GE.U32.AND P2, PT, R73, 0x7f000001, PT ;  /* 0x7f0000014900780c */ /* 0x000fe20003f46070 */
[----:B------:R-:W-:Y:S01]  /*489c0*/  IMAD.HI.U32 R64, R83, 0x7f000001, R64 ;  /* 0x7f00000153407827 */ /* 0x000fe200078e0040 */
[----:B------:R-:W-:-:S02]  /*489d0*/  IADD3 R84, PT, PT, R85, R84, RZ ;  /* 0x0000005455547210 */ /* 0x000fc40007ffe0ff */
[----:B------:R-:W-:Y:S02]  /*489e0*/  @P1 IADD3 R72, PT, PT, R72, -0x7f000001, RZ ;  /* 0x80ffffff48481810 */ /* 0x000fe40007ffe0ff */
[----:B------:R-:W-:Y:S01]  /*489f0*/  @P3 IADD3 R90, PT, PT, R90, -0x7f000001, RZ ;  /* 0x80ffffff5a5a3810 */ /* 0x000fe20007ffe0ff */
[----:B------:R-:W-:Y:S01]  /*48a00*/  ISETP.GE.U32.AND P1, PT, R67, 0x7f000001, PT ;  /* 0x7f0000014300780c */ /* 0x000fe20003f26070 */
[----:B------:R-:W-:Y:S01]  /*48a10*/  ISETP.GE.U32.AND P3, PT, R64, 0x7f000001, PT ;  /* 0x7f0000014000780c */ /* 0x000fe20003f66070 */
[----:B------:R-:W-:Y:S01]  /*48a20*/  ISETP.GE.U32.AND P5, PT, R84, 0x7f000001, PT ;  /* 0x7f0000015400780c */ /* 0x000fe20003fa6070 */
[----:B------:R-:W-:Y:S01]  /*48a30*/  IMAD R8, R156, 0x7effffff, RZ ;  /* 0x7effffff9c087824 */ /* 0x000fe200078e02ff */
[----:B------:R-:W-:Y:S02]  /*48a40*/  @P4 IADD3 R14, PT, PT, R14, -0x7f000001, RZ ;  /* 0x80ffffff0e0e4810 */ /* 0x000fe40007ffe0ff */
[----:B------:R-:W-:Y:S02]  /*48a50*/  @P0 IADD3 R74, PT, PT, R74, -0x7f000001, RZ ;  /* 0x80ffffff4a4a0810 */ /* 0x000fe40007ffe0ff */
[----:B------:R-:W-:Y:S01]  /*48a60*/  @P2 IADD3 R73, PT, PT, R73, -0x7f000001, RZ ;  /* 0x80ffffff49492810 */ /* 0x000fe20007ffe0ff */
[----:B------:R-:W-:Y:S01]  /*48a70*/  ISETP.GE.U32.AND P2, PT, R66, 0x7f000001, PT ;  /* 0x7f0000014200780c */ /* 0x000fe20003f46070 */
[----:B------:R-:W-:Y:S01]  /*48a80*/  IMAD.HI.U32 R156, R8, 0x7f000001, R156 ;  /* 0x7f000001089c7827 */ /* 0x000fe200078e009c */
[----:B------:R-:W-:-:S03]  /*48a90*/  IADD3 R200, PT, PT, R74, R14, RZ ;  /* 0x0000000e4ac87210 */ /* 0x000fc60007ffe0ff */
[----:B------:R-:W-:Y:S01]  /*48aa0*/  IMAD.WIDE.U32 R8, R72, 0x5fffffa, RZ ;  /* 0x05fffffa48087825 */ /* 0x000fe200078e00ff */
[----:B------:R-:W-:-:S03]  /*48ab0*/  @P1 IADD3 R67, PT, PT, R67, -0x7f000001, RZ ;  /* 0x80ffffff43431810 */ /* 0x000fc60007ffe0ff */
[----:B------:R-:W-:Y:S01]  /*48ac0*/  IMAD R216, R72, 0x6, RZ ;  /* 0x0000000648d87824 */ /* 0x000fe200078e02ff */
[----:B------:R-:W-:Y:S02]  /*48ad0*/  @P3 IADD3 R64, PT, PT, R64, -0x7f000001, RZ ;  /* 0x80ffffff40403810 */ /* 0x000fe40007ffe0ff */
[----:B------:R-:W-:Y:S01]  /*48ae0*/  @P5 IADD3 R84, PT, PT, R84, -0x7f000001, RZ ;  /* 0x80ffffff54545810 */ /* 0x000fe20007ffe0ff */
[----:B------:R-:W-:Y:S01]  /*48af0*/  ISETP.GE.U32.AND P3, PT, R200, 0x7f000001, PT ;  /* 0x7f000001c800780c */ /* 0x000fe20003f66070 */
[----:B------:R-:W-:Y:S01]  /*48b00*/  IMAD.HI.U32 R216, R216, 0x7f000001, R8 ;  /* 0x7f000001d8d87827 */ /* 0x000fe200078e0008 */
[----:B------:R-:W-:Y:S02]  /*48b10*/  IADD3 R73, PT, PT, R67, R73, RZ ;  /* 0x0000004943497210 */ /* 0x000fe40007ffe0ff */
[----:B------:R-:W-:Y:S02]  /*48b20*/  IADD3 R204, PT, PT, R84, R64, RZ ;  /* 0x0000004054cc7210 */ /* 0x000fe40007ffe0ff */
[----:B------:R-:W-:-:S02]  /*48b30*/  @P2 IADD3 R66, PT, PT, R66, -0x7f000001, RZ ;  /* 0x80ffffff42422810 */ /* 0x000fc40007ffe0ff */
[----:B------:R-:W-:Y:S01]  /*48b40*/  IADD3 R90, PT, PT, R86, R90, RZ ;  /* 0x0000005a565a7210 */ /* 0x000fe20007ffe0ff */
[----:B------:R-:W-:Y:S01]  /*48b50*/  ISETP.GE.U32.AND P2, PT, R216, 0x7f000001, PT ;  /* 0x7f000001d800780c */ /* 0x000fe20003f46070 */
[----:B------:R-:W-:Y:S01]  /*48b60*/  ISETP.GE.U32.AND P0, PT, R73, 0x7f000001, PT ;  /* 0x7f0000014900780c */ /* 0x000fe20003f06070 */
[----:B------:R-:W-:Y:S01]  /*48b70*/  ISETP.GE.U32.AND P4, PT, R204, 0x7f000001, PT ;  /* 0x7f000001cc00780c */ /* 0x000fe20003f86070 */
[----:B----4-:R-:W-:Y:S01]  /*48b80*/  IMAD.WIDE.U32 R8, R56, R94, RZ ;  /* 0x0000005e38087225 */ /* 0x010fe200078e00ff */
[----:B------:R-:W-:Y:S01]  /*48b90*/  ISETP.GE.U32.AND P1, PT, R90, 0x7f000001, PT ;  /* 0x7f0000015a00780c */ /* 0x000fe20003f26070 */
[----:B------:R-:W-:Y:S02]  /*48ba0*/  @P3 IADD3 R200, PT, PT, R200, -0x7f000001, RZ ;  /* 0x80ffffffc8c83810 */ /* 0x000fe40007ffe0ff */
[----:B------:R-:W-:-:S04]  /*48bb0*/  IMAD R77, R8, 0x7effffff, RZ ;  /* 0x7effffff084d7824 */ /* 0x000fc800078e02ff */
[----:B------:R-:W-:-:S04]  /*48bc0*/  IMAD.HI.U32 R77, R77, 0x7f000001, R8 ;  /* 0x7f0000014d4d7827 */ /* 0x000fc800078e0008 */
[----:B------:R-:W-:Y:S01]  /*48bd0*/  IMAD.WIDE.U32 R8, R200, R130, RZ ;  /* 0x00000082c8087225 */ /* 0x000fe200078e00ff */
[----:B------:R-:W-:Y:S02]  /*48be0*/  @P2 IADD3 R216, PT, PT, R216, -0x7f000001, RZ ;  /* 0x80ffffffd8d82810 */ /* 0x000fe40007ffe0ff */
[----:B------:R-:W-:Y:S02]  /*48bf0*/  @P0 IADD3 R73, PT, PT, R73, -0x7f000001, RZ ;  /* 0x80ffffff49490810 */ /* 0x000fe40007ffe0ff */
[----:B------:R-:W-:Y:S01]  /*48c00*/  @P4 IADD3 R204, PT, PT, R204, -0x7f000001, RZ ;  /* 0x80ffffffcccc4810 */ /* 0x000fe20007ffe0ff */
[----:B------:R-:W-:Y:S01]  /*48c10*/  IMAD R72, R8, 0x7effffff, RZ ;  /* 0x7effffff08487824 */ /* 0x000fe200078e02ff */
[----:B------:R-:W-:Y:S02]  /*48c20*/  @P1 IADD3 R90, PT, PT, R90, -0x7f000001, RZ ;  /* 0x80ffffff5a5a1810 */ /* 0x000fe40007ffe0ff */
[----:B------:R-:W-:Y:S01]  /*48c30*/  IADD3 R216, PT, PT, R73, R216, RZ ;  /* 0x000000d849d87210 */ /* 0x000fe20007ffe0ff */
[----:B------:R-:W-:-:S04]  /*48c40*/  IMAD.HI.U32 R72, R72, 0x7f000001, R8 ;  /* 0x7f00000148487827 */ /* 0x000fc800078e0008 */
[----:B------:R-:W-:-:S04]  /*48c50*/  IMAD.WIDE.U32 R8, R204, R130, RZ ;  /* 0x00000082cc087225 */ /* 0x000fc800078e00ff */
[----:B------:R-:W-:Y:S01]  /*48c60*/  IMAD.WIDE.U32 R14, R21, R94, RZ ;  /* 0x0000005e150e7225 */ /* 0x000fe200078e00ff */
[----:B------:R-:W-:-:S03]  /*48c70*/  IADD3 R205, PT, PT, R90, R66, RZ ;  /* 0x000000425acd7210 */ /* 0x000fc60007ffe0ff */
[----:B------:R-:W-:Y:S01]  /*48c80*/  IMAD R74, R8, 0x7effffff, RZ ;  /* 0x7effffff084a7824 */ /* 0x000fe200078e02ff */
[----:B------:R-:W-:Y:S01]  /*48c90*/  ISETP.GE.U32.AND P0, PT, R216, 0x7f000001, PT ;  /* 0x7f000001d800780c */ /* 0x000fe20003f06070 */
[----:B------:R-:W-:Y:S02]  /*48ca0*/  IMAD R89, R14, 0x7effffff, RZ ;  /* 0x7effffff0e597824 */ /* 0x000fe400078e02ff */
[----:B------:R-:W-:-:S04]  /*48cb0*/  IMAD.WIDE.U32 R158, R61, R94, RZ ;  /* 0x0000005e3d9e7225 */ /* 0x000fc800078e00ff */
[----:B------:R-:W-:Y:S01]  /*48cc0*/  IMAD.HI.U32 R74, R74, 0x7f000001, R8 ;  /* 0x7f0000014a4a7827 */ /* 0x000fe200078e0008 */
[----:B------:R-:W-:-:S03]  /*48cd0*/  ISETP.GE.U32.AND P1, PT, R205, 0x7f000001, PT ;  /* 0x7f000001cd00780c */ /* 0x000fc60003f26070 */
[----:B------:R-:W-:-:S04]  /*48ce0*/  IMAD.WIDE.U32 R8, R204, R18, RZ ;  /* 0x00000012cc087225 */ /* 0x000fc800078e00ff */
[----:B------:R-:W-:-:S04]  /*48cf0*/  IMAD.HI.U32 R89, R89, 0x7f000001, R14 ;  /* 0x7f00000159597827 */ /* 0x000fc800078e000e */
[----:B------:R-:W-:Y:S02]  /*48d00*/  IMAD R14, R158, 0x7effffff, RZ ;  /* 0x7effffff9e0e7824 */ /* 0x000fe400078e02ff */
[----:B------:R-:W-:-:S04]  /*48d10*/  IMAD.WIDE.U32 R66, R200, R16, RZ ;  /* 0x00000010c8427225 */ /* 0x000fc800078e00ff */
        /* <DEDUP_REMOVED lines=8> */
[----:B------:R-:W-:Y:S01]  /*48da0*/  IMAD R76, R14, 0x7effffff, RZ ;  /* 0x7effffff0e4c7824 */ /* 0x000fe200078e02ff */
[----:B------:R-:W-:Y:S01]  /*48db0*/  @P1 IADD3 R205, PT, PT, R205, -0x7f000001, RZ ;  /* 0x80ffffffcdcd1810 */ /* 0x000fe20007ffe0ff */
[----:B------:R-:W-:-:S04]  /*48dc0*/  IMAD.WIDE.U32 R66, R216, R18, RZ ;  /* 0x00000012d8427225 */ /* 0x000fc800078e00ff */
[----:B------:R-:W-:Y:S01]  /*48dd0*/  IMAD R85, R8, 0x7effffff, RZ ;  /* 0x7effffff08557824 */ /* 0x000fe200078e02ff */
[----:B------:R-:W-:Y:S01]  /*48de0*/  ISETP.GE.U32.AND P0, PT, R72, 0x7f000001, PT ;  /* 0x7f0000014800780c */ /* 0x000fe20003f06070 */
[----:B------:R-:W-:-:S04]  /*48df0*/  IMAD.HI.U32 R76, R76, 0x7f000001, R14 ;  /* 0x7f0000014c4c7827 */ /* 0x000fc800078e000e */
[----:B------:R-:W-:Y:S02]  /*48e00*/  IMAD R88, R66, 0x7effffff, RZ ;  /* 0x7effffff42587824 */ /* 0x000fe400078e02ff */
[----:B------:R-:W-:-:S04]  /*48e10*/  IMAD.HI.U32 R85, R85, 0x7f000001, R8 ;  /* 0x7f00000155557827 */ /* 0x000fc800078e0008 */
[----:B------:R-:W-:-:S04]  /*48e20*/  IMAD.WIDE.U32 R64, R200, R18, RZ ;  /* 0x00000012c8407225 */ /* 0x000fc800078e00ff */
[----:B------:R-:W-:-:S04]  /*48e30*/  IMAD.WIDE.U32 R14, R205, R16, RZ ;  /* 0x00000010cd0e7225 */ /* 0x000fc800078e00ff */
[----:B------:R-:W-:-:S04]  /*48e40*/  IMAD.WIDE.U32 R8, R216, R16, RZ ;  /* 0x00000010d8087225 */ /* 0x000fc800078e00ff */
[----:B------:R-:W-:-:S04]  /*48e50*/  IMAD.HI.U32 R66, R88, 0x7f000001, R66 ;  /* 0x7f00000158427827 */ /* 0x000fc800078e0042 */
[----:B------:R-:W-:Y:S02]  /*48e60*/  IMAD R70, R64, 0x7effffff, RZ ;  /* 0x7effffff40467824 */ /* 0x000fe400078e02ff */
[----:B------:R-:W-:Y:S02]  /*48e70*/  IMAD R73, R14, 0x7effffff, RZ ;  /* 0x7effffff0e497824 */ /* 0x000fe400078e02ff */
[----:B------:R-:W-:Y:S02]  /*48e80*/  IMAD R67, R8, 0x7effffff, RZ ;  /* 0x7effffff08437824 */ /* 0x000fe400078e02ff */
[----:B------:R-:W-:-:S04]  /*48e90*/  IMAD.HI.U32 R70, R70, 0x7f000001, R64 ;  /* 0x7f00000146467827 */ /* 0x000fc800078e0040 */
[----:B------:R-:W-:-:S04]  /*48ea0*/  IMAD.HI.U32 R73, R73, 0x7f000001, R14 ;  /* 0x7f00000149497827 */ /* 0x000fc800078e000e */
[----:B------:R-:W-:-:S04]  /*48eb0*/  IMAD.HI.U32 R67, R67, 0x7f000001, R8 ;  /* 0x7f00000143437827 */ /* 0x000fc800078e0008 */
[----:B------:R-:W-:-:S04]  /*48ec0*/  IMAD.WIDE.U32 R64, R205, R17, RZ ;  /* 0x00000011cd407225 */ /* 0x000fc800078e00ff */
[----:B------:R-:W-:Y:S01]  /*48ed0*/  IMAD.WIDE.U32 R14, R205, R130, RZ ;  /* 0x00000082cd0e7225 */ /* 0x000fe200078e00ff */
[----:B------:R-:W-:Y:S01]  /*48ee0*/  @P0 IADD3 R72, PT, PT, R72, -0x7f000001, RZ ;  /* 0x80ffffff48480810 */ /* 0x000fe20007ffe0ff */
[----:B------:R-:W-:Y:S02]  /*48ef0*/  ISETP.GE.U32.AND P2, PT, R66, 0x7f000001, PT ;  /* 0x7f0000014200780c */ /* 0x000fe40003f46070 */
[----:B------:R-:W-:Y:S02]  /*48f00*/  IMAD R83, R64, 0x7effffff, RZ ;  /* 0x7effffff40537824 */ /* 0x000fe400078e02ff */
[----:B------:R-:W-:Y:S01]  /*48f10*/  IMAD R86, R14, 0x7effffff, RZ ;  /* 0x7effffff0e567824 */ /* 0x000fe200078e02ff */
[----:B------:R-:W-:Y:S01]  /*48f20*/  ISETP.GE.U32.AND P1, PT, R67, 0x7f000001, PT ;  /* 0x7f0000014300780c */ /* 0x000fe20003f26070 */
[----:B------:R-:W-:-:S04]  /*48f30*/  IMAD.WIDE.U32 R8, R72, 0x5fffffa, RZ ;  /* 0x05fffffa48087825 */ /* 0x000fc800078e00ff */
[----:B------:R-:W-:-:S04]  /*48f40*/  IMAD.HI.U32 R83, R83, 0x7f000001, R64 ;  /* 0x7f00000153537827 */ /* 0x000fc800078e0040 */
[----:B------:R-:W-:Y:S01]  /*48f50*/  IMAD.HI.U32 R86, R86, 0x7f000001, R14 ;  /* 0x7f00000156567827 */ /* 0x000fe200078e000e */
[----:B------:R-:W-:-:S03]  /*48f60*/  ISETP.GE.U32.AND P3, PT, R76, 0x7f000001, PT ;  /* 0x7f0000014c00780c */ /* 0x000fc60003f66070 */
[----:B------:R-:W-:Y:S02]  /*48f70*/  IMAD R72, R72, 0x6, RZ ;  /* 0x0000000648487824 */ /* 0x000fe400078e02ff */
[----:B------:R-:W-:-:S04]  /*48f80*/  IMAD.WIDE.U32 R64, R204, R16, RZ ;  /* 0x00000010cc407225 */ /* 0x000fc800078e00ff */
[----:B------:R-:W-:Y:S01]  /*48f90*/  IMAD.WIDE.U32 R14, R216, R17, RZ ;  /* 0x00000011d80e7225 */ /* 0x000fe200078e00ff */
[----:B------:R-:W-:-:S03]  /*48fa0*/  ISETP.GE.U32.AND P5, PT, R74, 0x7f000001, PT ;  /* 0x7f0000014a00780c */ /* 0x000fc60003fa6070 */
[----:B------:R-:W-:-:S04]  /*48fb0*/  IMAD.HI.U32 R72, R72, 0x7f000001, R8 ;  /* 0x7f00000148487827 */ /* 0x000fc800078e0008 */
[----:B------:R-:W-:Y:S02]  /*48fc0*/  IMAD R82, R64, 0x7effffff, RZ ;  /* 0x7effffff40527824 */ /* 0x000fe400078e02ff */
[----:B------:R-:W-:Y:S01]  /*48fd0*/  IMAD R88, R14, 0x7effffff, RZ ;  /* 0x7effffff0e587824 */ /* 0x000fe200078e02ff */
[----:B------:R-:W-:Y:S02]  /*48fe0*/  @P2 IADD3 R66, PT, PT, R66, -0x7f000001, RZ ;  /* 0x80ffffff42422810 */ /* 0x000fe40007ffe0ff */
[----:B------:R-:W-:Y:S01]  /*48ff0*/  @P1 IADD3 R67, PT, PT, R67, -0x7f000001, RZ ;  /* 0x80ffffff43431810 */ /* 0x000fe20007ffe0ff */
[----:B------:R-:W-:-:S04]  /*49000*/  IMAD.HI.U32 R82, R82, 0x7f000001, R64 ;  /* 0x7f00000152527827 */ /* 0x000fc800078e0040 */
        /* <DEDUP_REMOVED lines=8> */
[----:B------:R-:W-:Y:S01]  /*49090*/  ISETP.GE.U32.AND P0, PT, R73, 0x7f000001, PT ;  /* 0x7f0000014900780c */ /* 0x000fe20003f06070 */
[----:B------:R-:W-:Y:S01]  /*490a0*/  @P5 IADD3 R74, PT, PT, R74, -0x7f000001, RZ ;  /* 0x80ffffff4a4a5810 */ /* 0x000fe20007ffe0ff */
[----:B------:R-:W-:Y:S01]  /*490b0*/  IMAD.HI.U32 R64, R14, 0x7f000001, R64 ;  /* 0x7f0000010e407827 */ /* 0x000fe200078e0040 */
[----:B------:R-:W-:Y:S01]  /*490c0*/  ISETP.GE.U32.AND P5, PT, R66, 0x7f000001, PT ;  /* 0x7f0000014200780c */ /* 0x000fe20003fa6070 */
[----:B------:R-:W-:-:S03]  /*490d0*/  @P2 IADD3 R72, PT, PT, R72, -0x7f000001, RZ ;  /* 0x80ffffff48482810 */ /* 0x000fc60007ffe0ff */
[----:B------:R-:W-:Y:S01]  /*490e0*/  ISETP.GE.U32.AND P2, PT, R64, 0x7f000001, PT ;  /* 0x7f0000014000780c */ /* 0x000fe20003f46070 */
[----:B------:R-:W-:Y:S01]  /*490f0*/  IMAD.WIDE.U32 R14, R74, 0x5fffffa, RZ ;  /* 0x05fffffa4a0e7825 */ /* 0x000fe200078e00ff */
[----:B------:R-:W-:Y:S02]  /*49100*/  @P4 IADD3 R70, PT, PT, R70, -0x7f000001, RZ ;  /* 0x80ffffff46464810 */ /* 0x000fe40007ffe0ff */
[----:B------:R-:W-:Y:S01]  /*49110*/  @P3 IADD3 R88, PT, PT, R88, -0x7f000001, RZ ;  /* 0x80ffffff58583810 */ /* 0x000fe20007ffe0ff */
[----:B------:R-:W-:Y:S01]  /*49120*/  IMAD R74, R74, 0x6, RZ ;  /* 0x000000064a4a7824 */ /* 0x000fe200078e02ff */
[----:B------:R-:W-:Y:S01]  /*49130*/  @P6 IADD3 R67, PT, PT, R67, -0x7f000001, RZ ;  /* 0x80ffffff43436810 */ /* 0x000fe20007ffe0ff */
[----:B------:R-:W-:Y:S01]  /*49140*/  IMAD.WIDE.U32 R8, R76, 0x5fffffa, RZ ;  /* 0x05fffffa4c087825 */ /* 0x000fe200078e00ff */
[----:B------:R-:W-:Y:S01]  /*49150*/  @P0 IADD3 R73, PT, PT, R73, -0x7f000001, RZ ;  /* 0x80ffffff49490810 */ /* 0x000fe20007ffe0ff */
[----:B------:R-:W-:Y:S01]  /*49160*/  ISETP.GE.U32.AND P0, PT, R83, 0x7f000001, PT ;  /* 0x7f0000015300780c */ /* 0x000fe20003f06070 */
[----:B------:R-:W-:Y:S01]  /*49170*/  @P5 IADD3 R66, PT, PT, R66, -0x7f000001, RZ ;  /* 0x80ffffff42425810 */ /* 0x000fe20007ffe0ff */
[----:B------:R-:W-:-:S02]  /*49180*/  IMAD R65, R76, 0x6, RZ ;  /* 0x000000064c417824 */ /* 0x000fc400078e02ff */
[----:B------:R-:W-:Y:S01]  /*49190*/  IMAD.HI.U32 R14, R74, 0x7f000001, R14 ;  /* 0x7f0000014a0e7827 */ /* 0x000fe200078e000e */
[----:B------:R-:W-:Y:S01]  /*491a0*/  ISETP.GE.U32.AND P1, PT, R84, 0x7f000001, PT ;  /* 0x7f0000015400780c */ /* 0x000fe20003f26070 */
[----:B------:R-:W-:Y:S01]  /*491b0*/  ISETP.GE.U32.AND P5, PT, R88, 0x7f000001, PT ;  /* 0x7f0000015800780c */ /* 0x000fe20003fa6070 */
[----:B------:R-:W-:Y:S01]  /*491c0*/  ISETP.GE.U32.AND P4, PT, R86, 0x7f000001, PT ;  /* 0x7f0000015600780c */ /* 0x000fe20003f86070 */
[----:B------:R-:W-:Y:S01]  /*491d0*/  IADD3 R67, PT, PT, R67, R70, RZ ;  /* 0x0000004643437210 */ /* 0x000fe20007ffe0ff */
[----:B------:R-:W-:Y:S01]  /*491e0*/  IMAD.HI.U32 R65, R65, 0x7f000001, R8 ;  /* 0x7f00000141417827 */ /* 0x000fe200078e0008 */
[----:B------:R-:W-:Y:S01]  /*491f0*/  @P2 IADD3 R64, PT, PT, R64, -0x7f000001, RZ ;  /* 0x80ffffff40402810 */ /* 0x000fe20007ffe0ff */
[----:B------:R-:W-:Y:S02]  /*49200*/  ISETP.GE.U32.AND P2, PT, R14, 0x7f000001, PT ;  /* 0x7f0000010e00780c */ /* 0x000fe40003f46070 */
[----:B------:R-:W-:Y:S01]  /*49210*/  ISETP.GE.U32.AND P6, PT, R67, 0x7f000001, PT ;  /* 0x7f0000014300780c */ /* 0x000fe20003fc6070 */
[----:B------:R-:W-:Y:S01]  /*49220*/  ISETP.GE.U32.AND P3, PT, R65, 0x7f000001, PT ;  /* 0x7f0000014100780c */ /* 0x000fe20003f66070 */
[----:B------:R-:W-:-:S04]  /*49230*/  IMAD.WIDE.U32 R8, R73, 0x5fffffa, RZ ;  /* 0x05fffffa49087825 */ /* 0x000fc800078e00ff */
[----:B------:R-:W-:Y:S01]  /*49240*/  IMAD R73, R73, 0x6, RZ ;  /* 0x0000000649497824 */ /* 0x000fe200078e02ff */
[----:B------:R-:W-:Y:S02]  /*49250*/  @P0 IADD3 R83, PT, PT, R83, -0x7f000001, RZ ;  /* 0x80ffffff53530810 */ /* 0x000fe40007ffe0ff */
[----:B------:R-:W-:Y:S02]  /*49260*/  @P1 IADD3 R84, PT, PT, R84, -0x7f000001, RZ ;  /* 0x80ffffff54541810 */ /* 0x000fe40007ffe0ff */
[----:B------:R-:W-:Y:S02]  /*49270*/  @P5 IADD3 R88, PT, PT, R88, -0x7f000001, RZ ;  /* 0x80ffffff58585810 */ /* 0x000fe40007ffe0ff */
[----:B------:R-:W-:Y:S01]  /*49280*/  @P4 IADD3 R86, PT, PT, R86, -0x7f000001, RZ ;  /* 0x80ffffff56564810 */ /* 0x000fe20007ffe0ff */
[----:B------:R-:W-:Y:S01]  /*49290*/  ISETP.GE.U32.AND P4, PT, R71, 0x7f000001, PT ;  /* 0x7f0000014700780c */ /* 0x000fe20003f86070 */
[----:B------:R-:W-:-:S04]  /*492a0*/  IMAD.HI.U32 R206, R73, 0x7f000001, R8 ;  /* 0x7f00000149ce7827 */ /* 0x000fc800078e0008 */
[----:B------:R-:W-:Y:S01]  /*492b0*/  IMAD.WIDE.U32 R8, R83, 0x5fffffa, RZ ;  /* 0x05fffffa53087825 */ /* 0x000fe200078e00ff */
[----:B------:R-:W-:Y:S01]  /*492c0*/  IADD3 R66, PT, PT, R66, R72, RZ ;  /* 0x0000004842427210 */ /* 0x000fe20007ffe0ff */
[----:B------:R-:W-:Y:S01]  /*492d0*/  ISETP.GE.U32.AND P0, PT, R85, 0x7f000001, PT ;  /* 0x7f0000015500780c */ /* 0x000fe20003f06070 */
[----:B------:R-:W-:Y:S01]  /*492e0*/  ISETP.GE.U32.AND P1, PT, R64, 0x7f000001, PT ;  /* 0x7f0000014000780c */ /* 0x000fe20003f26070 */
[----:B------:R-:W-:Y:S02]  /*492f0*/  IADD3 R84, PT, PT, R88, R84, RZ ;  /* 0x0000005458547210 */ /* 0x000fe40007ffe0ff */
[----:B------:R-:W-:Y:S02]  /*49300*/  @P2 IADD3 R14, PT, PT, R14, -0x7f000001, RZ ;  /* 0x80ffffff0e0e2810 */ /* 0x000fe40007ffe0ff */
[----:B------:R-:W-:Y:S01]  /*49310*/  @P6 IADD3 R67, PT, PT, R67, -0x7f000001, RZ ;  /* 0x80ffffff43436810 */ /* 0x000fe20007ffe0ff */
[----:B------:R-:W-:Y:S01]  /*49320*/  IMAD R207, R83, 0x6, RZ ;  /* 0x0000000653cf7824 */ /* 0x000fe200078e02ff */
[----:B------:R-:W-:Y:S01]  /*49330*/  @P3 IADD3 R65, PT, PT, R65, -0x7f000001, RZ ;  /* 0x80ffffff41413810 */ /* 0x000fe20007ffe0ff */
[----:B------:R-:W-:Y:S01]  /*49340*/  ISETP.GE.U32.AND P5, PT, R66, 0x7f000001, PT ;  /* 0x7f0000014200780c */ /* 0x000fe20003fa6070 */
[----:B------:R-:W-:Y:S01]  /*49350*/  ISETP.GE.U32.AND P3, PT, R84, 0x7f000001, PT ;  /* 0x7f0000015400780c */ /* 0x000fe20003f66070 */
[----:B------:R-:W-:Y:S01]  /*49360*/  IMAD.HI.U32 R207, R207, 0x7f000001, R8 ;  /* 0x7f000001cfcf7827 */ /* 0x000fe200078e0008 */
[----:B------:R-:W-:-:S03]  /*49370*/  IADD3 R67, PT, PT, R67, R14, RZ ;  /* 0x0000000e43437210 */ /* 0x000fc60007ffe0ff */
[----:B------:R-:W-:Y:S01]  /*49380*/  IMAD.WIDE.U32 R8, R86, 0x5fffffa, RZ ;  /* 0x05fffffa56087825 */ /* 0x000fe200078e00ff */
[----:B------:R-:W-:-:S03]  /*49390*/  @P4 IADD3 R71, PT, PT, R71, -0x7f000001, RZ ;  /* 0x80ffffff47474810 */ /* 0x000fc60007ffe0ff */
[----:B------:R-:W-:Y:S01]  /*493a0*/  IMAD R217, R86, 0x6, RZ ;  /* 0x0000000656d97824 */ /* 0x000fe200078e02ff */
[----:B------:R-:W-:Y:S01]  /*493b0*/  ISETP.GE.U32.AND P2, PT, R207, 0x7f000001, PT ;  /* 0x7f000001cf00780c */ /* 0x000fe20003f46070 */
[----:B------:R-:W-:Y:S01]  /*493c0*/  ISETP.GE.U32.AND P4, PT, R67, 0x7f000001, PT ;  /* 0x7f0000014300780c */ /* 0x000fe20003f86070 */
[----:B------:R-:W-:Y:S02]  /*493d0*/  @P0 IADD3 R85, PT, PT, R85, -0x7f000001, RZ ;  /* 0x80ffffff55550810 */ /* 0x000fe40007ffe0ff */
[----:B------:R-:W-:Y:S01]  /*493e0*/  @P1 IADD3 R64, PT, PT, R64, -0x7f000001, RZ ;  /* 0x80ffffff40401810 */ /* 0x000fe20007ffe0ff */
[----:B------:R-:W-:Y:S01]  /*493f0*/  IMAD.HI.U32 R217, R217, 0x7f000001, R8 ;  /* 0x7f000001d9d97827 */ /* 0x000fe200078e0008 */
[----:B------:R-:W-:Y:S01]  /*49400*/  ISETP.GE.U32.AND P1, PT, R206, 0x7f000001, PT ;  /* 0x7f000001ce00780c */ /* 0x000fe20003f26070 */
[----:B------:R-:W-:Y:S02]  /*49410*/  @P5 IADD3 R66, PT, PT, R66, -0x7f000001, RZ ;  /* 0x80ffffff42425810 */ /* 0x000fe40007ffe0ff */
[----:B------:R-:W-:-:S02]  /*49420*/  @P3 IADD3 R84, PT, PT, R84, -0x7f000001, RZ ;  /* 0x80ffffff54543810 */ /* 0x000fc40007ffe0ff */
[----:B------:R-:W-:Y:S01]  /*49430*/  IADD3 R64, PT, PT, R64, R85, RZ ;  /* 0x0000005540407210 */ /* 0x000fe20007ffe0ff */
[----:B------:R-:W-:Y:S01]  /*49440*/  ISETP.GE.U32.AND P3, PT, R217, 0x7f000001, PT ;  /* 0x7f000001d900780c */ /* 0x000fe20003f66070 */
[----:B------:R-:W-:Y:S01]  /*49450*/  IMAD.WIDE.U32 R8, R24, R94, RZ ;  /* 0x0000005e18087225 */ /* 0x000fe200078e00ff */
        /* <DEDUP_REMOVED lines=12> */
[----:B------:R-:W-:Y:S01]  /*49520*/  IMAD.WIDE.U32 R8, R205, R18, RZ ;  /* 0x00000012cd087225 */ /* 0x000fe200078e00ff */
[----:B------:R-:W-:-:S03]  /*49530*/  @P3 IADD3 R217, PT, PT, R217, -0x7f000001, RZ ;  /* 0x80ffffffd9d93810 */ /* 0x000fc60007ffe0ff */
[----:B---3--:R-:W-:-:S04]  /*49540*/  IMAD.WIDE.U32 R14, R20, R93, RZ ;  /* 0x0000005d140e7225 */ /* 0x008fc800078e00ff */
[----:B------:R-:W-:Y:S01]  /*49550*/  IMAD R218, R8, 0x7effffff, RZ ;  /* 0x7effffff08da7824 */ /* 0x000fe200078e02ff */
[----:B------:R-:W-:Y:S01]  /*49560*/  ISETP.GE.U32.AND P3, PT, R207, 0x7f000001, PT ;  /* 0x7f000001cf00780c */ /* 0x000fe20003f66070 */
[----:B------:R-:W-:Y:S02]  /*49570*/  @P0 IADD3 R82, PT, PT, R82, -0x7f000001, RZ ;  /* 0x80ffffff52520810 */ /* 0x000fe40007ffe0ff */
[----:B------:R-:W-:Y:S01]  /*49580*/  @P6 IADD3 R64, PT, PT, R64, -0x7f000001, RZ ;  /* 0x80ffffff40406810 */ /* 0x000fe20007ffe0ff */
[----:B------:R-:W-:Y:S02]  /*49590*/  IMAD R124, R14, 0x7effffff, RZ ;  /* 0x7effffff0e7c7824 */ /* 0x000fe400078e02ff */
[----:B------:R-:W-:Y:S01]  /*495a0*/  IMAD.HI.U32 R218, R218, 0x7f000001, R8 ;  /* 0x7f000001dada7827 */ /* 0x000fe200078e0008 */
[----:B------:R-:W-:-:S03]  /*495b0*/  @P5 IADD3 R65, PT, PT, R65, -0x7f000001, RZ ;  /* 0x80ffffff41415810 */ /* 0x000fc60007ffe0ff */
[----:B------:R-:W-:Y:S01]  /*495c0*/  IMAD.HI.U32 R124, R124, 0x7f000001, R14 ;  /* 0x7f0000017c7c7827 */ /* 0x000fe200078e000e */
[----:B------:R-:W-:Y:S02]  /*495d0*/  IADD3 R82, PT, PT, R64, R82, RZ ;  /* 0x0000005240527210 */ /* 0x000fe40007ffe0ff */
[----:B------:R-:W-:Y:S01]  /*495e0*/  @P1 IADD3 R71, PT, PT, R71, -0x7f000001, RZ ;  /* 0x80ffffff47471810 */ /* 0x000fe20007ffe0ff */
[----:B------:R-:W-:Y:S01]  /*495f0*/  ISETP.GE.U32.AND P1, PT, R218, 0x7f000001, PT ;  /* 0x7f000001da00780c */ /* 0x000fe20003f26070 */
[----:B------:R-:W-:Y:S01]  /*49600*/  IMAD.WIDE.U32 R14, R63, R93, RZ ;  /* 0x0000005d3f0e7225 */ /* 0x000fe200078e00ff */
[----:B------:R-:W-:Y:S01]  /*49610*/  IADD3 R206, PT, PT, R65, R206, RZ ;  /* 0x000000ce41ce7210 */ /* 0x000fe20007ffe0ff */
[----:B------:R-:W-:Y:S01]  /*49620*/  ISETP.GE.U32.AND P0, PT, R82, 0x7f000001, PT ;  /* 0x7f0000015200780c */ /* 0x000fe20003f06070 */
[----:B------:R-:W-:Y:S01]  /*49630*/  @P3 IADD3 R207, PT, PT, R207, -0x7f000001, RZ ;  /* 0x80ffffffcfcf3810 */ /* 0x000fe20007ffe0ff */
[----:B------:R-:W-:Y:S01]  /*49640*/  IMAD R161, R14, 0x7effffff, RZ ;  /* 0x7effffff0ea17824 */ /* 0x000fe200078e02ff */
[----:B------:R-:W-:Y:S01]  /*49650*/  IADD3 R217, PT, PT, R71, R217, RZ ;  /* 0x000000d947d97210 */ /* 0x000fe20007ffe0ff */
[----:B------:R-:W-:-:S02]  /*49660*/  ISETP.GE.U32.AND P2, PT, R206, 0x7f000001, PT ;  /* 0x7f000001ce00780c */ /* 0x000fc40003f46070 */
[----:B------:R-:W-:-:S04]  /*49670*/  IMAD.HI.U32 R161, R161, 0x7f000001, R14 ;  /* 0x7f000001a1a17827 */ /* 0x000fc800078e000e */
[----:B------:R-:W-:-:S04]  /*49680*/  IMAD.WIDE.U32 R14, R207, R130, RZ ;  /* 0x00000082cf0e7225 */ /* 0x000fc800078e00ff */
[----:B------:R-:W-:-:S04]  /*49690*/  IMAD.WIDE.U32 R64, R26, R93, RZ ;  /* 0x0000005d1a407225 */ /* 0x000fc800078e00ff */
[----:B------:R-:W-:Y:S01]  /*496a0*/  IMAD R74, R14, 0x7effffff, RZ ;  /* 0x7effffff0e4a7824 */ /* 0x000fe200078e02ff */
[----:B------:R-:W-:Y:S01]  /*496b0*/  @P1 IADD3 R218, PT, PT, R218, -0x7f000001, RZ ;  /* 0x80ffffffdada1810 */ /* 0x000fe20007ffe0ff */
[----:B------:R-:W-:Y:S01]  /*496c0*/  ISETP.GE.U32.AND P1, PT, R217, 0x7f000001, PT ;  /* 0x7f000001d900780c */ /* 0x000fe20003f26070 */
[----:B------:R-:W-:Y:S01]  /*496d0*/  IMAD.WIDE.U32 R134, R25, R93, RZ ;  /* 0x0000005d19867225 */ /* 0x000fe200078e00ff */
[----:B------:R-:W-:-:S03]  /*496e0*/  @P0 IADD3 R82, PT, PT, R82, -0x7f000001, RZ ;  /* 0x80ffffff52520810 */ /* 0x000fc60007ffe0ff */
[----:B------:R-:W-:-:S04]  /*496f0*/  IMAD.HI.U32 R74, R74, 0x7f000001, R14 ;  /* 0x7f0000014a4a7827 */ /* 0x000fc800078e000e */
[----:B------:R-:W-:Y:S02]  /*49700*/  IMAD R90, R64, 0x7effffff, RZ ;  /* 0x7effffff405a7824 */ /* 0x000fe400078e02ff */
[----:B------:R-:W-:-:S04]  /*49710*/  IMAD.WIDE.U32 R8, R5, R30, RZ ;  /* 0x0000001e05087225 */ /* 0x000fc800078e00ff */
[----:B------:R-:W-:-:S04]  /*49720*/  IMAD.WIDE.U32 R14, R207, R18, RZ ;  /* 0x00000012cf0e7225 */ /* 0x000fc800078e00ff */
[----:B------:R-:W-:Y:S02]  /*49730*/  IMAD R66, R134, 0x7effffff, RZ ;  /* 0x7effffff86427824 */ /* 0x000fe400078e02ff */
[----:B------:R-:W-:-:S04]  /*49740*/  IMAD.HI.U32 R90, R90, 0x7f000001, R64 ;  /* 0x7f0000015a5a7827 */ /* 0x000fc800078e0040 */
[----:B------:R-:W-:Y:S01]  /*49750*/  IMAD R86, R8, 0x7effffff, RZ ;  /* 0x7effffff08567824 */ /* 0x000fe200078e02ff */
[----:B------:R-:W-:Y:S02]  /*49760*/  IADD3 R218, PT, PT, R82, R218, RZ ;  /* 0x000000da52da7210 */ /* 0x000fe40007ffe0ff */
[----:B------:R-:W-:Y:S01]  /*49770*/  @P2 IADD3 R206, PT, PT, R206, -0x7f000001, RZ ;  /* 0x80ffffffcece2810 */ /* 0x000fe20007ffe0ff */
[----:B------:R-:W-:Y:S02]  /*49780*/  IMAD R73, R14, 0x7effffff, RZ ;  /* 0x7effffff0e497824 */ /* 0x000fe400078e02ff */
[----:B------:R-:W-:-:S04]  /*49790*/  IMAD.WIDE.U32 R64, R4, R30, RZ ;  /* 0x0000001e04407225 */ /* 0x000fc800078e00ff */
[----:B------:R-:W-:-:S04]  /*497a0*/  IMAD.HI.U32 R134, R66, 0x7f000001, R134 ;  /* 0x7f00000142867827 */ /* 0x000fc800078e0086 */
[----:B------:R-:W-:-:S04]  /*497b0*/  IMAD.HI.U32 R86, R86, 0x7f000001, R8 ;  /* 0x7f00000156567827 */ /* 0x000fc800078e0008 */
[----:B------:R-:W-:-:S04]  /*497c0*/  IMAD.HI.U32 R73, R73, 0x7f000001, R14 ;  /* 0x7f00000149497827 */ /* 0x000fc800078e000e */
[----:B------:R-:W-:Y:S01]  /*497d0*/  IMAD R135, R64, 0x7effffff, RZ ;  /* 0x7effffff40877824 */ /* 0x000fe200078e02ff */
[----:B------:R-:W-:Y:S01]  /*497e0*/  ISETP.GE.U32.AND P0, PT, R218, 0x7f000001, PT ;  /* 0x7f000001da00780c */ /* 0x000fe20003f06070 */
[----:B------:R-:W-:Y:S01]  /*497f0*/  @P1 IADD3 R217, PT, PT, R217, -0x7f000001, RZ ;  /* 0x80ffffffd9d91810 */ /* 0x000fe20007ffe0ff */
[----:B------:R-:W-:-:S04]  /*49800*/  IMAD.WIDE.U32 R8, R206, R18, RZ ;  /* 0x00000012ce087225 */ /* 0x000fc800078e00ff */
        /* <DEDUP_REMOVED lines=10> */
[----:B------:R-:W-:Y:S01]  /*498b0*/  IMAD.WIDE.U32 R14, R206, R130, RZ ;  /* 0x00000082ce0e7225 */ /* 0x000fe200078e00ff */
[----:B------:R-:W-:-:S03]  /*498c0*/  @P0 IADD3 R218, PT, PT, R218, -0x7f000001, RZ ;  /* 0x80ffffffdada0810 */ /* 0x000fc60007ffe0ff */
[----:B------:R-:W-:-:S04]  /*498d0*/  IMAD.HI.U32 R76, R76, 0x7f000001, R64 ;  /* 0x7f0000014c4c7827 */ /* 0x000fc800078e0040 */
[----:B------:R-:W-:Y:S02]  /*498e0*/  IMAD R71, R8, 0x7effffff, RZ ;  /* 0x7effffff08477824 */ /* 0x000fe400078e02ff */
[----:B------:R-:W-:Y:S02]  /*498f0*/  IMAD R95, R14, 0x7effffff, RZ ;  /* 0x7effffff0e5f7824 */ /* 0x000fe400078e02ff */
[----:B------:R-:W-:-:S04]  /*49900*/  IMAD.WIDE.U32 R64, R217, R130, RZ ;  /* 0x00000082d9407225 */ /* 0x000fc800078e00ff */
[----:B------:R-:W-:-:S04]  /*49910*/  IMAD.HI.U32 R71, R71, 0x7f000001, R8 ;  /* 0x7f00000147477827 */ /* 0x000fc800078e0008 */
[----:B------:R-:W-:-:S04]  /*49920*/  IMAD.HI.U32 R95, R95, 0x7f000001, R14 ;  /* 0x7f0000015f5f7827 */ /* 0x000fc800078e000e */
[----:B------:R-:W-:Y:S02]  /*49930*/  IMAD R83, R64, 0x7effffff, RZ ;  /* 0x7effffff40537824 */ /* 0x000fe400078e02ff */
[----:B------:R-:W-:Y:S01]  /*49940*/  IMAD.WIDE.U32 R8, R218, R17, RZ ;  /* 0x00000011da087225 */ /* 0x000fe200078e00ff */
[----:B------:R-:W-:-:S03]  /*49950*/  @P4 IADD3 R74, PT, PT, R74, -0x7f000001, RZ ;  /* 0x80ffffff4a4a4810 */ /* 0x000fc60007ffe0ff */
[----:B------:R-:W-:-:S04]  /*49960*/  IMAD.HI.U32 R83, R83, 0x7f000001, R64 ;  /* 0x7f00000153537827 */ /* 0x000fc800078e0040 */
[----:B------:R-:W-:Y:S01]  /*49970*/  IMAD R85, R8, 0x7effffff, RZ ;  /* 0x7effffff08557824 */ /* 0x000fe200078e02ff */
[----:B------:R-:W-:Y:S01]  /*49980*/  ISETP.GE.U32.AND P4, PT, R95, 0x7f000001, PT ;  /* 0x7f0000015f00780c */ /* 0x000fe20003f86070 */
[----:B------:R-:W-:-:S04]  /*49990*/  IMAD.WIDE.U32 R64, R217, R18, RZ ;  /* 0x00000012d9407225 */ /* 0x000fc800078e00ff */
[----:B------:R-:W-:-:S04]  /*499a0*/  IMAD.WIDE.U32 R14, R68, R7, RZ ;  /* 0x00000007440e7225 */ /* 0x000fc800078e00ff */
[----:B------:R-:W-:-:S04]  /*499b0*/  IMAD.HI.U32 R85, R85, 0x7f000001, R8 ;  /* 0x7f00000155557827 */ /* 0x000fc800078e0008 */
[----:B------:R-:W-:Y:S01]  /*499c0*/  IMAD R82, R64, 0x7effffff, RZ ;  /* 0x7effffff40527824 */ /* 0x000fe200078e02ff */
[----:B------:R-:W-:Y:S01]  /*499d0*/  ISETP.GE.U32.AND P1, PT, R76, 0x7f000001, PT ;  /* 0x7f0000014c00780c */ /* 0x000fe20003f26070 */
[----:B------:R-:W-:Y:S01]  /*499e0*/  ISETP.GE.U32.AND P6, PT, R84, 0x7f000001, PT ;  /* 0x7f0000015400780c */ /* 0x000fe20003fc6070 */
[----:B------:R-:W-:Y:S02]  /*499f0*/  IMAD R98, R14, 0x7effffff, RZ ;  /* 0x7effffff0e627824 */ /* 0x000fe400078e02ff */
[----:B------:R-:W-:-:S04]  /*49a00*/  IMAD.WIDE.U32 R8, R218, R130, RZ ;  /* 0x00000082da087225 */ /* 0x000fc800078e00ff */
[----:B------:R-:W-:Y:S01]  /*49a10*/  IMAD.HI.U32 R82, R82, 0x7f000001, R64 ;  /* 0x7f00000152527827 */ /* 0x000fe200078e0040 */
[----:B------:R-:W-:Y:S01]  /*49a20*/  ISETP.GE.U32.AND P0, PT, R73, 0x7f000001, PT ;  /* 0x7f0000014900780c */ /* 0x000fe20003f06070 */
[----:B------:R-:W-:Y:S02]  /*49a30*/  ISETP.GE.U32.AND P3, PT, R85, 0x7f000001, PT ;  /* 0x7f0000015500780c */ /* 0x000fe40003f66070 */
[----:B------:R-:W-:-:S04]  /*49a40*/  IMAD.HI.U32 R98, R98, 0x7f000001, R14 ;  /* 0x7f00000162627827 */ /* 0x000fc800078e000e */
[----:B------:R-:W-:-:S04]  /*49a50*/  IMAD.WIDE.U32 R64, R207, R17, RZ ;  /* 0x00000011cf407225 */ /* 0x000fc800078e00ff */
[----:B------:R-:W-:Y:S01]  /*49a60*/  IMAD R93, R8, 0x7effffff, RZ ;  /* 0x7effffff085d7824 */ /* 0x000fe200078e02ff */
[----:B------:R-:W-:Y:S01]  /*49a70*/  ISETP.GE.U32.AND P5, PT, R83, 0x7f000001, PT ;  /* 0x7f0000015300780c */ /* 0x000fe20003fa6070 */
[----:B------:R-:W-:Y:S01]  /*49a80*/  @P4 IADD3 R95, PT, PT, R95, -0x7f000001, RZ ;  /* 0x80ffffff5f5f4810 */ /* 0x000fe20007ffe0ff */
[----:B------:R-:W-:Y:S01]  /*49a90*/  IMAD R96, R64, 0x7effffff, RZ ;  /* 0x7effffff40607824 */ /* 0x000fe200078e02ff */
[----:B------:R-:W-:Y:S01]  /*49aa0*/  ISETP.GE.U32.AND P4, PT, R98, 0x7f000001, PT ;  /* 0x7f0000016200780c */ /* 0x000fe20003f86070 */
[----:B------:R-:W-:-:S04]  /*49ab0*/  IMAD.HI.U32 R93, R93, 0x7f000001, R8 ;  /* 0x7f0000015d5d7827 */ /* 0x000fc800078e0008 */
[----:B------:R-:W-:-:S04]  /*49ac0*/  IMAD.WIDE.U32 R8, R218, R18, RZ ;  /* 0x00000012da087225 */ /* 0x000fc800078e00ff */
[----:B------:R-:W-:Y:S01]  /*49ad0*/  IMAD.HI.U32 R96, R96, 0x7f000001, R64 ;  /* 0x7f00000160607827 */ /* 0x000fe200078e0040 */
[----:B------:R-:W-:Y:S02]  /*49ae0*/  @P1 IADD3 R76, PT, PT, R76, -0x7f000001, RZ ;  /* 0x80ffffff4c4c1810 */ /* 0x000fe40007ffe0ff */
[----:B------:R-:W-:Y:S01]  /*49af0*/  @P6 IADD3 R84, PT, PT, R84, -0x7f000001, RZ ;  /* 0x80ffffff54546810 */ /* 0x000fe20007ffe0ff */
[----:B------:R-:W-:Y:S01]  /*49b00*/  ISETP.GE.U32.AND P1, PT, R70, 0x7f000001, PT ;  /* 0x7f0000014600780c */ /* 0x000fe20003f26070 */
[----:B------:R-:W-:Y:S01]  /*49b10*/  IMAD R215, R8, 0x7effffff, RZ ;  /* 0x7effffff08d77824 */ /* 0x000fe200078e02ff */
[----:B------:R-:W-:Y:S02]  /*49b20*/  @P0 IADD3 R73, PT, PT, R73, -0x7f000001, RZ ;  /* 0x80ffffff49490810 */ /* 0x000fe40007ffe0ff */
[----:B------:R-:W-:Y:S01]  /*49b30*/  @P3 IADD3 R85, PT, PT, R85, -0x7f000001, RZ ;  /* 0x80ffffff55553810 */ /* 0x000fe20007ffe0ff */
[----:B------:R-:W-:Y:S01]  /*49b40*/  ISETP.GE.U32.AND P0, PT, R96, 0x7f000001, PT ;  /* 0x7f0000016000780c */ /* 0x000fe20003f06070 */
[----:B------:R-:W-:Y:S01]  /*49b50*/  ISETP.GE.U32.AND P3, PT, R84, 0x7f000001, PT ;  /* 0x7f0000015400780c */ /* 0x000fe20003f66070 */
[----:B------:R-:W-:Y:S01]  /*49b60*/  IMAD.HI.U32 R215, R215, 0x7f000001, R8 ;  /* 0x7f000001d7d77827 */ /* 0x000fe200078e0008 */
[----:B------:R-:W-:-:S03]  /*49b70*/  @P5 IADD3 R83, PT, PT, R83, -0x7f000001, RZ ;  /* 0x80ffffff53535810 */ /* 0x000fc60007ffe0ff */
[----:B------:R-:W-:Y:S01]  /*49b80*/  IMAD.WIDE.U32 R8, R74, 0x5fffffa, RZ ;  /* 0x05fffffa4a087825 */ /* 0x000fe200078e00ff */
[----:B------:R-:W-:-:S03]  /*49b90*/  @P4 IADD3 R98, PT, PT, R98, -0x7f000001, RZ ;  /* 0x80ffffff62624810 */ /* 0x000fc60007ffe0ff */
[----:B------:R-:W-:-:S04]  /*49ba0*/  IMAD.WIDE.U32 R168, R189, R30, RZ ;  /* 0x0000001ebda87225 */ /* 0x000fc800078e00ff */
[----:B------:R-:W-:Y:S02]  /*49bb0*/  IMAD R68, R74, 0x6, RZ ;  /* 0x000000064a447824 */ /* 0x000fe400078e02ff */
[C---:B------:R-:W-:Y:S02]  /*49bc0*/  IMAD R74, R83.reuse, 0x6, RZ ;  /* 0x00000006534a7824 */ /* 0x040fe400078e02ff */
[----:B------:R-:W-:-:S04]  /*49bd0*/  IMAD.WIDE.U32 R64, R83, 0x5fffffa, RZ ;  /* 0x05fffffa53407825 */ /* 0x000fc800078e00ff */
[----:B------:R-:W-:Y:S02]  /*49be0*/  IMAD R66, R168, 0x7effffff, RZ ;  /* 0x7effffffa8427824 */ /* 0x000fe400078e02ff */
[----:B------:R-:W-:Y:S01]  /*49bf0*/  IMAD.HI.U32 R83, R68, 0x7f000001, R8 ;  /* 0x7f00000144537827 */ /* 0x000fe200078e0008 */
[----:B------:R-:W-:Y:S02]  /*49c00*/  @P1 IADD3 R70, PT, PT, R70, -0x7f000001, RZ ;  /* 0x80ffffff46461810 */ /* 0x000fe40007ffe0ff */
[----:B--2---:R-:W-:Y:S01]  /*49c10*/  IADD3 R69, PT, PT, R98, R69, RZ ;  /* 0x0000004562457210 */ /* 0x004fe20007ffe0ff */
[----:B------:R-:W-:Y:S01]  /*49c20*/  IMAD.HI.U32 R168, R66, 0x7f000001, R168 ;  /* 0x7f00000142a87827 */ /* 0x000fe200078e00a8 */
[----:B------:R-:W-:Y:S02]  /*49c30*/  @P0 IADD3 R96, PT, PT, R96, -0x7f000001, RZ ;  /* 0x80ffffff60600810 */ /* 0x000fe40007ffe0ff */
[----:B------:R-:W-:Y:S01]  /*49c40*/  @P3 IADD3 R84, PT, PT, R84, -0x7f000001, RZ ;  /* 0x80ffffff54543810 */ /* 0x000fe20007ffe0ff */
[----:B------:R-:W-:Y:S01]  /*49c50*/  IMAD.WIDE.U32 R66, R218, R16, RZ ;  /* 0x00000010da427225 */ /* 0x000fe200078e00ff */
[----:B------:R-:W-:Y:S01]  /*49c60*/  ISETP.GE.U32.AND P1, PT, R83, 0x7f000001, PT ;  /* 0x7f0000015300780c */ /* 0x000fe20003f26070 */
[----:B------:R-:W-:Y:S01]  /*49c70*/  ISETP.GE.U32.AND P3, PT, R70, 0x7f000001, PT ;  /* 0x7f0000014600780c */ /* 0x000fe20003f66070 */
[----:B------:R-:W-:Y:S01]  /*49c80*/  ISETP.GE.U32.AND P0, PT, R69, 0x7f000001, PT ;  /* 0x7f0000014500780c */ /* 0x000fe20003f06070 */
[----:B------:R-:W-:Y:S01]  /*49c90*/  IMAD R72, R66, 0x7effffff, RZ ;  /* 0x7effffff42487824 */ /* 0x000fe200078e02ff */
[----:B------:R-:W-:-:S03]  /*49ca0*/  ISETP.GE.U32.AND P2, PT, R71, 0x7f000001, PT ;  /* 0x7f0000014700780c */ /* 0x000fc60003f46070 */
[----:B------:R-:W-:-:S04]  /*49cb0*/  IMAD.HI.U32 R72, R72, 0x7f000001, R66 ;  /* 0x7f00000148487827 */ /* 0x000fc800078e0042 */
[----:B------:R-:W-:Y:S01]  /*49cc0*/  IMAD.WIDE.U32 R66, R207, R16, RZ ;  /* 0x00000010cf427225 */ /* 0x000fe200078e00ff */
[----:B------:R0:W-:Y:S03]  /*49cd0*/  STL [R1+0x118], R69 ;  /* 0x0001184501007387 */ /* 0x0001e60000100800 */
[----:B------:R-:W-:Y:S01]  /*49ce0*/  IMAD R88, R66, 0x7effffff, RZ ;  /* 0x7effffff42587824 */ /* 0x000fe200078e02ff */
[----:B------:R-:W-:Y:S02]  /*49cf0*/  @P1 IADD3 R83, PT, PT, R83, -0x7f000001, RZ ;  /* 0x80ffffff53531810 */ /* 0x000fe40007ffe0ff */
[----:B------:R-:W-:Y:S02]  /*49d00*/  @P3 IADD3 R70, PT, PT, R70, -0x7f000001, RZ ;  /* 0x80ffffff46463810 */ /* 0x000fe40007ffe0ff */
[----:B0-----:R-:W-:Y:S01]  /*49d10*/  @P0 IADD3 R69, PT, PT, R69, -0x7f000001, RZ ;  /* 0x80ffffff45450810 */ /* 0x001fe20007ffe0ff */
[----:B------:R-:W-:Y:S01]  /*49d20*/  IMAD.HI.U32 R88, R88, 0x7f000001, R66 ;  /* 0x7f00000158587827 */ /* 0x000fe200078e0042 */
[----:B------:R-:W-:-:S02]  /*49d30*/  @P2 IADD3 R71, PT, PT, R71, -0x7f000001, RZ ;  /* 0x80ffffff47472810 */ /* 0x000fc40007ffe0ff */
[----:B------:R-:W-:Y:S01]  /*49d40*/  IADD3 R83, PT, PT, R70, R83, RZ ;  /* 0x0000005346537210 */ /* 0x000fe20007ffe0ff */
[----:B------:R0:W-:Y:S04]  /*49d50*/  STL [R1+0x118], R69 ;  /* 0x0001184501007387 */ /* 0x0001e80000100800 */
[----:B------:R-:W2:Y:S01]  /*49d60*/  LDL R70, [R1+0x11c] ;  /* 0x00011c0001467983 */ /* 0x000ea20000100800 */
[----:B------:R-:W-:Y:S01]  /*49d70*/  ISETP.GE.U32.AND P2, PT, R88, 0x7f000001, PT ;  /* 0x7f0000015800780c */ /* 0x000fe20003f46070 */
[----:B------:R-:W-:Y:S01]  /*49d80*/  ISETP.GE.U32.AND P5, PT, R71, 0x7f000001, PT ;  /* 0x7f0000014700780c */ /* 0x000fe20003fa6070 */
[----:B------:R-:W-:Y:S01]  /*49d90*/  IMAD.HI.U32 R64, R74, 0x7f000001, R64 ;  /* 0x7f0000014a407827 */ /* 0x000fe200078e0040 */
[----:B------:R-:W-:-:S03]  /*49da0*/  ISETP.GE.U32.AND P6, PT, R95, 0x7f000001, PT ;  /* 0x7f0000015f00780c */ /* 0x000fc60003fc6070 */
[----:B------:R-:W-:-:S07]  /*49db0*/  IMAD.WIDE.U32 R66, R217, R16, RZ ;  /* 0x00000010d9427225 */ /* 0x000fce00078e00ff */
[----:B------:R-:W-:Y:S02]  /*49dc0*/  @P2 IADD3 R88, PT, PT, R88, -0x7f000001, RZ ;  /* 0x80ffffff58582810 */ /* 0x000fe40007ffe0ff */
[----:B------:R-:W-:Y:S01]  /*49dd0*/  @P5 IADD3 R71, PT, PT, R71, -0x7f000001, RZ ;  /* 0x80ffffff47475810 */ /* 0x000fe20007ffe0ff */
[----:B------:R-:W-:Y:S01]  /*49de0*/  ISETP.GE.U32.AND P2, PT, R64, 0x7f000001, PT ;  /* 0x7f0000014000780c */ /* 0x000fe20003f46070 */
[----:B------:R-:W-:Y:S01]  /*49df0*/  IMAD R94, R66, 0x7effffff, RZ ;  /* 0x7effffff425e7824 */ /* 0x000fe200078e02ff */
[----:B------:R-:W-:Y:S01]  /*49e00*/  ISETP.GE.U32.AND P5, PT, R93, 0x7f000001, PT ;  /* 0x7f0000015d00780c */ /* 0x000fe20003fa6070 */
[----:B------:R-:W-:Y:S02]  /*49e10*/  IADD3 R71, PT, PT, R71, R73, RZ ;  /* 0x0000004947477210 */ /* 0x000fe40007ffe0ff */
[----:B------:R-:W-:Y:S01]  /*49e20*/  IMAD.HI.U32 R94, R94, 0x7f000001, R66 ;  /* 0x7f0000015e5e7827 */ /* 0x000fe200078e0042 */
[----:B------:R-:W-:Y:S02]  /*49e30*/  @P6 IADD3 R95, PT, PT, R95, -0x7f000001, RZ ;  /* 0x80ffffff5f5f6810 */ /* 0x000fe40007ffe0ff */
[----:B------:R-:W-:Y:S01]  /*49e40*/  IADD3 R84, PT, PT, R84, R88, RZ ;  /* 0x0000005854547210 */ /* 0x000fe20007ffe0ff */
[----:B------:R-:W-:Y:S01]  /*49e50*/  ISETP.GE.U32.AND P4, PT, R71, 0x7f000001, PT ;  /* 0x7f0000014700780c */ /* 0x000fe20003f86070 */
[----:B------:R-:W-:Y:S01]  /*49e60*/  ISETP.GE.U32.AND P6, PT, R82, 0x7f000001, PT ;  /* 0x7f0000015200780c */ /* 0x000fe20003fc6070 */
[----:B------:R-:W-:Y:S01]  /*49e70*/  IADD3 R95, PT, PT, R95, R96, RZ ;  /* 0x000000605f5f7210 */ /* 0x000fe20007ffe0ff */
[----:B------:R-:W-:Y:S01]  /*49e80*/  ISETP.GE.U32.AND P1, PT, R94, 0x7f000001, PT ;  /* 0x7f0000015e00780c */ /* 0x000fe20003f26070 */
[----:B------:R-:W-:Y:S01]  /*49e90*/  @P2 IADD3 R64, PT, PT, R64, -0x7f000001, RZ ;  /* 0x80ffffff40402810 */ /* 0x000fe20007ffe0ff */
[----:B------:R-:W-:Y:S01]  /*49ea0*/  ISETP.GE.U32.AND P2, PT, R84, 0x7f000001, PT ;  /* 0x7f0000015400780c */ /* 0x000fe20003f46070 */
[----:B------:R-:W-:Y:S01]  /*49eb0*/  IMAD.WIDE.U32 R14, R76, 0x5fffffa, RZ ;  /* 0x05fffffa4c0e7825 */ /* 0x000fe200078e00ff */
[----:B------:R-:W-:-:S03]  /*49ec0*/  @P5 IADD3 R93, PT, PT, R93, -0x7f000001, RZ ;  /* 0x80ffffff5d5d5810 */ /* 0x000fc60007ffe0ff */
[----:B------:R-:W-:Y:S01]  /*49ed0*/  IMAD R103, R76, 0x6, RZ ;  /* 0x000000064c677824 */ /* 0x000fe200078e02ff */
[----:B------:R-:W-:Y:S01]  /*49ee0*/  ISETP.GE.U32.AND P5, PT, R72, 0x7f000001, PT ;  /* 0x7f0000014800780c */ /* 0x000fe20003fa6070 */
[----:B------:R-:W-:Y:S01]  /*49ef0*/  ISETP.GE.U32.AND P0, PT, R95, 0x7f000001, PT ;  /* 0x7f0000015f00780c */ /* 0x000fe20003f06070 */
[----:B------:R-:W-:-:S04]  /*49f00*/  IMAD.WIDE.U32 R66, R85, 0x5fffffa, RZ ;  /* 0x05fffffa55427825 */ /* 0x000fc800078e00ff */
[----:B------:R-:W-:Y:S01]  /*49f10*/  IMAD.HI.U32 R68, R103, 0x7f000001, R14 ;  /* 0x7f00000167447827 */ /* 0x000fe200078e000e */
[----:B------:R-:W-:-:S03]  /*49f20*/  @P4 IADD3 R71, PT, PT, R71, -0x7f000001, RZ ;  /* 0x80ffffff47474810 */ /* 0x000fc60007ffe0ff */
[----:B------:R-:W-:Y:S02]  /*49f30*/  IMAD R76, R85, 0x6, RZ ;  /* 0x00000006554c7824 */ /* 0x000fe400078e02ff */
[----:B------:R-:W-:Y:S01]  /*49f40*/  IMAD.WIDE.U32 R8, R93, 0x5fffffa, RZ ;  /* 0x05fffffa5d087825 */ /* 0x000fe200078e00ff */
[----:B------:R-:W-:Y:S02]  /*49f50*/  @P6 IADD3 R82, PT, PT, R82, -0x7f000001, RZ ;  /* 0x80ffffff52526810 */ /* 0x000fe40007ffe0ff */
[----:B------:R-:W-:Y:S02]  /*49f60*/  @P1 IADD3 R94, PT, PT, R94, -0x7f000001, RZ ;  /* 0x80ffffff5e5e1810 */ /* 0x000fe40007ffe0ff */
[----:B------:R-:W-:Y:S01]  /*49f70*/  @P2 IADD3 R84, PT, PT, R84, -0x7f000001, RZ ;  /* 0x80ffffff54542810 */ /* 0x000fe20007ffe0ff */
[----:B------:R-:W-:Y:S01]  /*49f80*/  IMAD.HI.U32 R66, R76, 0x7f000001, R66 ;  /* 0x7f0000014c427827 */ /* 0x000fe200078e0042 */
[----:B------:R-:W-:Y:S01]  /*49f90*/  IADD3 R64, PT, PT, R71, R64, RZ ;  /* 0x0000004047407210 */ /* 0x000fe20007ffe0ff */
[----:B------:R-:W-:Y:S01]  /*49fa0*/  ISETP.GE.U32.AND P1, PT, R68, 0x7f000001, PT ;  /* 0x7f0000014400780c */ /* 0x000fe20003f26070 */
[----:B------:R-:W-:Y:S01]  /*49fb0*/  ISETP.GE.U32.AND P6, PT, R83, 0x7f000001, PT ;  /* 0x7f0000015300780c */ /* 0x000fe20003fc6070 */
[----:B------:R-:W-:Y:S01]  /*49fc0*/  IMAD R211, R93, 0x6, RZ ;  /* 0x000000065dd37824 */ /* 0x000fe200078e02ff */
[----:B------:R-:W-:-:S02]  /*49fd0*/  @P0 IADD3 R95, PT, PT, R95, -0x7f000001, RZ ;  /* 0x80ffffff5f5f0810 */ /* 0x000fc40007ffe0ff */
[----:B------:R-:W-:Y:S02]  /*49fe0*/  @P5 IADD3 R72, PT, PT, R72, -0x7f000001, RZ ;  /* 0x80ffffff48485810 */ /* 0x000fe40007ffe0ff */
[----:B------:R-:W-:Y:S01]  /*49ff0*/  IADD3 R82, PT, PT, R84, R82, RZ ;  /* 0x0000005254527210 */ /* 0x000fe20007ffe0ff */
[----:B------:R-:W-:Y:S01]  /*4a000*/  IMAD.HI.U32 R211, R211, 0x7f000001, R8 ;  /* 0x7f000001d3d37827 */ /* 0x000fe200078e0008 */
[----:B------:R-:W-:Y:S01]  /*4a010*/  ISETP.GE.U32.AND P3, PT, R66, 0x7f000001, PT ;  /* 0x7f0000014200780c */ /* 0x000fe20003f66070 */
[----:B------:R-:W-:Y:S01]  /*4a020*/  ISETP.GE.U32.AND P5, PT, R64, 0x7f000001, PT ;  /* 0x7f0000014000780c */ /* 0x000fe20003fa6070 */
[----:B------:R-:W-:Y:S01]  /*4a030*/  IADD3 R94, PT, PT, R95, R94, RZ ;  /* 0x0000005e5f5e7210 */ /* 0x000fe20007ffe0ff */
[----:B------:R-:W-:Y:S01]  /*4a040*/  ISETP.GE.U32.AND P0, PT, R215, 0x7f000001, PT ;  /* 0x7f000001d700780c */ /* 0x000fe20003f06070 */
[----:B------:R-:W-:Y:S01]  /*4a050*/  ISETP.GE.U32.AND P2, PT, R82, 0x7f000001, PT ;  /* 0x7f0000015200780c */ /* 0x000fe20003f46070 */
[----:B------:R-:W-:Y:S01]  /*4a060*/  ISETP.GE.U32.AND P4, PT, R211, 0x7f000001, PT ;  /* 0x7f000001d300780c */ /* 0x000fe20003f86070 */
[----:B------:R-:W-:Y:S01]  /*4a070*/  IMAD.WIDE.U32 R14, R72, 0x5fffffa, RZ ;  /* 0x05fffffa480e7825 */ /* 0x000fe200078e00ff */
[----:B------:R-:W-:-:S02]  /*4a080*/  @P1 IADD3 R68, PT, PT, R68, -0x7f000001, RZ ;  /* 0x80ffffff44441810 */ /* 0x000fc40007ffe0ff */
[----:B------:R-:W-:Y:S01]  /*4a090*/  @P6 IADD3 R83, PT, PT, R83, -0x7f000001, RZ ;  /* 0x80ffffff53536810 */ /* 0x000fe20007ffe0ff */
[----:B------:R-:W-:Y:S01]  /*4a0a0*/  IMAD R65, R72, 0x6, RZ ;  /* 0x0000000648417824 */ /* 0x000fe200078e02ff */
[----:B------:R-:W-:Y:S02]  /*4a0b0*/  ISETP.GE.U32.AND P1, PT, R94, 0x7f000001, PT ;  /* 0x7f0000015e00780c */ /* 0x000fe40003f26070 */
[----:B------:R-:W-:Y:S02]  /*4a0c0*/  @P3 IADD3 R66, PT, PT, R66, -0x7f000001, RZ ;  /* 0x80ffffff42423810 */ /* 0x000fe40007ffe0ff */
[----:B------:R-:W-:Y:S01]  /*4a0d0*/  @P5 IADD3 R64, PT, PT, R64, -0x7f000001, RZ ;  /* 0x80ffffff40405810 */ /* 0x000fe20007ffe0ff */
[----:B------:R-:W-:Y:S01]  /*4a0e0*/  IMAD.HI.U32 R14, R65, 0x7f000001, R14 ;  /* 0x7f000001410e7827 */ /* 0x000fe200078e000e */
[----:B------:R-:W-:Y:S02]  /*4a0f0*/  IADD3 R68, PT, PT, R83, R68, RZ ;  /* 0x0000004453447210 */ /* 0x000fe40007ffe0ff */
[----:B------:R-:W-:-:S02]  /*4a100*/  @P2 IADD3 R82, PT, PT, R82, -0x7f000001, RZ ;  /* 0x80ffffff52522810 */ /* 0x000fc40007ffe0ff */
[----:B------:R-:W-:Y:S02]  /*4a110*/  @P0 IADD3 R215, PT, PT, R215, -0x7f000001, RZ ;  /* 0x80ffffffd7d70810 */ /* 0x000fe40007ffe0ff */
[----:B------:R-:W-:Y:S02]  /*4a120*/  IADD3 R208, PT, PT, R64, R66, RZ ;  /* 0x0000004240d07210 */ /* 0x000fe40007ffe0ff */
[----:B------:R-:W-:Y:S01]  /*4a130*/  @P4 IADD3 R211, PT, PT, R211, -0x7f000001, RZ ;  /* 0x80ffffffd3d34810 */ /* 0x000fe20007ffe0ff */
[----:B------:R-:W-:Y:S01]  /*4a140*/  ISETP.GE.U32.AND P2, PT, R14, 0x7f000001, PT ;  /* 0x7f0000010e00780c */ /* 0x000fe20003f46070 */
[----:B------:R-:W-:Y:S01]  /*4a150*/  ISETP.GE.U32.AND P0, PT, R68, 0x7f000001, PT ;  /* 0x7f0000014400780c */ /* 0x000fe20003f06070 */
[----:B------:R-:W-:Y:S01]  /*4a160*/  @P1 IADD3 R94, PT, PT, R94, -0x7f000001, RZ ;  /* 0x80ffffff5e5e1810 */ /* 0x000fe20007ffe0ff */
[----:B------:R-:W-:Y:S01]  /*4a170*/  ISETP.GE.U32.AND P3, PT, R208, 0x7f000001, PT ;  /* 0x7f000001d000780c */ /* 0x000fe20003f66070 */
[----:B------:R-:W-:Y:S01]  /*4a180*/  IADD3 R211, PT, PT, R82, R211, RZ ;  /* 0x000000d352d37210 */ /* 0x000fe20007ffe0ff */
[----:B------:R-:W-:Y:S01]  /*4a190*/  IMAD.WIDE.U32 R8, R97, R30, RZ ;  /* 0x0000001e61087225 */ /* 0x000fe200078e00ff */
[----:B------:R-:W-:-:S03]  /*4a1a0*/  IADD3 R215, PT, PT, R94, R215, RZ ;  /* 0x000000d75ed77210 */ /* 0x000fc60007ffe0ff */
[----:B------:R-:W-:Y:S01]  /*4a1b0*/  IMAD R123, R8, 0x7effffff, RZ ;  /* 0x7effffff087b7824 */ /* 0x000fe200078e02ff */
[----:B------:R-:W-:Y:S01]  /*4a1c0*/  ISETP.GE.U32.AND P4, PT, R211, 0x7f000001, PT ;  /* 0x7f000001d300780c */ /* 0x000fe20003f86070 */
[----:B------:R-:W-:-:S04]  /*4a1d0*/  IMAD.WIDE.U32 R136, R193, R31, RZ ;  /* 0x0000001fc1887225 */ /* 0x000fc800078e00ff */
[----:B------:R-:W-:Y:S01]  /*4a1e0*/  IMAD.HI.U32 R123, R123, 0x7f000001, R8 ;  /* 0x7f0000017b7b7827 */ /* 0x000fe200078e0008 */
[----:B------:R-:W-:Y:S02]  /*4a1f0*/  @P2 IADD3 R14, PT, PT, R14, -0x7f000001, RZ ;  /* 0x80ffffff0e0e2810 */ /* 0x000fe40007ffe0ff */
[----:B------:R-:W-:Y:S01]  /*4a200*/  @P0 IADD3 R68, PT, PT, R68, -0x7f000001, RZ ;  /* 0x80ffffff44440810 */ /* 0x000fe20007ffe0ff */
[----:B------:R-:W-:Y:S01]  /*4a210*/  ISETP.GE.U32.AND P1, PT, R215, 0x7f000001, PT ;  /* 0x7f000001d700780c */ /* 0x000fe20003f26070 */
[----:B------:R-:W-:-:S04]  /*4a220*/  IMAD.WIDE.U32 R8, R160, R31, RZ ;  /* 0x0000001fa0087225 */ /* 0x000fc800078e00ff */
[----:B------:R-:W-:Y:S01]  /*4a230*/  IMAD R15, R136, 0x7effffff, RZ ;  /* 0x7effffff880f7824 */ /* 0x000fe200078e02ff */
[----:B------:R-:W-:Y:S02]  /*4a240*/  @P3 IADD3 R208, PT, PT, R208, -0x7f000001, RZ ;  /* 0x80ffffffd0d03810 */ /* 0x000fe40007ffe0ff */
[----:B------:R-:W-:Y:S01]  /*4a250*/  IADD3 R213, PT, PT, R68, R14, RZ ;  /* 0x0000000e44d57210 */ /* 0x000fe20007ffe0ff */
        /* <DEDUP_REMOVED lines=8> */
[----:B------:R-:W-:Y:S01]  /*4a2e0*/  @P1 IADD3 R215, PT, PT, R215, -0x7f000001, RZ ;  /* 0x80ffffffd7d71810 */ /* 0x000fe20007ffe0ff */
[----:B------:R-:W-:-:S04]  /*4a2f0*/  IMAD.WIDE.U32 R66, R211, R17, RZ ;  /* 0x00000011d3427225 */ /* 0x000fc800078e00ff */
[----:B------:R-:W-:Y:S02]  /*4a300*/  IMAD R88, R8, 0x7effffff, RZ ;  /* 0x7effffff08587824 */ /* 0x000fe400078e02ff */
[----:B------:R-:W-:-:S04]  /*4a310*/  IMAD.WIDE.U32 R172, R195, R31, RZ ;  /* 0x0000001fc3ac7225 */ /* 0x000fc800078e00ff */
[----:B------:R-:W-:-:S04]  /*4a320*/  IMAD.HI.U32 R71, R71, 0x7f000001, R14 ;  /* 0x7f00000147477827 */ /* 0x000fc800078e000e */
        /* <DEDUP_REMOVED lines=9> */
[----:B------:R-:W-:Y:S01]  /*4a3c0*/  IMAD.WIDE.U32 R8, R208, R18, RZ ;  /* 0x00000012d0087225 */ /* 0x000fe200078e00ff */
[----:B------:R-:W-:-:S03]  /*4a3d0*/  ISETP.GE.U32.AND P0, PT, R71, 0x7f000001, PT ;  /* 0x7f0000014700780c */ /* 0x000fc60003f06070 */
[----:B------:R-:W-:-:S04]  /*4a3e0*/  IMAD.HI.U32 R73, R73, 0x7f000001, R14 ;  /* 0x7f00000149497827 */ /* 0x000fc800078e000e */
[----:B0-----:R-:W-:Y:S02]  /*4a3f0*/  IMAD R69, R66, 0x7effffff, RZ ;  /* 0x7effffff42457824 */ /* 0x001fe400078e02ff */
[----:B------:R-:W-:-:S04]  /*4a400*/  IMAD.WIDE.U32 R14, R213, R16, RZ ;  /* 0x00000010d50e7225 */ /* 0x000fc800078e00ff */
[----:B------:R-:W-:Y:S02]  /*4a410*/  IMAD R68, R8, 0x7effffff, RZ ;  /* 0x7effffff08447824 */ /* 0x000fe400078e02ff */
[----:B------:R-:W-:-:S04]  /*4a420*/  IMAD.HI.U32 R69, R69, 0x7f000001, R66 ;  /* 0x7f00000145457827 */ /* 0x000fc800078e0042 */
[----:B------:R-:W-:Y:S02]  /*4a430*/  IMAD R82, R14, 0x7effffff, RZ ;  /* 0x7effffff0e527824 */ /* 0x000fe400078e02ff */
[----:B------:R-:W-:-:S04]  /*4a440*/  IMAD.HI.U32 R68, R68, 0x7f000001, R8 ;  /* 0x7f00000144447827 */ /* 0x000fc800078e0008 */
[----:B------:R-:W-:-:S04]  /*4a450*/  IMAD.WIDE.U32 R66, R213, R18, RZ ;  /* 0x00000012d5427225 */ /* 0x000fc800078e00ff */
[----:B------:R-:W-:-:S04]  /*4a460*/  IMAD.WIDE.U32 R8, R208, R16, RZ ;  /* 0x00000010d0087225 */ /* 0x000fc800078e00ff */
[----:B------:R-:W-:-:S04]  /*4a470*/  IMAD.HI.U32 R82, R82, 0x7f000001, R14 ;  /* 0x7f00000152527827 */ /* 0x000fc800078e000e */
[----:B------:R-:W-:Y:S01]  /*4a480*/  IMAD R83, R66, 0x7effffff, RZ ;  /* 0x7effffff42537824 */ /* 0x000fe200078e02ff */
[----:B------:R-:W-:Y:S01]  /*4a490*/  @P0 IADD3 R71, PT, PT, R71, -0x7f000001, RZ ;  /* 0x80ffffff47470810 */ /* 0x000fe20007ffe0ff */
[----:B------:R-:W-:Y:S02]  /*4a4a0*/  IMAD R76, R8, 0x7effffff, RZ ;  /* 0x7effffff084c7824 */ /* 0x000fe400078e02ff */
[----:B------:R-:W-:Y:S01]  /*4a4b0*/  IMAD.HI.U32 R83, R83, 0x7f000001, R66 ;  /* 0x7f00000153537827 */ /* 0x000fe200078e0042 */
[----:B------:R-:W-:-:S03]  /*4a4c0*/  ISETP.GE.U32.AND P2, PT, R82, 0x7f000001, PT ;  /* 0x7f0000015200780c */ /* 0x000fc60003f46070 */
[----:B------:R-:W-:-:S04]  /*4a4d0*/  IMAD.HI.U32 R76, R76, 0x7f000001, R8 ;  /* 0x7f0000014c4c7827 */ /* 0x000fc800078e0008 */
[----:B------:R-:W-:-:S04]  /*4a4e0*/  IMAD.WIDE.U32 R8, R213, R17, RZ ;  /* 0x00000011d5087225 */ /* 0x000fc800078e00ff */
[----:B------:R-:W-:Y:S01]  /*4a4f0*/  IMAD.WIDE.U32 R14, R71, 0x5fffffa, RZ ;  /* 0x05fffffa470e7825 */ /* 0x000fe200078e00ff */
[----:B------:R-:W-:-:S03]  /*4a500*/  ISETP.GE.U32.AND P0, PT, R83, 0x7f000001, PT ;  /* 0x7f0000015300780c */ /* 0x000fc60003f06070 */
[----:B------:R-:W-:Y:S02]  /*4a510*/  IMAD R94, R71, 0x6, RZ ;  /* 0x00000006475e7824 */ /* 0x000fe400078e02ff */
[----:B------:R-:W-:-:S04]  /*4a520*/  IMAD.WIDE.U32 R64, R211, R130, RZ ;  /* 0x00000082d3407225 */ /* 0x000fc800078e00ff */
[----:B------:R-:W-:Y:S01]  /*4a530*/  IMAD R85, R8, 0x7effffff, RZ ;  /* 0x7effffff08557824 */ /* 0x000fe200078e02ff */
[----:B------:R-:W-:Y:S01]  /*4a540*/  ISETP.GE.U32.AND P3, PT, R31, 0x7f000001, PT ;  /* 0x7f0000011f00780c */ /* 0x000fe20003f66070 */
[----:B------:R-:W-:-:S04]  /*4a550*/  IMAD.HI.U32 R94, R94, 0x7f000001, R14 ;  /* 0x7f0000015e5e7827 */ /* 0x000fc800078e000e */
[----:B------:R-:W-:Y:S02]  /*4a560*/  IMAD R72, R64, 0x7effffff, RZ ;  /* 0x7effffff40487824 */ /* 0x000fe400078e02ff */
[----:B------:R-:W-:-:S04]  /*4a570*/  IMAD.HI.U32 R85, R85, 0x7f000001, R8 ;  /* 0x7f00000155557827 */ /* 0x000fc800078e0008 */
[----:B------:R-:W-:Y:S01]  /*4a580*/  IMAD.WIDE.U32 R8, R213, R130, RZ ;  /* 0x00000082d5087225 */ /* 0x000fe200078e00ff */
[----:B------:R-:W-:-:S03]  /*4a590*/  @P2 IADD3 R82, PT, PT, R82, -0x7f000001, RZ ;  /* 0x80ffffff52522810 */ /* 0x000fc60007ffe0ff */
[----:B------:R-:W-:Y:S01]  /*4a5a0*/  IMAD.HI.U32 R72, R72, 0x7f000001, R64 ;  /* 0x7f00000148487827 */ /* 0x000fe200078e0040 */
[----:B------:R-:W-:-:S03]  /*4a5b0*/  ISETP.GE.U32.AND P2, PT, R94, 0x7f000001, PT ;  /* 0x7f0000015e00780c */ /* 0x000fc60003f46070 */
[----:B------:R-:W-:-:S04]  /*4a5c0*/  IMAD.WIDE.U32 R64, R211, R18, RZ ;  /* 0x00000012d3407225 */ /* 0x000fc800078e00ff */
[----:B------:R-:W-:Y:S01]  /*4a5d0*/  IMAD R93, R8, 0x7effffff, RZ ;  /* 0x7effffff085d7824 */ /* 0x000fe200078e02ff */
[----:B------:R-:W-:Y:S01]  /*4a5e0*/  ISETP.GE.U32.AND P1, PT, R85, 0x7f000001, PT ;  /* 0x7f0000015500780c */ /* 0x000fe20003f26070 */
[----:B------:R-:W-:Y:S01]  /*4a5f0*/  @P0 IADD3 R83, PT, PT, R83, -0x7f000001, RZ ;  /* 0x80ffffff53530810 */ /* 0x000fe20007ffe0ff */
[----:B------:R-:W-:Y:S01]  /*4a600*/  IMAD R74, R64, 0x7effffff, RZ ;  /* 0x7effffff404a7824 */ /* 0x000fe200078e02ff */
[----:B------:R-:W-:Y:S01]  /*4a610*/  ISETP.GE.U32.AND P4, PT, R72, 0x7f000001, PT ;  /* 0x7f0000014800780c */ /* 0x000fe20003f86070 */
[----:B------:R-:W-:-:S04]  /*4a620*/  IMAD.HI.U32 R93, R93, 0x7f000001, R8 ;  /* 0x7f0000015d5d7827 */ /* 0x000fc800078e0008 */
[----:B------:R-:W-:Y:S01]  /*4a630*/  IMAD.HI.U32 R74, R74, 0x7f000001, R64 ;  /* 0x7f0000014a4a7827 */ /* 0x000fe200078e0040 */
[----:B------:R-:W-:Y:S01]  /*4a640*/  ISETP.GE.U32.AND P5, PT, R68, 0x7f000001, PT ;  /* 0x7f0000014400780c */ /* 0x000fe20003fa6070 */
[----:B------:R-:W-:Y:S01]  /*4a650*/  @P3 IADD3 R31, PT, PT, R31, -0x7f000001, RZ ;  /* 0x80ffffff1f1f3810 */ /* 0x000fe20007ffe0ff */
[----:B------:R-:W-:Y:S01]  /*4a660*/  ISETP.GE.U32.AND P0, PT, R83, 0x7f000001, PT ;  /* 0x7f0000015300780c */ /* 0x000fe20003f06070 */
[----:B------:R-:W-:Y:S01]  /*4a670*/  IMAD.WIDE.U32 R64, R208, R17, RZ ;  /* 0x00000011d0407225 */ /* 0x000fe200078e00ff */
[----:B------:R-:W-:Y:S01]  /*4a680*/  ISETP.GE.U32.AND P3, PT, R93, 0x7f000001, PT ;  /* 0x7f0000015d00780c */ /* 0x000fe20003f66070 */
[----:B------:R-:W-:Y:S01]  /*4a690*/  @P2 IADD3 R94, PT, PT, R94, -0x7f000001, RZ ;  /* 0x80ffffff5e5e2810 */ /* 0x000fe20007ffe0ff */
[----:B------:R-:W-:Y:S01]  /*4a6a0*/  ISETP.GE.U32.AND P6, PT, R82, 0x7f000001, PT ;  /* 0x7f0000015200780c */ /* 0x000fe20003fc6070 */
[----:B------:R-:W-:Y:S01]  /*4a6b0*/  IMAD R84, R64, 0x7effffff, RZ ;  /* 0x7effffff40547824 */ /* 0x000fe200078e02ff */
[----:B------:R-:W-:Y:S01]  /*4a6c0*/  @P1 IADD3 R85, PT, PT, R85, -0x7f000001, RZ ;  /* 0x80ffffff55551810 */ /* 0x000fe20007ffe0ff */
[----:B------:R-:W-:Y:S01]  /*4a6d0*/  ISETP.GE.U32.AND P2, PT, R73, 0x7f000001, PT ;  /* 0x7f0000014900780c */ /* 0x000fe20003f46070 */
[----:B------:R-:W-:Y:S01]  /*4a6e0*/  @P4 IADD3 R72, PT, PT, R72, -0x7f000001, RZ ;  /* 0x80ffffff48484810 */ /* 0x000fe20007ffe0ff */
[----:B------:R-:W-:Y:S01]  /*4a6f0*/  IMAD.HI.U32 R84, R84, 0x7f000001, R64 ;  /* 0x7f00000154547827 */ /* 0x000fe200078e0040 */
[----:B------:R-:W-:Y:S01]  /*4a700*/  ISETP.GE.U32.AND P1, PT, R76, 0x7f000001, PT ;  /* 0x7f0000014c00780c */ /* 0x000fe20003f26070 */
[----:B------:R-:W-:-:S02]  /*4a710*/  ISETP.GE.U32.AND P4, PT, R85, 0x7f000001, PT ;  /* 0x7f0000015500780c */ /* 0x000fc40003f86070 */
[----:B------:R-:W-:Y:S01]  /*4a720*/  IMAD.WIDE.U32 R8, R31, 0x5fffffa, RZ ;  /* 0x05fffffa1f087825 */ /* 0x000fe200078e00ff */
[----:B------:R-:W-:Y:S02]  /*4a730*/  @P0 IADD3 R83, PT, PT, R83, -0x7f000001, RZ ;  /* 0x80ffffff53530810 */ /* 0x000fe40007ffe0ff */
[----:B------:R-:W-:Y:S01]  /*4a740*/  @P5 IADD3 R68, PT, PT, R68, -0x7f000001, RZ ;  /* 0x80ffffff44445810 */ /* 0x000fe20007ffe0ff */
[----:B------:R-:W-:Y:S01]  /*4a750*/  IMAD.WIDE.U32 R66, R215, R130, RZ ;  /* 0x00000082d7427225 */ /* 0x000fe200078e00ff */
[----:B------:R-:W-:Y:S01]  /*4a760*/  ISETP.GE.U32.AND P0, PT, R69, 0x7f000001, PT ;  /* 0x7f0000014500780c */ /* 0x000fe20003f06070 */
[----:B------:R-:W-:Y:S01]  /*4a770*/  ISETP.GE.U32.AND P5, PT, R84, 0x7f000001, PT ;  /* 0x7f0000015400780c */ /* 0x000fe20003fa6070 */
[----:B------:R-:W-:Y:S01]  /*4a780*/  @P3 IADD3 R93, PT, PT, R93, -0x7f000001, RZ ;  /* 0x80ffffff5d5d3810 */ /* 0x000fe20007ffe0ff */
[----:B------:R-:W-:Y:S02]  /*4a790*/  IMAD R31, R31, 0x6, RZ ;  /* 0x000000061f1f7824 */ /* 0x000fe400078e02ff */
[----:B------:R-:W-:-:S04]  /*4a7a0*/  IMAD.WIDE.U32 R14, R72, 0x5fffffa, RZ ;  /* 0x05fffffa480e7825 */ /* 0x000fc800078e00ff */
[----:B------:R-:W-:Y:S01]  /*4a7b0*/  IMAD R95, R66, 0x7effffff, RZ ;  /* 0x7effffff425f7824 */ /* 0x000fe200078e02ff */
[----:B------:R-:W-:Y:S02]  /*4a7c0*/  @P6 IADD3 R82, PT, PT, R82, -0x7f000001, RZ ;  /* 0x80ffffff52526810 */ /* 0x000fe40007ffe0ff */
[----:B------:R-:W-:Y:S01]  /*4a7d0*/  @P2 IADD3 R73, PT, PT, R73, -0x7f000001, RZ ;  /* 0x80ffffff49492810 */ /* 0x000fe20007ffe0ff */
[----:B------:R-:W-:Y:S02]  /*4a7e0*/  IMAD R72, R72, 0x6, RZ ;  /* 0x0000000648487824 */ /* 0x000fe400078e02ff */
[----:B------:R-:W-:Y:S01]  /*4a7f0*/  IMAD.HI.U32 R31, R31, 0x7f000001, R8 ;  /* 0x7f0000011f1f7827 */ /* 0x000fe200078e0008 */
[----:B------:R-:W-:Y:S01]  /*4a800*/  IADD3 R83, PT, PT, R83, R94, RZ ;  /* 0x0000005e53537210 */ /* 0x000fe20007ffe0ff */
[----:B------:R-:W-:Y:S02]  /*4a810*/  ISETP.GE.U32.AND P2, PT, R93, 0x7f000001, PT ;  /* 0x7f0000015d00780c */ /* 0x000fe40003f46070 */
[----:B------:R-:W-:-:S04]  /*4a820*/  IMAD.HI.U32 R71, R95, 0x7f000001, R66 ;  /* 0x7f0000015f477827 */ /* 0x000fc800078e0042 */
[----:B------:R-:W-:Y:S01]  /*4a830*/  IMAD.HI.U32 R72, R72, 0x7f000001, R14 ;  /* 0x7f00000148487827 */ /* 0x000fe200078e000e */
[----:B------:R-:W-:Y:S02]  /*4a840*/  @P1 IADD3 R76, PT, PT, R76, -0x7f000001, RZ ;  /* 0x80ffffff4c4c1810 */ /* 0x000fe40007ffe0ff */
[----:B------:R-:W-:Y:S02]  /*4a850*/  @P4 IADD3 R85, PT, PT, R85, -0x7f000001, RZ ;  /* 0x80ffffff55554810 */ /* 0x000fe40007ffe0ff */
[----:B------:R-:W-:Y:S01]  /*4a860*/  IADD3 R68, PT, PT, R82, R68, RZ ;  /* 0x0000004452447210 */ /* 0x000fe20007ffe0ff */
[----:B------:R-:W-:Y:S01]  /*4a870*/  ISETP.GE.U32.AND P4, PT, R31, 0x7f000001, PT ;  /* 0x7f0000011f00780c */ /* 0x000fe20003f86070 */
[----:B------:R-:W-:Y:S01]  /*4a880*/  ISETP.GE.U32.AND P3, PT, R83, 0x7f000001, PT ;  /* 0x7f0000015300780c */ /* 0x000fe20003f66070 */
[----:B------:R-:W-:Y:S01]  /*4a890*/  ISETP.GE.U32.AND P6, PT, R71, 0x7f000001, PT ;  /* 0x7f0000014700780c */ /* 0x000fe20003fc6070 */
[----:B------:R-:W-:Y:S02]  /*4a8a0*/  @P0 IADD3 R69, PT, PT, R69, -0x7f000001, RZ ;  /* 0x80ffffff45450810 */ /* 0x000fe40007ffe0ff */
[----:B------:R-:W-:-:S02]  /*4a8b0*/  @P5 IADD3 R84, PT, PT, R84, -0x7f000001, RZ ;  /* 0x80ffffff54545810 */ /* 0x000fc40007ffe0ff */
[----:B------:R-:W-:Y:S01]  /*4a8c0*/  IADD3 R76, PT, PT, R85, R76, RZ ;  /* 0x0000004c554c7210 */ /* 0x000fe20007ffe0ff */
[----:B------:R-:W-:Y:S01]  /*4a8d0*/  ISETP.GE.U32.AND P1, PT, R74, 0x7f000001, PT ;  /* 0x7f0000014a00780c */ /* 0x000fe20003f26070 */
[----:B------:R-:W-:Y:S01]  /*4a8e0*/  ISETP.GE.U32.AND P5, PT, R72, 0x7f000001, PT ;  /* 0x7f0000014800780c */ /* 0x000fe20003fa6070 */
[----:B------:R-:W-:Y:S01]  /*4a8f0*/  ISETP.GE.U32.AND P0, PT, R68, 0x7f000001, PT ;  /* 0x7f0000014400780c */ /* 0x000fe20003f06070 */
[----:B------:R-:W-:Y:S01]  /*4a900*/  IMAD.WIDE.U32 R8, R211, R16, RZ ;  /* 0x00000010d3087225 */ /* 0x000fe200078e00ff */
[----:B------:R-:W-:Y:S01]  /*4a910*/  @P2 IADD3 R93, PT, PT, R93, -0x7f000001, RZ ;  /* 0x80ffffff5d5d2810 */ /* 0x000fe20007ffe0ff */
[----:B------:R-:W-:Y:S02]  /*4a920*/  ISETP.GE.U32.AND P2, PT, R76, 0x7f000001, PT ;  /* 0x7f0000014c00780c */ /* 0x000fe40003f46070 */
[----:B------:R-:W-:Y:S02]  /*4a930*/  IMAD R85, R8, 0x7effffff, RZ ;  /* 0x7effffff08557824 */ /* 0x000fe400078e02ff */
[----:B------:R-:W-:-:S04]  /*4a940*/  IMAD.WIDE.U32 R14, R73, 0x5fffffa, RZ ;  /* 0x05fffffa490e7825 */ /* 0x000fc800078e00ff */
[----:B------:R-:W-:Y:S01]  /*4a950*/  IMAD.HI.U32 R85, R85, 0x7f000001, R8 ;  /* 0x7f00000155557827 */ /* 0x000fe200078e0008 */
[----:B------:R-:W-:Y:S02]  /*4a960*/  IADD3 R84, PT, PT, R93, R84, RZ ;  /* 0x000000545d547210 */ /* 0x000fe40007ffe0ff */
[----:B------:R-:W-:Y:S02]  /*4a970*/  @P4 IADD3 R31, PT, PT, R31, -0x7f000001, RZ ;  /* 0x80ffffff1f1f4810 */ /* 0x000fe40007ffe0ff */
[----:B------:R-:W-:Y:S01]  /*4a980*/  @P3 IADD3 R83, PT, PT, R83, -0x7f000001, RZ ;  /* 0x80ffffff53533810 */ /* 0x000fe20007ffe0ff */
[----:B------:R-:W-:Y:S01]  /*4a990*/  IMAD R82, R73, 0x6, RZ ;  /* 0x0000000649527824 */ /* 0x000fe200078e02ff */
[----:B------:R-:W-:Y:S02]  /*4a9a0*/  @P6 IADD3 R71, PT, PT, R71, -0x7f000001, RZ ;  /* 0x80ffffff47476810 */ /* 0x000fe40007ffe0ff */
[----:B------:R-:W-:Y:S02]  /*4a9b0*/  @P5 IADD3 R72, PT, PT, R72, -0x7f000001, RZ ;  /* 0x80ffffff48485810 */ /* 0x000fe40007ffe0ff */
[----:B------:R-:W-:-:S02]  /*4a9c0*/  @P0 IADD3 R68, PT, PT, R68, -0x7f000001, RZ ;  /* 0x80ffffff44440810 */ /* 0x000fc40007ffe0ff */
[----:B------:R-:W-:Y:S01]  /*4a9d0*/  @P1 IADD3 R74, PT, PT, R74, -0x7f000001, RZ ;  /* 0x80ffffff4a4a1810 */ /* 0x000fe20007ffe0ff */
[----:B------:R-:W-:Y:S01]  /*4a9e0*/  IMAD.HI.U32 R14, R82, 0x7f000001, R14 ;  /* 0x7f000001520e7827 */ /* 0x000fe200078e000e */
[----:B------:R-:W-:Y:S01]  /*4a9f0*/  IADD3 R31, PT, PT, R83, R31, RZ ;  /* 0x0000001f531f7210 */ /* 0x000fe20007ffe0ff */
[----:B------:R-:W-:Y:S01]  /*4aa00*/  ISETP.GE.U32.AND P1, PT, R84, 0x7f000001, PT ;  /* 0x7f0000015400780c */ /* 0x000fe20003f26070 */
[----:B------:R-:W-:Y:S01]  /*4aa10*/  ISETP.GE.U32.AND P4, PT, R85, 0x7f000001, PT ;  /* 0x7f0000015500780c */ /* 0x000fe20003f86070 */
[C---:B------:R-:W-:Y:S01]  /*4aa20*/  IMAD.WIDE.U32 R66, R71.reuse, 0x5fffffa, RZ ;  /* 0x05fffffa47427825 */ /* 0x040fe200078e00ff */
[----:B------:R-:W-:Y:S02]  /*4aa30*/  @P2 IADD3 R76, PT, PT, R76, -0x7f000001, RZ ;  /* 0x80ffffff4c4c2810 */ /* 0x000fe40007ffe0ff */
[----:B------:R-:W-:Y:S01]  /*4aa40*/  IADD3 R68, PT, PT, R68, R72, RZ ;  /* 0x0000004844447210 */ /* 0x000fe20007ffe0ff */
[----:B------:R-:W-:Y:S01]  /*4aa50*/  IMAD R71, R71, 0x6, RZ ;  /* 0x0000000647477824 */ /* 0x000fe200078e02ff */
[----:B------:R-:W-:Y:S01]  /*4aa60*/  ISETP.GE.U32.AND P5, PT, R14, 0x7f000001, PT ;  /* 0x7f0000010e00780c */ /* 0x000fe20003fa6070 */
[----:B------:R-:W-:Y:S01]  /*4aa70*/  ISETP.GE.U32.AND P6, PT, R31, 0x7f000001, PT ;  /* 0x7f0000011f00780c */ /* 0x000fe20003fc6070 */
[----:B------:R-:W-:-:S04]  /*4aa80*/  IMAD.WIDE.U32 R64, R69, 0x5fffffa, RZ ;  /* 0x05fffffa45407825 */ /* 0x000fc800078e00ff */
[----:B------:R-:W-:Y:S02]  /*4aa90*/  IMAD R69, R69, 0x6, RZ ;  /* 0x0000000645457824 */ /* 0x000fe400078e02ff */
[----:B------:R-:W-:Y:S01]  /*4aaa0*/  IMAD.HI.U32 R66, R71, 0x7f000001, R66 ;  /* 0x7f00000147427827 */ /* 0x000fe200078e0042 */
[----:B------:R-:W-:Y:S01]  /*4aab0*/  IADD3 R74, PT, PT, R76, R74, RZ ;  /* 0x0000004a4c4a7210 */ /* 0x000fe20007ffe0ff */
[----:B------:R-:W-:Y:S02]  /*4aac0*/  ISETP.GE.U32.AND P2, PT, R68, 0x7f000001, PT ;  /* 0x7f0000014400780c */ /* 0x000fe40003f46070 */
[----:B------:R-:W-:-:S04]  /*4aad0*/  IMAD.WIDE.U32 R8, R215, R18, RZ ;  /* 0x00000012d7087225 */ /* 0x000fc800078e00ff */
[----:B------:R-:W-:Y:S01]  /*4aae0*/  IMAD.HI.U32 R69, R69, 0x7f000001, R64 ;  /* 0x7f00000145457827 */ /* 0x000fe200078e0040 */
[----:B------:R-:W-:Y:S02]  /*4aaf0*/  @P1 IADD3 R84, PT, PT, R84, -0x7f000001, RZ ;  /* 0x80ffffff54541810 */ /* 0x000fe40007ffe0ff */
[----:B------:R-:W-:Y:S01]  /*4ab00*/  @P4 IADD3 R85, PT, PT, R85, -0x7f000001, RZ ;  /* 0x80ffffff55554810 */ /* 0x000fe20007ffe0ff */
[----:B------:R-:W-:Y:S01]  /*4ab10*/  IMAD R212, R8, 0x7effffff, RZ ;  /* 0x7effffff08d47824 */ /* 0x000fe200078e02ff */
[----:B------:R-:W-:Y:S01]  /*4ab20*/  ISETP.GE.U32.AND P0, PT, R66, 0x7f000001, PT ;  /* 0x7f0000014200780c */ /* 0x000fe20003f06070 */
[----:B------:R-:W-:Y:S01]  /*4ab30*/  ISETP.GE.U32.AND P1, PT, R74, 0x7f000001, PT ;  /* 0x7f0000014a00780c */ /* 0x000fe20003f26070 */
[----:B------:R-:W-:Y:S01]  /*4ab40*/  ISETP.GE.U32.AND P3, PT, R69, 0x7f000001, PT ;  /* 0x7f0000014500780c */ /* 0x000fe20003f66070 */
[----:B------:R-:W-:Y:S01]  /*4ab50*/  IMAD.HI.U32 R212, R212, 0x7f000001, R8 ;  /* 0x7f000001d4d47827 */ /* 0x000fe200078e0008 */
[----:B------:R-:W-:Y:S02]  /*4ab60*/  @P5 IADD3 R14, PT, PT, R14, -0x7f000001, RZ ;  /* 0x80ffffff0e0e5810 */ /* 0x000fe40007ffe0ff */
[----:B------:R-:W-:-:S02]  /*4ab70*/  @P6 IADD3 R31, PT, PT, R31, -0x7f000001, RZ ;  /* 0x80ffffff1f1f6810 */ /* 0x000fc40007ffe0ff */
[----:B------:R-:W-:Y:S02]  /*4ab80*/  IADD3 R84, PT, PT, R84, R85, RZ ;  /* 0x0000005554547210 */ /* 0x000fe40007ffe0ff */
[----:B------:R-:W-:Y:S01]  /*4ab90*/  @P2 IADD3 R68, PT, PT, R68, -0x7f000001, RZ ;  /* 0x80ffffff44442810 */ /* 0x000fe20007ffe0ff */
[----:B------:R-:W-:Y:S01]  /*4aba0*/  ISETP.GE.U32.AND P4, PT, R212, 0x7f000001, PT ;  /* 0x7f000001d400780c */ /* 0x000fe20003f86070 */
[----:B------:R-:W-:Y:S01]  /*4abb0*/  IADD3 R209, PT, PT, R31, R14, RZ ;  /* 0x0000000e1fd17210 */ /* 0x000fe20007ffe0ff */
[----:B------:R-:W-:Y:S01]  /*4abc0*/  ISETP.GE.U32.AND P2, PT, R84, 0x7f000001, PT ;  /* 0x7f0000015400780c */ /* 0x000fe20003f46070 */
[----:B------:R-:W-:Y:S01]  /*4abd0*/  IMAD.WIDE.U32 R64, R200, R32, RZ ;  /* 0x00000020c8407225 */ /* 0x000fe200078e00ff */
[----:B------:R-:W-:Y:S02]  /*4abe0*/  @P0 IADD3 R66, PT, PT, R66, -0x7f000001, RZ ;  /* 0x80ffffff42420810 */ /* 0x000fe40007ffe0ff */
[----:B------:R-:W-:Y:S01]  /*4abf0*/  @P1 IADD3 R74, PT, PT, R74, -0x7f000001, RZ ;  /* 0x80ffffff4a4a1810 */ /* 0x000fe20007ffe0ff */
[----:B------:R-:W-:Y:S01]  /*4ac00*/  ISETP.GE.U32.AND P0, PT, R209, 0x7f000001, PT ;  /* 0x7f000001d100780c */ /* 0x000fe20003f06070 */
[----:B------:R-:W-:Y:S01]  /*4ac10*/  @P3 IADD3 R69, PT, PT, R69, -0x7f000001, RZ ;  /* 0x80ffffff45453810 */ /* 0x000fe20007ffe0ff */
[----:B------:R-:W-:Y:S01]  /*4ac20*/  IMAD R15, R64, 0x7effffff, RZ ;  /* 0x7effffff400f7824 */ /* 0x000fe200078e02ff */
[----:B------:R-:W-:-:S03]  /*4ac30*/  IADD3 R214, PT, PT, R74, R66, RZ ;  /* 0x000000424ad67210 */ /* 0x000fc60007ffe0ff */
[----:B------:R-:W-:Y:S01]  /*4ac40*/  IMAD.HI.U32 R64, R15, 0x7f000001, R64 ;  /* 0x7f0000010f407827 */ /* 0x000fe200078e0040 */
[----:B------:R-:W-:Y:S02]  /*4ac50*/  IADD3 R210, PT, PT, R68, R69, RZ ;  /* 0x0000004544d27210 */ /* 0x000fe40007ffe0ff */
[----:B------:R-:W-:Y:S02]  /*4ac60*/  @P4 IADD3 R212, PT, PT, R212, -0x7f000001, RZ ;  /* 0x80ffffffd4d44810 */ /* 0x000fe40007ffe0ff */
[----:B------:R-:W-:Y:S01]  /*4ac70*/  @P2 IADD3 R84, PT, PT, R84, -0x7f000001, RZ ;  /* 0x80ffffff54542810 */ /* 0x000fe20007ffe0ff */
[----:B------:R-:W-:Y:S01]  /*4ac80*/  IMAD.WIDE.U32 R14, R204, R32, RZ ;  /* 0x00000020cc0e7225 */ /* 0x000fe200078e00ff */
[----:B------:R-:W-:Y:S01]  /*4ac90*/  ISETP.GE.U32.AND P3, PT, R214, 0x7f000001, PT ;  /* 0x7f000001d600780c */ /* 0x000fe20003f66070 */
[----:B------:R-:W-:Y:S01]  /*4aca0*/  ISETP.GE.U32.AND P1, PT, R210, 0x7f000001, PT ;  /* 0x7f000001d200780c */ /* 0x000fe20003f26070 */
[----:B------:R-:W-:Y:S01]  /*4acb0*/  @P0 IADD3 R209, PT, PT, R209, -0x7f000001, RZ ;  /* 0x80ffffffd1d10810 */ /* 0x000fe20007ffe0ff */
[----:B------:R-:W-:Y:S01]  /*4acc0*/  IMAD R137, R14, 0x7effffff, RZ ;  /* 0x7effffff0e897824 */ /* 0x000fe200078e02ff */
[----:B------:R-:W-:-:S03]  /*4acd0*/  IADD3 R212, PT, PT, R84, R212, RZ ;  /* 0x000000d454d47210 */ /* 0x000fc60007ffe0ff */
[----:B------:R-:W-:-:S04]  /*4ace0*/  IMAD.HI.U32 R137, R137, 0x7f000001, R14 ;  /* 0x7f00000189897827 */ /* 0x000fc800078e000e */
[----:B------:R-:W-:Y:S01]  /*4acf0*/  IMAD.WIDE.U32 R14, R209, R18, RZ ;  /* 0x00000012d10e7225 */ /* 0x000fe200078e00ff */
[----:B------:R-:W-:-:S03]  /*4ad00*/  ISETP.GE.U32.AND P0, PT, R212, 0x7f000001, PT ;  /* 0x7f000001d400780c */ /* 0x000fc60003f06070 */
[----:B------:R-:W-:-:S04]  /*4ad10*/  IMAD.WIDE.U32 R68, R216, R32, RZ ;  /* 0x00000020d8447225 */ /* 0x000fc800078e00ff */
[----:B------:R-:W-:Y:S01]  /*4ad20*/  IMAD R31, R14, 0x7effffff, RZ ;  /* 0x7effffff0e1f7824 */ /* 0x000fe200078e02ff */
[----:B------:R-:W-:Y:S01]  /*4ad30*/  @P3 IADD3 R214, PT, PT, R214, -0x7f000001, RZ ;  /* 0x80ffffffd6d63810 */ /* 0x000fe20007ffe0ff */
[----:B------:R-:W-:Y:S01]  /*4ad40*/  IMAD R121, R68, 0x7effffff, RZ ;  /* 0x7effffff44797824 */ /* 0x000fe200078e02ff */
[----:B------:R-:W-:Y:S01]  /*4ad50*/  @P1 IADD3 R210, PT, PT, R210, -0x7f000001, RZ ;  /* 0x80ffffffd2d21810 */ /* 0x000fe20007ffe0ff */
[----:B------:R-:W-:-:S04]  /*4ad60*/  IMAD.HI.U32 R31, R31, 0x7f000001, R14 ;  /* 0x7f0000011f1f7827 */ /* 0x000fc800078e000e */
[----:B------:R-:W-:-:S04]  /*4ad70*/  IMAD.WIDE.U32 R14, R214, R17, RZ ;  /* 0x00000011d60e7225 */ /* 0x000fc800078e00ff */
[----:B------:R-:W-:-:S04]  /*4ad80*/  IMAD.WIDE.U32 R8, R205, R32, RZ ;  /* 0x00000020cd087225 */ /* 0x000fc800078e00ff */
[----:B------:R-:W-:-:S04]  /*4ad90*/  IMAD.HI.U32 R121, R121, 0x7f000001, R68 ;  /* 0x7f00000179797827 */ /* 0x000fc800078e0044 */
[----:B------:R-:W-:-:S04]  /*4ada0*/  IMAD.WIDE.U32 R68, R210, R18, RZ ;  /* 0x00000012d2447225 */ /* 0x000fc800078e00ff */
[----:B------:R-:W-:Y:S01]  /*4adb0*/  IMAD R32, R14, 0x7effffff, RZ ;  /* 0x7effffff0e207824 */ /* 0x000fe200078e02ff */
[----:B------:R-:W-:Y:S01]  /*4adc0*/  @P0 IADD3 R212, PT, PT, R212, -0x7f000001, RZ ;  /* 0x80ffffffd4d40810 */ /* 0x000fe20007ffe0ff */
[----:B------:R-:W-:Y:S02]  /*4add0*/  IMAD R73, R68, 0x7effffff, RZ ;  /* 0x7effffff44497824 */ /* 0x000fe400078e02ff */
[----:B------:R-:W-:-:S04]  /*4ade0*/  IMAD.HI.U32 R32, R32, 0x7f000001, R14 ;  /* 0x7f00000120207827 */ /* 0x000fc800078e000e */
[----:B------:R-:W-:-:S04]  /*4adf0*/  IMAD.WIDE.U32 R14, R212, R16, RZ ;  /* 0x00000010d40e7225 */ /* 0x000fc800078e00ff */
[----:B------:R-:W-:-:S04]  /*4ae00*/  IMAD.HI.U32 R73, R73, 0x7f000001, R68 ;  /* 0x7f00000149497827 */ /* 0x000fc800078e0044 */
[----:B------:R-:W-:-:S04]  /*4ae10*/  IMAD.WIDE.U32 R68, R209, R17, RZ ;  /* 0x00000011d1447225 */ /* 0x000fc800078e00ff */
[----:B------:R-:W-:Y:S02]  /*4ae20*/  IMAD R65, R14, 0x7effffff, RZ ;  /* 0x7effffff0e417824 */ /* 0x000fe400078e02ff */
[----:B------:R-:W-:Y:S02]  /*4ae30*/  IMAD R82, R68, 0x7effffff, RZ ;  /* 0x7effffff44527824 */ /* 0x000fe400078e02ff */
[----:B------:R-:W-:-:S04]  /*4ae40*/  IMAD.HI.U32 R65, R65, 0x7f000001, R14 ;  /* 0x7f00000141417827 */ /* 0x000fc800078e000e */
[----:B------:R-:W-:-:S04]  /*4ae50*/  IMAD.WIDE.U32 R14, R214, R18, RZ ;  /* 0x00000012d60e7225 */ /* 0x000fc800078e00ff */
[----:B------:R-:W-:-:S04]  /*4ae60*/  IMAD.WIDE.U32 R66, R206, R33, RZ ;  /* 0x00000021ce427225 */ /* 0x000fc800078e00ff */
[----:B------:R-:W-:-:S04]  /*4ae70*/  IMAD.HI.U32 R82, R82, 0x7f000001, R68 ;  /* 0x7f00000152527827 */ /* 0x000fc800078e0044 */
[----:B------:R-:W-:Y:S02]  /*4ae80*/  IMAD R74, R14, 0x7effffff, RZ ;  /* 0x7effffff0e4a7824 */ /* 0x000fe400078e02ff */
[----:B------:R-:W-:-:S04]  /*4ae90*/  IMAD.WIDE.U32 R68, R209, R130, RZ ;  /* 0x00000082d1447225 */ /* 0x000fc800078e00ff */
[----:B------:R-:W-:Y:S02]  /*4aea0*/  IMAD R183, R8, 0x7effffff, RZ ;  /* 0x7effffff08b77824 */ /* 0x000fe400078e02ff */
        /* <DEDUP_REMOVED lines=15> */
[----:B------:R-:W-:Y:S01]  /*4afa0*/  IMAD.WIDE.U32 R8, R214, R130, RZ ;  /* 0x00000082d6087225 */ /* 0x000fe200078e00ff */
[----:B------:R-:W-:-:S03]  /*4afb0*/  ISETP.GE.U32.AND P3, PT, R94, 0x7f000001, PT ;  /* 0x7f0000015e00780c */ /* 0x000fc60003f66070 */
[----:B------:R-:W-:Y:S01]  /*4afc0*/  IMAD R76, R8, 0x7effffff, RZ ;  /* 0x7effffff084c7824 */ /* 0x000fe200078e02ff */
[----:B------:R-:W-:Y:S01]  /*4afd0*/  ISETP.GE.U32.AND P0, PT, R72, 0x7f000001, PT ;  /* 0x7f0000014800780c */ /* 0x000fe20003f06070 */
[----:B------:R-:W-:Y:S02]  /*4afe0*/  ISETP.GE.U32.AND P6, PT, R82, 0x7f000001, PT ;  /* 0x7f0000015200780c */ /* 0x000fe40003fc6070 */
[----:B------:R-:W-:-:S04]  /*4aff0*/  IMAD.HI.U32 R76, R76, 0x7f000001, R8 ;  /* 0x7f0000014c4c7827 */ /* 0x000fc800078e0008 */
[----:B------:R-:W-:-:S04]  /*4b000*/  IMAD.WIDE.U32 R8, R210, R16, RZ ;  /* 0x00000010d2087225 */ /* 0x000fc800078e00ff */
[----:B------:R-:W-:Y:S01]  /*4b010*/  IMAD R85, R8, 0x7effffff, RZ ;  /* 0x7effffff08557824 */ /* 0x000fe200078e02ff */
[----:B------:R-:W-:-:S03]  /*4b020*/  @P3 IADD3 R94, PT, PT, R94, -0x7f000001, RZ ;  /* 0x80ffffff5e5e3810 */ /* 0x000fc60007ffe0ff */
[----:B------:R-:W-:Y:S01]  /*4b030*/  IMAD.HI.U32 R85, R85, 0x7f000001, R8 ;  /* 0x7f00000155557827 */ /* 0x000fe200078e0008 */
[----:B------:R-:W-:-:S03]  /*4b040*/  @P0 IADD3 R72, PT, PT, R72, -0x7f000001, RZ ;  /* 0x80ffffff48480810 */ /* 0x000fc60007ffe0ff */
[----:B------:R-:W-:Y:S01]  /*4b050*/  IMAD.WIDE.U32 R8, R210, R17, RZ ;  /* 0x00000011d2087225 */ /* 0x000fe200078e00ff */
[----:B------:R-:W-:Y:S01]  /*4b060*/  ISETP.GE.U32.AND P0, PT, R71, 0x7f000001, PT ;  /* 0x7f0000014700780c */ /* 0x000fe20003f06070 */
[----:B--2---:R-:W-:Y:S02]  /*4b070*/  IADD3 R94, PT, PT, R94, R70, RZ ;  /* 0x000000465e5e7210 */ /* 0x004fe40007ffe0ff */
[----:B------:R-:W-:Y:S01]  /*4b080*/  @P6 IADD3 R82, PT, PT, R82, -0x7f000001, RZ ;  /* 0x80ffffff52526810 */ /* 0x000fe20007ffe0ff */
[----:B------:R-:W-:Y:S02]  /*4b090*/  IMAD R69, R8, 0x7effffff, RZ ;  /* 0x7effffff08457824 */ /* 0x000fe400078e02ff */
[----:B------:R-:W-:Y:S02]  /*4b0a0*/  ISETP.GE.U32.AND P6, PT, R94, 0x7f000001, PT ;  /* 0x7f0000015e00780c */ /* 0x000fe40003fc6070 */
[----:B------:R-:W-:-:S04]  /*4b0b0*/  IMAD.HI.U32 R69, R69, 0x7f000001, R8 ;  /* 0x7f00000145457827 */ /* 0x000fc800078e0008 */
[----:B------:R-:W-:-:S04]  /*4b0c0*/  IMAD.WIDE.U32 R8, R212, R18, RZ ;  /* 0x00000012d4087225 */ /* 0x000fc800078e00ff */
[----:B------:R-:W-:Y:S01]  /*4b0d0*/  IMAD R7, R8, 0x7effffff, RZ ;  /* 0x7effffff08077824 */ /* 0x000fe200078e02ff */
[----:B------:R-:W-:Y:S01]  /*4b0e0*/  @P0 IADD3 R71, PT, PT, R71, -0x7f000001, RZ ;  /* 0x80ffffff47470810 */ /* 0x000fe20007ffe0ff */
[----:B------:R0:W-:Y:S02]  /*4b0f0*/  STL [R1+0x11c], R94 ;  /* 0x00011c5e01007387 */ /* 0x0001e40000100800 */
[----:B------:R-:W-:-:S04]  /*4b100*/  IMAD.HI.U32 R7, R7, 0x7f000001, R8 ;  /* 0x7f00000107077827 */ /* 0x000fc800078e0008 */
[----:B------:R-:W-:-:S04]  /*4b110*/  IMAD.WIDE.U32 R8, R71, 0x5fffffa, RZ ;  /* 0x05fffffa47087825 */ /* 0x000fc800078e00ff */
[----:B------:R-:W-:Y:S02]  /*4b120*/  IMAD R70, R71, 0x6, RZ ;  /* 0x0000000647467824 */ /* 0x000fe400078e02ff */
[----:B------:R-:W-:Y:S01]  /*4b130*/  IMAD.WIDE.U32 R66, R212, R17, RZ ;  /* 0x00000011d4427225 */ /* 0x000fe200078e00ff */
[----:B0-----:R-:W-:-:S03]  /*4b140*/  @P6 IADD3 R94, PT, PT, R94, -0x7f000001, RZ ;  /* 0x80ffffff5e5e6810 */ /* 0x001fc60007ffe0ff */
[----:B------:R-:W-:-:S04]  /*4b150*/  IMAD.HI.U32 R70, R70, 0x7f000001, R8 ;  /* 0x7f00000146467827 */ /* 0x000fc800078e0008 */
[----:B------:R-:W-:Y:S01]  /*4b160*/  IMAD R83, R66, 0x7effffff, RZ ;  /* 0x7effffff42537824 */ /* 0x000fe200078e02ff */
[----:B------:R0:W-:Y:S04]  /*4b170*/  STL [R1+0x11c], R94 ;  /* 0x00011c5e01007387 */ /* 0x0001e80000100800 */
[----:B------:R-:W2:Y:S01]  /*4b180*/  LDL.64 R8, [R1+0x100] ;  /* 0x0001000001087983 */ /* 0x000ea20000100a00 */
[----:B------:R-:W-:Y:S01]  /*4b190*/  ISETP.GE.U32.AND P2, PT, R76, 0x7f000001, PT ;  /* 0x7f0000014c00780c */ /* 0x000fe20003f46070 */
[----:B------:R-:W-:-:S04]  /*4b1a0*/  IMAD.HI.U32 R83, R83, 0x7f000001, R66 ;  /* 0x7f00000153537827 */ /* 0x000fc800078e0042 */
[----:B------:R-:W-:-:S04]  /*4b1b0*/  IMAD.WIDE.U32 R66, R212, R130, RZ ;  /* 0x00000082d4427225 */ /* 0x000fc800078e00ff */
[----:B------:R-:W-:Y:S01]  /*4b1c0*/  IMAD R84, R66, 0x7effffff, RZ ;  /* 0x7effffff42547824 */ /* 0x000fe200078e02ff */
[----:B------:R-:W-:Y:S01]  /*4b1d0*/  ISETP.GE.U32.AND P4, PT, R72, 0x7f000001, PT ;  /* 0x7f0000014800780c */ /* 0x000fe20003f86070 */
[----:B------:R-:W-:Y:S02]  /*4b1e0*/  ISETP.GE.U32.AND P1, PT, R73, 0x7f000001, PT ;  /* 0x7f0000014900780c */ /* 0x000fe40003f26070 */
[----:B------:R-:W-:-:S04]  /*4b1f0*/  IMAD.HI.U32 R84, R84, 0x7f000001, R66 ;  /* 0x7f00000154547827 */ /* 0x000fc800078e0042 */
[----:B------:R-:W-:Y:S01]  /*4b200*/  IMAD.WIDE.U32 R66, R214, R16, RZ ;  /* 0x00000010d6427225 */ /* 0x000fe200078e00ff */
[----:B------:R-:W-:Y:S01]  /*4b210*/  @P2 IADD3 R76, PT, PT, R76, -0x7f000001, RZ ;  /* 0x80ffffff4c4c2810 */ /* 0x000fe20007ffe0ff */
[----:B------:R-:W-:Y:S02]  /*4b220*/  ISETP.GE.U32.AND P3, PT, R82, 0x7f000001, PT ;  /* 0x7f0000015200780c */ /* 0x000fe40003f66070 */
[----:B------:R-:W-:Y:S01]  /*4b230*/  IMAD R13, R66, 0x7effffff, RZ ;  /* 0x7effffff420d7824 */ /* 0x000fe200078e02ff */
[----:B------:R-:W-:Y:S01]  /*4b240*/  ISETP.GE.U32.AND P5, PT, R68, 0x7f000001, PT ;  /* 0x7f0000014400780c */ /* 0x000fe20003fa6070 */
[----:B------:R-:W-:-:S04]  /*4b250*/  IMAD.WIDE.U32 R14, R76, 0x5fffffa, RZ ;  /* 0x05fffffa4c0e7825 */ /* 0x000fc800078e00ff */
[----:B------:R-:W-:Y:S01]  /*4b260*/  IMAD.HI.U32 R13, R13, 0x7f000001, R66 ;  /* 0x7f0000010d0d7827 */ /* 0x000fe200078e0042 */
[----:B------:R-:W-:-:S03]  /*4b270*/  ISETP.GE.U32.AND P2, PT, R83, 0x7f000001, PT ;  /* 0x7f0000015300780c */ /* 0x000fc60003f46070 */
[----:B------:R-:W-:Y:S01]  /*4b280*/  IMAD R66, R76, 0x6, RZ ;  /* 0x000000064c427824 */ /* 0x000fe200078e02ff */
[----:B------:R-:W-:Y:S02]  /*4b290*/  @P4 IADD3 R72, PT, PT, R72, -0x7f000001, RZ ;  /* 0x80ffffff48484810 */ /* 0x000fe40007ffe0ff */
[----:B------:R-:W-:Y:S01]  /*4b2a0*/  @P1 IADD3 R73, PT, PT, R73, -0x7f000001, RZ ;  /* 0x80ffffff49491810 */ /* 0x000fe20007ffe0ff */
[----:B------:R-:W-:Y:S01]  /*4b2b0*/  ISETP.GE.U32.AND P4, PT, R85, 0x7f000001, PT ;  /* 0x7f0000015500780c */ /* 0x000fe20003f86070 */
[----:B------:R-:W-:Y:S01]  /*4b2c0*/  IMAD.HI.U32 R66, R66, 0x7f000001, R14 ;  /* 0x7f00000142427827 */ /* 0x000fe200078e000e */
[----:B------:R-:W-:Y:S01]  /*4b2d0*/  ISETP.GE.U32.AND P1, PT, R31, 0x7f000001, PT ;  /* 0x7f0000011f00780c */ /* 0x000fe20003f26070 */
[----:B------:R-:W-:Y:S02]  /*4b2e0*/  @P3 IADD3 R82, PT, PT, R82, -0x7f000001, RZ ;  /* 0x80ffffff52523810 */ /* 0x000fe40007ffe0ff */
[----:B------:R-:W-:Y:S01]  /*4b2f0*/  @P5 IADD3 R68, PT, PT, R68, -0x7f000001, RZ ;  /* 0x80ffffff44445810 */ /* 0x000fe20007ffe0ff */
[----:B------:R-:W-:Y:S01]  /*4b300*/  ISETP.GE.U32.AND P3, PT, R66, 0x7f000001, PT ;  /* 0x7f0000014200780c */ /* 0x000fe20003f66070 */
[----:B------:R-:W-:Y:S01]  /*4b310*/  IADD3 R72, PT, PT, R72, R73, RZ ;  /* 0x0000004948487210 */ /* 0x000fe20007ffe0ff */
[----:B------:R-:W-:Y:S01]  /*4b320*/  ISETP.GE.U32.AND P0, PT, R69, 0x7f000001, PT ;  /* 0x7f0000014500780c */ /* 0x000fe20003f06070 */
[----:B------:R-:W-:Y:S01]  /*4b330*/  @P2 IADD3 R83, PT, PT, R83, -0x7f000001, RZ ;  /* 0x80ffffff53532810 */ /* 0x000fe20007ffe0ff */
[----:B------:R-:W-:-:S03]  /*4b340*/  ISETP.GE.U32.AND P2, PT, R68, 0x7f000001, PT ;  /* 0x7f0000014400780c */ /* 0x000fc60003f46070 */
[----:B------:R-:W-:Y:S01]  /*4b350*/  @P4 IADD3 R85, PT, PT, R85, -0x7f000001, RZ ;  /* 0x80ffffff55554810 */ /* 0x000fe20007ffe0ff */
[----:B------:R-:W-:Y:S01]  /*4b360*/  ISETP.GE.U32.AND P4, PT, R72, 0x7f000001, PT ;  /* 0x7f0000014800780c */ /* 0x000fe20003f86070 */
[----:B------:R-:W-:Y:S01]  /*4b370*/  @P1 IADD3 R31, PT, PT, R31, -0x7f000001, RZ ;  /* 0x80ffffff1f1f1810 */ /* 0x000fe20007ffe0ff */
[----:B------:R-:W-:Y:S01]  /*4b380*/  ISETP.GE.U32.AND P5, PT, R32, 0x7f000001, PT ;  /* 0x7f0000012000780c */ /* 0x000fe20003fa6070 */
[----:B------:R-:W-:Y:S02]  /*4b390*/  ISETP.GE.U32.AND P1, PT, R84, 0x7f000001, PT ;  /* 0x7f0000015400780c */ /* 0x000fe40003f26070 */
[----:B------:R-:W-:Y:S01]  /*4b3a0*/  @P3 IADD3 R66, PT, PT, R66, -0x7f000001, RZ ;  /* 0x80ffffff42423810 */ /* 0x000fe20007ffe0ff */
[----:B------:R-:W-:Y:S01]  /*4b3b0*/  ISETP.GE.U32.AND P3, PT, R31, 0x7f000001, PT ;  /* 0x7f0000011f00780c */ /* 0x000fe20003f66070 */
[----:B------:R-:W-:Y:S02]  /*4b3c0*/  IADD3 R82, PT, PT, R82, R85, RZ ;  /* 0x0000005552527210 */ /* 0x000fe40007ffe0ff */
[----:B------:R-:W-:-:S02]  /*4b3d0*/  @P0 IADD3 R69, PT, PT, R69, -0x7f000001, RZ ;  /* 0x80ffffff45450810 */ /* 0x000fc40007ffe0ff */
[----:B------:R-:W-:Y:S01]  /*4b3e0*/  @P2 IADD3 R68, PT, PT, R68, -0x7f000001, RZ ;  /* 0x80ffffff44442810 */ /* 0x000fe20007ffe0ff */
[----:B------:R-:W-:Y:S01]  /*4b3f0*/  ISETP.GE.U32.AND P0, PT, R70, 0x7f000001, PT ;  /* 0x7f0000014600780c */ /* 0x000fe20003f06070 */
[----:B------:R-:W-:Y:S01]  /*4b400*/  ISETP.GE.U32.AND P2, PT, R82, 0x7f000001, PT ;  /* 0x7f0000015200780c */ /* 0x000fe20003f46070 */
[----:B------:R-:W-:Y:S02]  /*4b410*/  @P4 IADD3 R72, PT, PT, R72, -0x7f000001, RZ ;  /* 0x80ffffff48484810 */ /* 0x000fe40007ffe0ff */
[----:B------:R-:W-:Y:S01]  /*4b420*/  IADD3 R73, PT, PT, R68, R69, RZ ;  /* 0x0000004544497210 */ /* 0x000fe20007ffe0ff */
[----:B------:R-:W-:Y:S01]  /*4b430*/  IMAD.WIDE.U32 R14, R83, 0x5fffffa, RZ ;  /* 0x05fffffa530e7825 */ /* 0x000fe200078e00ff */
[----:B------:R-:W-:-:S03]  /*4b440*/  ISETP.GE.U32.AND P6, PT, R74, 0x7f000001, PT ;  /* 0x7f0000014a00780c */ /* 0x000fc60003fc6070 */
[----:B------:R-:W-:Y:S01]  /*4b450*/  IMAD R71, R83, 0x6, RZ ;  /* 0x0000000653477824 */ /* 0x000fe200078e02ff */
[----:B------:R-:W-:Y:S02]  /*4b460*/  @P5 IADD3 R32, PT, PT, R32, -0x7f000001, RZ ;  /* 0x80ffffff20205810 */ /* 0x000fe40007ffe0ff */
[----:B------:R-:W-:Y:S02]  /*4b470*/  @P1 IADD3 R84, PT, PT, R84, -0x7f000001, RZ ;  /* 0x80ffffff54541810 */ /* 0x000fe40007ffe0ff */
[----:B------:R-:W-:Y:S02]  /*4b480*/  @P3 IADD3 R31, PT, PT, R31, -0x7f000001, RZ ;  /* 0x80ffffff1f1f3810 */ /* 0x000fe40007ffe0ff */
[----:B------:R-:W-:Y:S01]  /*4b490*/  IADD3 R72, PT, PT, R72, R66, RZ ;  /* 0x0000004248487210 */ /* 0x000fe20007ffe0ff */
[----:B------:R-:W-:Y:S01]  /*4b4a0*/  ISETP.GE.U32.AND P1, PT, R13, 0x7f000001, PT ;  /* 0x7f0000010d00780c */ /* 0x000fe20003f26070 */
[----:B------:R-:W-:Y:S01]  /*4b4b0*/  ISETP.GE.U32.AND P3, PT, R73, 0x7f000001, PT ;  /* 0x7f0000014900780c */ /* 0x000fe20003f66070 */
[----:B------:R-:W-:-:S04]  /*4b4c0*/  IMAD.HI.U32 R71, R71, 0x7f000001, R14 ;  /* 0x7f00000147477827 */ /* 0x000fc800078e000e */
[----:B------:R-:W-:Y:S01]  /*4b4d0*/  IMAD.WIDE.U32 R14, R32, 0x5fffffa, RZ ;  /* 0x05fffffa200e7825 */ /* 0x000fe200078e00ff */
[----:B------:R-:W-:-:S03]  /*4b4e0*/  @P0 IADD3 R70, PT, PT, R70, -0x7f000001, RZ ;  /* 0x80ffffff46460810 */ /* 0x000fc60007ffe0ff */
[----:B------:R-:W-:Y:S01]  /*4b4f0*/  IMAD R68, R32, 0x6, RZ ;  /* 0x0000000620447824 */ /* 0x000fe200078e02ff */
[----:B------:R-:W-:Y:S01]  /*4b500*/  ISETP.GE.U32.AND P0, PT, R72, 0x7f000001, PT ;  /* 0x7f0000014800780c */ /* 0x000fe20003f06070 */
[----:B------:R-:W-:Y:S01]  /*4b510*/  @P2 IADD3 R82, PT, PT, R82, -0x7f000001, RZ ;  /* 0x80ffffff52522810 */ /* 0x000fe20007ffe0ff */
[----:B------:R-:W-:Y:S01]  /*4b520*/  IMAD.WIDE.U32 R66, R84, 0x5fffffa, RZ ;  /* 0x05fffffa54427825 */ /* 0x000fe200078e00ff */
[----:B------:R-:W-:Y:S01]  /*4b530*/  ISETP.GE.U32.AND P2, PT, R65, 0x7f000001, PT ;  /* 0x7f0000014100780c */ /* 0x000fe20003f46070 */
[----:B------:R-:W-:Y:S02]  /*4b540*/  @P6 IADD3 R74, PT, PT, R74, -0x7f000001, RZ ;  /* 0x80ffffff4a4a6810 */ /* 0x000fe40007ffe0ff */
[----:B------:R-:W-:Y:S01]  /*4b550*/  IMAD.HI.U32 R15, R68, 0x7f000001, R14 ;  /* 0x7f000001440f7827 */ /* 0x000fe200078e000e */
[----:B------:R-:W-:-:S03]  /*4b560*/  IADD3 R31, PT, PT, R31, R70, RZ ;  /* 0x000000461f1f7210 */ /* 0x000fc60007ffe0ff */
[----:B------:R-:W-:Y:S01]  /*4b570*/  IMAD R32, R84, 0x6, RZ ;  /* 0x0000000654207824 */ /* 0x000fe200078e02ff */
[----:B------:R-:W-:Y:S02]  /*4b580*/  @P1 IADD3 R13, PT, PT, R13, -0x7f000001, RZ ;  /* 0x80ffffff0d0d1810 */ /* 0x000fe40007ffe0ff */
[----:B------:R-:W-:Y:S02]  /*4b590*/  @P3 IADD3 R73, PT, PT, R73, -0x7f000001, RZ ;  /* 0x80ffffff49493810 */ /* 0x000fe40007ffe0ff */
[----:B------:R-:W-:Y:S01]  /*4b5a0*/  IADD3 R74, PT, PT, R82, R74, RZ ;  /* 0x0000004a524a7210 */ /* 0x000fe20007ffe0ff */
[----:B------:R-:W-:Y:S01]  /*4b5b0*/  IMAD.HI.U32 R32, R32, 0x7f000001, R66 ;  /* 0x7f00000120207827 */ /* 0x000fe200078e0042 */
[----:B------:R-:W-:Y:S01]  /*4b5c0*/  ISETP.GE.U32.AND P5, PT, R15, 0x7f000001, PT ;  /* 0x7f0000010f00780c */ /* 0x000fe20003fa6070 */
[----:B------:R-:W-:Y:S01]  /*4b5d0*/  ISETP.GE.U32.AND P3, PT, R31, 0x7f000001, PT ;  /* 0x7f0000011f00780c */ /* 0x000fe20003f66070 */
[----:B------:R-:W-:Y:S02]  /*4b5e0*/  @P0 IADD3 R72, PT, PT, R72, -0x7f000001, RZ ;  /* 0x80ffffff48480810 */ /* 0x000fe40007ffe0ff */
[----:B------:R-:W-:Y:S01]  /*4b5f0*/  IADD3 R70, PT, PT, R73, R13, RZ ;  /* 0x0000000d49467210 */ /* 0x000fe20007ffe0ff */
[----:B------:R-:W-:Y:S01]  /*4b600*/  ISETP.GE.U32.AND P1, PT, R32, 0x7f000001, PT ;  /* 0x7f0000012000780c */ /* 0x000fe20003f26070 */
[----:B------:R-:W-:Y:S01]  /*4b610*/  ISETP.GE.U32.AND P0, PT, R74, 0x7f000001, PT ;  /* 0x7f0000014a00780c */ /* 0x000fe20003f06070 */
[----:B------:R-:W-:Y:S01]  /*4b620*/  ISETP.GE.U32.AND P4, PT, R71, 0x7f000001, PT ;  /* 0x7f0000014700780c */ /* 0x000fe20003f86070 */
[----:B------:R-:W-:Y:S01]  /*4b630*/  @P2 IADD3 R65, PT, PT, R65, -0x7f000001, RZ ;  /* 0x80ffffff41412810 */ /* 0x000fe20007ffe0ff */
[----:B------:R-:W-:-:S04]  /*4b640*/  ISETP.GE.U32.AND P2, PT, R70, 0x7f000001, PT ;  /* 0x7f0000014600780c */ /* 0x000fc80003f46070 */
[----:B------:R-:W-:Y:S01]  /*4b650*/  IMAD.WIDE.U32 R66, R65, 0x5fffffa, RZ ;  /* 0x05fffffa41427825 */ /* 0x000fe200078e00ff */
[----:B------:R-:W-:Y:S02]  /*4b660*/  @P5 IADD3 R15, PT, PT, R15, -0x7f000001, RZ ;  /* 0x80ffffff0f0f5810 */ /* 0x000fe40007ffe0ff */
[----:B------:R-:W-:Y:S01]  /*4b670*/  @P3 IADD3 R31, PT, PT, R31, -0x7f000001, RZ ;  /* 0x80ffffff1f1f3810 */ /* 0x000fe20007ffe0ff */
[----:B------:R-:W-:Y:S01]  /*4b680*/  IMAD R13, R65, 0x6, RZ ;  /* 0x00000006410d7824 */ /* 0x000fe200078e02ff */
[----:B------:R-:W-:Y:S02]  /*4b690*/  @P1 IADD3 R32, PT, PT, R32, -0x7f000001, RZ ;  /* 0x80ffffff20201810 */ /* 0x000fe40007ffe0ff */
[----:B------:R-:W-:Y:S01]  /*4b6a0*/  @P0 IADD3 R74, PT, PT, R74, -0x7f000001, RZ ;  /* 0x80ffffff4a4a0810 */ /* 0x000fe20007ffe0ff */
[----:B------:R-:W-:Y:S01]  /*4b6b0*/  IMAD.HI.U32 R13, R13, 0x7f000001, R66 ;  /* 0x7f0000010d0d7827 */ /* 0x000fe200078e0042 */
[----:B------:R-:W-:Y:S02]  /*4b6c0*/  IADD3 R31, PT, PT, R31, R15, RZ ;  /* 0x0000000f1f1f7210 */ /* 0x000fe40007ffe0ff */
[----:B------:R-:W-:Y:S01]  /*4b6d0*/  @P4 IADD3 R71, PT, PT, R71, -0x7f000001, RZ ;  /* 0x80ffffff47474810 */ /* 0x000fe20007ffe0ff */
[----:B------:R-:W-:Y:S01]  /*4b6e0*/  ISETP.GE.U32.AND P4, PT, R7, 0x7f000001, PT ;  /* 0x7f0000010700780c */ /* 0x000fe20003f86070 */
[----:B------:R-:W-:-:S02]  /*4b6f0*/  @P2 IADD3 R70, PT, PT, R70, -0x7f000001, RZ ;  /* 0x80ffffff46462810 */ /* 0x000fc40007ffe0ff */
[----:B------:R-:W-:Y:S01]  /*4b700*/  IADD3 R15, PT, PT, R74, R32, RZ ;  /* 0x000000204a0f7210 */ /* 0x000fe20007ffe0ff */
[----:B------:R-:W-:Y:S01]  /*4b710*/  ISETP.GE.U32.AND P2, PT, R13, 0x7f000001, PT ;  /* 0x7f0000010d00780c */ /* 0x000fe20003f46070 */
[----:B------:R-:W-:Y:S01]  /*4b720*/  ISETP.GE.U32.AND P0, PT, R31, 0x7f000001, PT ;  /* 0x7f0000011f00780c */ /* 0x000fe20003f06070 */
[----:B------:R-:W-:Y:S02]  /*4b730*/  IADD3 R14, PT, PT, R72, R71, RZ ;  /* 0x00000047480e7210 */ /* 0x000fe40007ffe0ff */
[----:B------:R-:W-:Y:S01]  /*4b740*/  ISETP.GE.U32.AND P3, PT, R15, 0x7f000001, PT ;  /* 0x7f0000010f00780c */ /* 0x000fe20003f66070 */
[----:B------:R-:W-:Y:S02]  /*4b750*/  IMAD.WIDE.U32 R66, R218, R33, RZ ;  /* 0x00000021da427225 */ /* 0x000fe400078e00ff */
[----:B------:R-:W-:Y:S02]  /*4b760*/  ISETP.GE.U32.AND P1, PT, R14, 0x7f000001, PT ;  /* 0x7f0000010e00780c */ /* 0x000fe40003f26070 */
[----:B------:R-:W-:Y:S01]  /*4b770*/  @P4 IADD3 R7, PT, PT, R7, -0x7f000001, RZ ;  /* 0x80ffffff07074810 */ /* 0x000fe20007ffe0ff */
[----:B------:R-:W-:-:S03]  /*4b780*/  IMAD R188, R66, 0x7effffff, RZ ;  /* 0x7effffff42bc7824 */ /* 0x000fc600078e02ff */
[----:B------:R-:W-:Y:S02]  /*4b790*/  @P2 IADD3 R13, PT, PT, R13, -0x7f000001, RZ ;  /* 0x80ffffff0d0d2810 */ /* 0x000fe40007ffe0ff */
[----:B------:R-:W-:Y:S02]  /*4b7a0*/  @P0 IADD3 R31, PT, PT, R31, -0x7f000001, RZ ;  /* 0x80ffffff1f1f0810 */ /* 0x000fe40007ffe0ff */
[----:B------:R-:W-:Y:S01]  /*4b7b0*/  IADD3 R65, PT, PT, R70, R7, RZ ;  /* 0x0000000746417210 */ /* 0x000fe20007ffe0ff */
[----:B------:R-:W-:Y:S01]  /*4b7c0*/  IMAD.HI.U32 R188, R188, 0x7f000001, R66 ;  /* 0x7f000001bcbc7827 */ /* 0x000fe200078e0042 */
[----:B------:R-:W-:Y:S02]  /*4b7d0*/  @P3 IADD3 R15, PT, PT, R15, -0x7f000001, RZ ;  /* 0x80ffffff0f0f3810 */ /* 0x000fe40007ffe0ff */
[----:B------:R-:W-:Y:S01]  /*4b7e0*/  IADD3 R66, PT, PT, R31, R13, RZ ;  /* 0x0000000d1f427210 */ /* 0x000fe20007ffe0ff */
[----:B------:R-:W-:Y:S01]  /*4b7f0*/  IMAD.WIDE.U32 R138, R217, R33, RZ ;  /* 0x00000021d98a7225 */ /* 0x000fe200078e00ff */
[----:B------:R-:W-:Y:S01]  /*4b800*/  @P1 IADD3 R14, PT, PT, R14, -0x7f000001, RZ ;  /* 0x80ffffff0e0e1810 */ /* 0x000fe20007ffe0ff */
[----:B------:R-:W-:-:S02]  /*4b810*/  ISETP.GE.U32.AND P1, PT, R65, 0x7f000001, PT ;  /* 0x7f0000014100780c */ /* 0x000fc40003f26070 */
[----:B------:R-:W-:Y:S01]  /*4b820*/  IMAD.WIDE.U32 R70, R15, R17, RZ ;  /* 0x000000110f467225 */ /* 0x000fe200078e00ff */
[----:B------:R-:W-:-:S03]  /*4b830*/  ISETP.GE.U32.AND P0, PT, R66, 0x7f000001, PT ;  /* 0x7f0000014200780c */ /* 0x000fc60003f06070 */
[----:B------:R-:W-:Y:S02]  /*4b840*/  IMAD R7, R138, 0x7effffff, RZ ;  /* 0x7effffff8a077824 */ /* 0x000fe400078e02ff */
[----:B------:R-:W-:-:S04]  /*4b850*/  IMAD.WIDE.U32 R68, R207, R33, RZ ;  /* 0x00000021cf447225 */ /* 0x000fc800078e00ff */
[----:B------:R-:W-:-:S04]  /*4b860*/  IMAD.WIDE.U32 R84, R208, R219, RZ ;  /* 0x000000dbd0547225 */ /* 0x000fc800078e00ff */
[----:B------:R-:W-:-:S04]  /*4b870*/  IMAD.WIDE.U32 R32, R14, R130, RZ ;  /* 0x000000820e207225 */ /* 0x000fc800078e00ff */
[----:B------:R-:W-:Y:S02]  /*4b880*/  IMAD R67, R70, 0x7effffff, RZ ;  /* 0x7effffff46437824 */ /* 0x000fe400078e02ff */
[----:B------:R-:W-:-:S04]  /*4b890*/  IMAD.HI.U32 R138, R7, 0x7f000001, R138 ;  /* 0x7f000001078a7827 */ /* 0x000fc800078e008a */
[----:B------:R-:W-:Y:S02]  /*4b8a0*/  IMAD R7, R84, 0x7effffff, RZ ;  /* 0x7effffff54077824 */ /* 0x000fe400078e02ff */
[----:B------:R-:W-:Y:S02]  /*4b8b0*/  IMAD R72, R32, 0x7effffff, RZ ;  /* 0x7effffff20487824 */ /* 0x000fe400078e02ff */
[----:B------:R-:W-:-:S04]  /*4b8c0*/  IMAD.WIDE.U32 R82, R14, R18, RZ ;  /* 0x000000120e527225 */ /* 0x000fc800078e00ff */
[----:B------:R-:W-:-:S04]  /*4b8d0*/  IMAD.HI.U32 R67, R67, 0x7f000001, R70 ;  /* 0x7f00000143437827 */ /* 0x000fc800078e0046 */
[----:B------:R-:W-:-:S04]  /*4b8e0*/  IMAD.WIDE.U32 R70, R14, R16, RZ ;  /* 0x000000100e467225 */ /* 0x000fc800078e00ff */
[----:B------:R-:W-:-:S04]  /*4b8f0*/  IMAD.HI.U32 R84, R7, 0x7f000001, R84 ;  /* 0x7f00000107547827 */ /* 0x000fc800078e0054 */
[----:B------:R-:W-:Y:S01]  /*4b900*/  IMAD.HI.U32 R72, R72, 0x7f000001, R32 ;  /* 0x7f00000148487827 */ /* 0x000fe200078e0020 */
[----:B------:R-:W-:-:S03]  /*4b910*/  @P1 IADD3 R65, PT, PT, R65, -0x7f000001, RZ ;  /* 0x80ffffff41411810 */ /* 0x000fc60007ffe0ff */
[----:B------:R-:W-:Y:S02]  /*4b920*/  IMAD R7, R82, 0x7effffff, RZ ;  /* 0x7effffff52077824 */ /* 0x000fe400078e02ff */
[----:B------:R-:W-:-:S04]  /*4b930*/  IMAD.WIDE.U32 R32, R15, R130, RZ ;  /* 0x000000820f207225 */ /* 0x000fc800078e00ff */
[----:B0-----:R-:W-:Y:S01]  /*4b940*/  IMAD R94, R70, 0x7effffff, RZ ;  /* 0x7effffff465e7824 */ /* 0x001fe200078e02ff */
[----:B------:R-:W-:Y:S01]  /*4b950*/  @P0 IADD3 R66, PT, PT, R66, -0x7f000001, RZ ;  /* 0x80ffffff42420810 */ /* 0x000fe20007ffe0ff */
[----:B------:R-:W-:-:S04]  /*4b960*/  IMAD.HI.U32 R7, R7, 0x7f000001, R82 ;  /* 0x7f00000107077827 */ /* 0x000fc800078e0052 */
[----:B------:R-:W-:Y:S02]  /*4b970*/  IMAD R31, R32, 0x7effffff, RZ ;  /* 0x7effffff201f7824 */ /* 0x000fe400078e02ff */
[----:B------:R-:W-:-:S04]  /*4b980*/  IMAD.WIDE.U32 R82, R65, R17, RZ ;  /* 0x0000001141527225 */ /* 0x000fc800078e00ff */
[----:B------:R-:W-:Y:S01]  /*4b990*/  IMAD.HI.U32 R94, R94, 0x7f000001, R70 ;  /* 0x7f0000015e5e7827 */ /* 0x000fe200078e0046 */
[----:B------:R-:W-:-:S03]  /*4b9a0*/  ISETP.GE.U32.AND P0, PT, R72, 0x7f000001, PT ;  /* 0x7f0000014800780c */ /* 0x000fc60003f06070 */
[----:B------:R-:W-:-:S04]  /*4b9b0*/  IMAD.WIDE.U32 R70, R66, R18, RZ ;  /* 0x0000001242467225 */ /* 0x000fc800078e00ff */
[----:B------:R-:W-:-:S04]  /*4b9c0*/  IMAD.HI.U32 R31, R31, 0x7f000001, R32 ;  /* 0x7f0000011f1f7827 */ /* 0x000fc800078e0020 */
[----:B------:R-:W-:Y:S02]  /*4b9d0*/  IMAD R76, R82, 0x7effffff, RZ ;  /* 0x7effffff524c7824 */ /* 0x000fe400078e02ff */
[----:B------:R-:W-:Y:S02]  /*4b9e0*/  IMAD R73, R68, 0x7effffff, RZ ;  /* 0x7effffff44497824 */ /* 0x000fe400078e02ff */
[----:B------:R-:W-:-:S04]  /*4b9f0*/  IMAD.WIDE.U32 R32, R15, R18, RZ ;  /* 0x000000120f207225 */ /* 0x000fc800078e00ff */
[----:B------:R-:W-:Y:S02]  /*4ba00*/  IMAD R95, R70, 0x7effffff, RZ ;  /* 0x7effffff465f7824 */ /* 0x000fe400078e02ff */
[----:B------:R-:W-:-:S04]  /*4ba10*/  IMAD.HI.U32 R76, R76, 0x7f000001, R82 ;  /* 0x7f0000014c4c7827 */ /* 0x000fc800078e0052 */
[----:B------:R-:W-:-:S04]  /*4ba20*/  IMAD.HI.U32 R73, R73, 0x7f000001, R68 ;  /* 0x7f00000149497827 */ /* 0x000fc800078e0044 */
[----:B------:R-:W-:Y:S02]  /*4ba30*/  IMAD R13, R32, 0x7effffff, RZ ;  /* 0x7effffff200d7824 */ /* 0x000fe400078e02ff */
[----:B------:R-:W-:-:S04]  /*4ba40*/  IMAD.WIDE.U32 R82, R66, R16, RZ ;  /* 0x0000001042527225 */ /* 0x000fc800078e00ff */
[----:B------:R-:W-:-:S04]  /*4ba50*/  IMAD.WIDE.U32 R68, R65, R16, RZ ;  /* 0x0000001041447225 */ /* 0x000fc800078e00ff */
[----:B------:R-:W-:-:S04]  /*4ba60*/  IMAD.HI.U32 R95, R95, 0x7f000001, R70 ;  /* 0x7f0000015f5f7827 */ /* 0x000fc800078e0046 */
[----:B------:R-:W-:-:S04]  /*4ba70*/  IMAD.HI.U32 R13, R13, 0x7f000001, R32 ;  /* 0x7f0000010d0d7827 */ /* 0x000fc800078e0020 */
[----:B------:R-:W-:Y:S02]  /*4ba80*/  IMAD R96, R82, 0x7effffff, RZ ;  /* 0x7effffff52607824 */ /* 0x000fe400078e02ff */
[----:B------:R-:W-:Y:S02]  /*4ba90*/  IMAD R74, R68, 0x7effffff, RZ ;  /* 0x7effffff444a7824 */ /* 0x000fe400078e02ff */
[-C--:B------:R-:W-:Y:S01]  /*4baa0*/  IMAD.WIDE.U32 R32, R66, R17.reuse, RZ ;  /* 0x0000001142207225 */ /* 0x080fe200078e00ff */
[----:B------:R-:W-:Y:S01]  /*4bab0*/  @P0 IADD3 R72, PT, PT, R72, -0x7f000001, RZ ;  /* 0x80ffffff48480810 */ /* 0x000fe20007ffe0ff */
[----:B------:R-:W-:Y:S02]  /*4bac0*/  ISETP.GE.U32.AND P0, PT, R95, 0x7f000001, PT ;  /* 0x7f0000015f00780c */ /* 0x000fe40003f06070 */
[----:B------:R-:W-:-:S04]  /*4bad0*/  IMAD.WIDE.U32 R70, R14, R17, RZ ;  /* 0x000000110e467225 */ /* 0x000fc800078e00ff */
[----:B------:R-:W-:-:S04]  /*4bae0*/  IMAD.HI.U32 R83, R96, 0x7f000001, R82 ;  /* 0x7f00000160537827 */ /* 0x000fc800078e0052 */
[----:B------:R-:W-:-:S04]  /*4baf0*/  IMAD.HI.U32 R74, R74, 0x7f000001, R68 ;  /* 0x7f0000014a4a7827 */ /* 0x000fc800078e0044 */
[----:B------:R-:W-:Y:S02]  /*4bb00*/  IMAD R96, R32, 0x7effffff, RZ ;  /* 0x7effffff20607824 */ /* 0x000fe400078e02ff */
[----:B------:R-:W-:Y:S01]  /*4bb10*/  IMAD.WIDE.U32 R68, R65, R130, RZ ;  /* 0x0000008241447225 */ /* 0x000fe200078e00ff */
[----:B------:R-:W-:-:S03]  /*4bb20*/  ISETP.GE.U32.AND P3, PT, R67, 0x7f000001, PT ;  /* 0x7f0000014300780c */ /* 0x000fc60003f66070 */
[----:B------:R-:W-:Y:S02]  /*4bb30*/  IMAD R82, R70, 0x7effffff, RZ ;  /* 0x7effffff46527824 */ /* 0x000fe400078e02ff */
[----:B------:R-:W-:-:S04]  /*4bb40*/  IMAD.HI.U32 R96, R96, 0x7f000001, R32 ;  /* 0x7f00000160607827 */ /* 0x000fc800078e0020 */
[----:B------:R-:W-:Y:S02]  /*4bb50*/  IMAD R85, R68, 0x7effffff, RZ ;  /* 0x7effffff44557824 */ /* 0x000fe400078e02ff */
[----:B------:R-:W-:-:S04]  /*4bb60*/  IMAD.WIDE.U32 R32, R72, 0x5fffffa, RZ ;  /* 0x05fffffa48207825 */ /* 0x000fc800078e00ff */
        /* <DEDUP_REMOVED lines=9> */
[----:B------:R-:W-:Y:S01]  /*4bc00*/  @P3 IADD3 R67, PT, PT, R67, -0x7f000001, RZ ;  /* 0x80ffffff43433810 */ /* 0x000fe20007ffe0ff */
[----:B------:R-:W-:Y:S01]  /*4bc10*/  ISETP.GE.U32.AND P1, PT, R83, 0x7f000001, PT ;  /* 0x7f0000015300780c */ /* 0x000fe20003f26070 */
[----:B------:R-:W-:Y:S01]  /*4bc20*/  ISETP.GE.U32.AND P0, PT, R95, 0x7f000001, PT ;  /* 0x7f0000015f00780c */ /* 0x000fe20003f06070 */
[----:B------:R-:W-:Y:S02]  /*4bc30*/  IMAD R71, R32, 0x7effffff, RZ ;  /* 0x7effffff20477824 */ /* 0x000fe400078e02ff */
[----:B------:R-:W-:-:S04]  /*4bc40*/  IMAD.HI.U32 R72, R98, 0x7f000001, R68 ;  /* 0x7f00000162487827 */ /* 0x000fc800078e0044 */
[C---:B------:R-:W-:Y:S02]  /*4bc50*/  IMAD R98, R67.reuse, 0x6, RZ ;  /* 0x0000000643627824 */ /* 0x040fe400078e02ff */
[----:B------:R-:W-:Y:S01]  /*4bc60*/  IMAD.WIDE.U32 R68, R67, 0x5fffffa, RZ ;  /* 0x05fffffa43447825 */ /* 0x000fe200078e00ff */
[----:B------:R-:W-:Y:S01]  /*4bc70*/  ISETP.GE.U32.AND P2, PT, R96, 0x7f000001, PT ;  /* 0x7f0000016000780c */ /* 0x000fe20003f46070 */
[----:B------:R-:W-:Y:S02]  /*4bc80*/  ISETP.GE.U32.AND P4, PT, R7, 0x7f000001, PT ;  /* 0x7f0000010700780c */ /* 0x000fe40003f86070 */
[----:B------:R-:W-:Y:S01]  /*4bc90*/  IMAD.HI.U32 R67, R71, 0x7f000001, R32 ;  /* 0x7f00000147437827 */ /* 0x000fe200078e0020 */
[----:B------:R-:W-:Y:S01]  /*4bca0*/  @P5 IADD3 R31, PT, PT, R31, -0x7f000001, RZ ;  /* 0x80ffffff1f1f5810 */ /* 0x000fe20007ffe0ff */
[----:B------:R-:W-:-:S03]  /*4bcb0*/  ISETP.GE.U32.AND P6, PT, R70, 0x7f000001, PT ;  /* 0x7f0000014600780c */ /* 0x000fc60003fc6070 */
[----:B------:R-:W-:Y:S01]  /*4bcc0*/  ISETP.GE.U32.AND P5, PT, R67, 0x7f000001, PT ;  /* 0x7f0000014300780c */ /* 0x000fe20003fa6070 */
        /* <DEDUP_REMOVED lines=8> */
[----:B------:R-:W-:Y:S01]  /*4bd50*/  @P6 IADD3 R70, PT, PT, R70, -0x7f000001, RZ ;  /* 0x80ffffff46466810 */ /* 0x000fe20007ffe0ff */
[----:B------:R-:W-:Y:S01]  /*4bd60*/  ISETP.GE.U32.AND P3, PT, R96, 0x7f000001, PT ;  /* 0x7f0000016000780c */ /* 0x000fe20003f66070 */
[----:B------:R-:W-:Y:S01]  /*4bd70*/  @P5 IADD3 R67, PT, PT, R67, -0x7f000001, RZ ;  /* 0x80ffffff43435810 */ /* 0x000fe20007ffe0ff */
[----:B------:R-:W-:Y:S01]  /*4bd80*/  IMAD.HI.U32 R98, R98, 0x7f000001, R68 ;  /* 0x7f00000162627827 */ /* 0x000fe200078e0044 */
[----:B------:R-:W-:-:S02]  /*4bd90*/  IADD3 R95, PT, PT, R95, R70, RZ ;  /* 0x000000465f5f7210 */ /* 0x000fc40007ffe0ff */
        /* <DEDUP_REMOVED lines=8> */
[----:B------:R-:W-:Y:S01]  /*4be20*/  IMAD.WIDE.U32 R32, R31, 0x5fffffa, RZ ;  /* 0x05fffffa1f207825 */ /* 0x000fe200078e00ff */
[----:B------:R-:W-:Y:S01]  /*4be30*/  ISETP.GE.U32.AND P6, PT, R85, 0x7f000001, PT ;  /* 0x7f0000015500780c */ /* 0x000fe20003fc6070 */
[----:B------:R-:W-:-:S02]  /*4be40*/  @P3 IADD3 R96, PT, PT, R96, -0x7f000001, RZ ;  /* 0x80ffffff60603810 */ /* 0x000fc40007ffe0ff */
[----:B------:R-:W-:Y:S01]  /*4be50*/  IMAD R31, R31, 0x6, RZ ;  /* 0x000000061f1f7824 */ /* 0x000fe200078e02ff */
[----:B------:R-:W-:Y:S01]  /*4be60*/  ISETP.GE.U32.AND P3, PT, R13, 0x7f000001, PT ;  /* 0x7f0000010d00780c */ /* 0x000fe20003f66070 */
[----:B------:R-:W-:Y:S02]  /*4be70*/  IADD3 R7, PT, PT, R83, R7, RZ ;  /* 0x0000000753077210 */ /* 0x000fe40007ffe0ff */
[----:B------:R-:W-:Y:S01]  /*4be80*/  @P1 IADD3 R82, PT, PT, R82, -0x7f000001, RZ ;  /* 0x80ffffff52521810 */ /* 0x000fe20007ffe0ff */
[----:B------:R-:W-:Y:S01]  /*4be90*/  IMAD.HI.U32 R31, R31, 0x7f000001, R32 ;  /* 0x7f0000011f1f7827 */ /* 0x000fe200078e0020 */
[----:B------:R-:W-:-:S03]  /*4bea0*/  @P0 IADD3 R67, PT, PT, R67, -0x7f000001, RZ ;  /* 0x80ffffff43430810 */ /* 0x000fc60007ffe0ff */
[----:B------:R-:W-:Y:S01]  /*4beb0*/  IMAD.WIDE.U32 R32, R74, 0x5fffffa, RZ ;  /* 0x05fffffa4a207825 */ /* 0x000fe200078e00ff */
[----:B------:R-:W-:Y:S02]  /*4bec0*/  IADD3 R94, PT, PT, R96, R94, RZ ;  /* 0x0000005e605e7210 */ /* 0x000fe40007ffe0ff */
[----:B------:R-:W-:Y:S01]  /*4bed0*/  @P2 IADD3 R98, PT, PT, R98, -0x7f000001, RZ ;  /* 0x80ffffff62622810 */ /* 0x000fe20007ffe0ff */
[----:B------:R-:W-:Y:S01]  /*4bee0*/  ISETP.GE.U32.AND P5, PT, R31, 0x7f000001, PT ;  /* 0x7f0000011f00780c */ /* 0x000fe20003fa6070 */
[----:B------:R-:W-:Y:S01]  /*4bef0*/  ISETP.GE.U32.AND P1, PT, R7, 0x7f000001, PT ;  /* 0x7f0000010700780c */ /* 0x000fe20003f26070 */
[----:B------:R-:W-:Y:S02]  /*4bf00*/  @P4 IADD3 R95, PT, PT, R95, -0x7f000001, RZ ;  /* 0x80ffffff5f5f4810 */ /* 0x000fe40007ffe0ff */
[----:B------:R-:W-:Y:S01]  /*4bf10*/  IADD3 R67, PT, PT, R67, R82, RZ ;  /* 0x0000005243437210 */ /* 0x000fe20007ffe0ff */
[----:B------:R-:W-:Y:S01]  /*4bf20*/  IMAD R96, R74, 0x6, RZ ;  /* 0x000000064a607824 */ /* 0x000fe200078e02ff */
[----:B------:R-:W-:Y:S01]  /*4bf30*/  @P6 IADD3 R85, PT, PT, R85, -0x7f000001, RZ ;  /* 0x80ffffff55556810 */ /* 0x000fe20007ffe0ff */
[----:B------:R-:W-:Y:S01]  /*4bf40*/  IMAD.WIDE.U32 R68, R76, 0x5fffffa, RZ ;  /* 0x05fffffa4c447825 */ /* 0x000fe200078e00ff */
[----:B------:R-:W-:-:S03]  /*4bf50*/  @P3 IADD3 R13, PT, PT, R13, -0x7f000001, RZ ;  /* 0x80ffffff0d0d3810 */ /* 0x000fc60007ffe0ff */
[----:B------:R-:W-:Y:S01]  /*4bf60*/  IMAD R83, R76, 0x6, RZ ;  /* 0x000000064c537824 */ /* 0x000fe200078e02ff */
[----:B------:R-:W-:Y:S01]  /*4bf70*/  ISETP.GE.U32.AND P2, PT, R94, 0x7f000001, PT ;  /* 0x7f0000015e00780c */ /* 0x000fe20003f46070 */
[----:B------:R-:W-:Y:S01]  /*4bf80*/  IMAD.HI.U32 R74, R96, 0x7f000001, R32 ;  /* 0x7f000001604a7827 */ /* 0x000fe200078e0020 */
[----:B------:R-:W-:Y:S01]  /*4bf90*/  IADD3 R95, PT, PT, R95, R98, RZ ;  /* 0x000000625f5f7210 */ /* 0x000fe20007ffe0ff */
[----:B------:R-:W-:Y:S01]  /*4bfa0*/  ISETP.GE.U32.AND P0, PT, R72, 0x7f000001, PT ;  /* 0x7f0000014800780c */ /* 0x000fe20003f06070 */
[----:B------:R-:W-:Y:S01]  /*4bfb0*/  ISETP.GE.U32.AND P3, PT, R67, 0x7f000001, PT ;  /* 0x7f0000014300780c */ /* 0x000fe20003f66070 */
[----:B------:R-:W-:-:S04]  /*4bfc0*/  IMAD.WIDE.U32 R70, R85, 0x5fffffa, RZ ;  /* 0x05fffffa55467825 */ /* 0x000fc800078e00ff */
[----:B------:R-:W-:-:S04]  /*4bfd0*/  IMAD.HI.U32 R76, R83, 0x7f000001, R68 ;  /* 0x7f000001534c7827 */ /* 0x000fc800078e0044 */
[----:B------:R-:W-:Y:S01]  /*4bfe0*/  IMAD R85, R85, 0x6, RZ ;  /* 0x0000000655557824 */ /* 0x000fe200078e02ff */
[----:B------:R-:W-:Y:S01]  /*4bff0*/  ISETP.GE.U32.AND P6, PT, R74, 0x7f000001, PT ;  /* 0x7f0000014a00780c */ /* 0x000fe20003fc6070 */
[----:B------:R-:W-:Y:S01]  /*4c000*/  ISETP.GE.U32.AND P4, PT, R95, 0x7f000001, PT ;  /* 0x7f0000015f00780c */ /* 0x000fe20003f86070 */
[----:B------:R-:W-:Y:S02]  /*4c010*/  @P5 IADD3 R31, PT, PT, R31, -0x7f000001, RZ ;  /* 0x80ffffff1f1f5810 */ /* 0x000fe40007ffe0ff */
[----:B------:R-:W-:Y:S01]  /*4c020*/  @P1 IADD3 R7, PT, PT, R7, -0x7f000001, RZ ;  /* 0x80ffffff07071810 */ /* 0x000fe20007ffe0ff */
[----:B------:R-:W-:Y:S01]  /*4c030*/  IMAD.HI.U32 R83, R85, 0x7f000001, R70 ;  /* 0x7f00000155537827 */ /* 0x000fe200078e0046 */
[----:B------:R-:W-:-:S03]  /*4c040*/  ISETP.GE.U32.AND P1, PT, R76, 0x7f000001, PT ;  /* 0x7f0000014c00780c */ /* 0x000fc60003f26070 */
[----:B------:R-:W-:Y:S01]  /*4c050*/  IMAD.WIDE.U32 R32, R65, R18, RZ ;  /* 0x0000001241207225 */ /* 0x000fe200078e00ff */
[----:B------:R-:W-:Y:S02]  /*4c060*/  @P2 IADD3 R94, PT, PT, R94, -0x7f000001, RZ ;  /* 0x80ffffff5e5e2810 */ /* 0x000fe40007ffe0ff */
[----:B------:R-:W-:Y:S02]  /*4c070*/  IADD3 R31, PT, PT, R7, R31, RZ ;  /* 0x0000001f071f7210 */ /* 0x000fe40007ffe0ff */
[----:B------:R-:W-:Y:S02]  /*4c080*/  @P0 IADD3 R72, PT, PT, R72, -0x7f000001, RZ ;  /* 0x80ffffff48480810 */ /* 0x000fe40007ffe0ff */
[----:B------:R-:W-:Y:S01]  /*4c090*/  @P3 IADD3 R67, PT, PT, R67, -0x7f000001, RZ ;  /* 0x80ffffff43433810 */ /* 0x000fe20007ffe0ff */
[----:B------:R-:W-:Y:S01]  /*4c0a0*/  ISETP.GE.U32.AND P2, PT, R83, 0x7f000001, PT ;  /* 0x7f0000015300780c */ /* 0x000fe20003f46070 */
[----:B------:R-:W-:Y:S01]  /*4c0b0*/  IMAD R7, R32, 0x7effffff, RZ ;  /* 0x7effffff20077824 */ /* 0x000fe200078e02ff */
[----:B------:R-:W-:-:S02]  /*4c0c0*/  IADD3 R13, PT, PT, R94, R13, RZ ;  /* 0x0000000d5e0d7210 */ /* 0x000fc40007ffe0ff */
[----:B------:R-:W-:Y:S02]  /*4c0d0*/  @P6 IADD3 R74, PT, PT, R74, -0x7f000001, RZ ;  /* 0x80ffffff4a4a6810 */ /* 0x000fe40007ffe0ff */
[----:B------:R-:W-:Y:S01]  /*4c0e0*/  @P4 IADD3 R95, PT, PT, R95, -0x7f000001, RZ ;  /* 0x80ffffff5f5f4810 */ /* 0x000fe20007ffe0ff */
[----:B------:R-:W-:Y:S01]  /*4c0f0*/  IMAD.HI.U32 R7, R7, 0x7f000001, R32 ;  /* 0x7f00000107077827 */ /* 0x000fe200078e0020 */
[----:B------:R-:W-:Y:S01]  /*4c100*/  IADD3 R72, PT, PT, R67, R72, RZ ;  /* 0x0000004843487210 */ /* 0x000fe20007ffe0ff */
[----:B------:R-:W-:Y:S01]  /*4c110*/  ISETP.GE.U32.AND P5, PT, R31, 0x7f000001, PT ;  /* 0x7f0000011f00780c */ /* 0x000fe20003fa6070 */
[----:B------:R-:W-:Y:S01]  /*4c120*/  @P1 IADD3 R76, PT, PT, R76, -0x7f000001, RZ ;  /* 0x80ffffff4c4c1810 */ /* 0x000fe20007ffe0ff */
[-C--:B------:R-:W-:Y:S01]  /*4c130*/  IMAD.WIDE.U32 R70, R211, R219.reuse, RZ ;  /* 0x000000dbd3467225 */ /* 0x080fe200078e00ff */
[----:B------:R-:W-:Y:S01]  /*4c140*/  ISETP.GE.U32.AND P6, PT, R13, 0x7f000001, PT ;  /* 0x7f0000010d00780c */ /* 0x000fe20003fc6070 */
[----:B------:R-:W-:Y:S01]  /*4c150*/  IADD3 R67, PT, PT, R95, R74, RZ ;  /* 0x0000004a5f437210 */ /* 0x000fe20007ffe0ff */
[----:B------:R-:W-:Y:S01]  /*4c160*/  ISETP.GE.U32.AND P1, PT, R7, 0x7f000001, PT ;  /* 0x7f0000010700780c */ /* 0x000fe20003f26070 */
[----:B------:R-:W-:Y:S01]  /*4c170*/  ISETP.GE.U32.AND P0, PT, R72, 0x7f000001, PT ;  /* 0x7f0000014800780c */ /* 0x000fe20003f06070 */
[----:B------:R-:W-:Y:S01]  /*4c180*/  IMAD R139, R70, 0x7effffff, RZ ;  /* 0x7effffff468b7824 */ /* 0x000fe200078e02ff */
[----:B------:R-:W-:Y:S01]  /*4c190*/  @P2 IADD3 R83, PT, PT, R83, -0x7f000001, RZ ;  /* 0x80ffffff53532810 */ /* 0x000fe20007ffe0ff */
[----:B------:R-:W-:Y:S01]  /*4c1a0*/  IMAD.WIDE.U32 R68, R213, R219, RZ ;  /* 0x000000dbd5447225 */ /* 0x000fe200078e00ff */
[----:B------:R-:W-:-:S03]  /*4c1b0*/  ISETP.GE.U32.AND P2, PT, R67, 0x7f000001, PT ;  /* 0x7f0000014300780c */ /* 0x000fc60003f46070 */
[----:B------:R-:W-:-:S04]  /*4c1c0*/  IMAD.HI.U32 R139, R139, 0x7f000001, R70 ;  /* 0x7f0000018b8b7827 */ /* 0x000fc800078e0046 */
[----:B------:R-:W-:Y:S01]  /*4c1d0*/  IMAD R117, R68, 0x7effffff, RZ ;  /* 0x7effffff44757824 */ /* 0x000fe200078e02ff */
[----:B------:R-:W-:Y:S01]  /*4c1e0*/  @P5 IADD3 R31, PT, PT, R31, -0x7f000001, RZ ;  /* 0x80ffffff1f1f5810 */ /* 0x000fe20007ffe0ff */
[----:B------:R-:W-:-:S04]  /*4c1f0*/  IMAD.WIDE.U32 R70, R212, R242, RZ ;  /* 0x000000f2d4467225 */ /* 0x000fc800078e00ff */
[----:B------:R-:W-:-:S04]  /*4c200*/  IMAD.WIDE.U32 R186, R215, R219, RZ ;  /* 0x000000dbd7ba7225 */ /* 0x000fc800078e00ff */
[----:B------:R-:W-:Y:S01]  /*4c210*/  IMAD.HI.U32 R117, R117, 0x7f000001, R68 ;  /* 0x7f00000175757827 */ /* 0x000fe200078e0044 */
[----:B------:R-:W-:-:S03]  /*4c220*/  @P6 IADD3 R13, PT, PT, R13, -0x7f000001, RZ ;  /* 0x80ffffff0d0d6810 */ /* 0x000fc60007ffe0ff */
[----:B------:R-:W-:Y:S01]  /*4c230*/  IMAD R185, R70, 0x7effffff, RZ ;  /* 0x7effffff46b97824 */ /* 0x000fe200078e02ff */
[----:B------:R-:W-:Y:S02]  /*4c240*/  @P1 IADD3 R7, PT, PT, R7, -0x7f000001, RZ ;  /* 0x80ffffff07071810 */ /* 0x000fe40007ffe0ff */
[----:B------:R-:W-:Y:S01]  /*4c250*/  @P0 IADD3 R72, PT, PT, R72, -0x7f000001, RZ ;  /* 0x80ffffff48480810 */ /* 0x000fe20007ffe0ff */
[----:B------:R-:W-:Y:S01]  /*4c260*/  IMAD R82, R186, 0x7effffff, RZ ;  /* 0x7effffffba527824 */ /* 0x000fe200078e02ff */
[----:B------:R-:W-:Y:S01]  /*4c270*/  IADD3 R68, PT, PT, R31, R76, RZ ;  /* 0x0000004c1f447210 */ /* 0x000fe20007ffe0ff */
[----:B------:R-:W-:-:S04]  /*4c280*/  IMAD.WIDE.U32 R94, R209, R242, RZ ;  /* 0x000000f2d15e7225 */ /* 0x000fc800078e00ff */
[----:B------:R-:W-:-:S04]  /*4c290*/  IMAD.HI.U32 R185, R185, 0x7f000001, R70 ;  /* 0x7f000001b9b97827 */ /* 0x000fc800078e0046 */
[----:B------:R-:W-:Y:S01]  /*4c2a0*/  IMAD.HI.U32 R186, R82, 0x7f000001, R186 ;  /* 0x7f00000152ba7827 */ /* 0x000fe200078e00ba */
[----:B------:R-:W-:-:S03]  /*4c2b0*/  IADD3 R69, PT, PT, R13, R83, RZ ;  /* 0x000000530d457210 */ /* 0x000fc60007ffe0ff */
[----:B------:R-:W-:Y:S01]  /*4c2c0*/  IMAD R119, R94, 0x7effffff, RZ ;  /* 0x7effffff5e777824 */ /* 0x000fe200078e02ff */
[----:B------:R-:W-:Y:S02]  /*4c2d0*/  IADD3 R70, PT, PT, R72, R7, RZ ;  /* 0x0000000748467210 */ /* 0x000fe40007ffe0ff */
[----:B------:R-:W-:Y:S01]  /*4c2e0*/  @P2 IADD3 R67, PT, PT, R67, -0x7f000001, RZ ;  /* 0x80ffffff43432810 */ /* 0x000fe20007ffe0ff */
[----:B------:R-:W-:Y:S01]  /*4c2f0*/  IMAD.WIDE.U32 R82, R210, R242, RZ ;  /* 0x000000f2d2527225 */ /* 0x000fe200078e00ff */
[----:B------:R-:W-:-:S03]  /*4c300*/  ISETP.GE.U32.AND P3, PT, R68, 0x7f000001, PT ;  /* 0x7f0000014400780c */ /* 0x000fc60003f66070 */
[----:B------:R-:W-:-:S04]  /*4c310*/  IMAD.HI.U32 R119, R119, 0x7f000001, R94 ;  /* 0x7f00000177777827 */ /* 0x000fc800078e005e */
[----:B------:R-:W-:Y:S01]  /*4c320*/  IMAD R85, R82, 0x7effffff, RZ ;  /* 0x7effffff52557824 */ /* 0x000fe200078e02ff */
[----:B------:R-:W-:Y:S01]  /*4c330*/  ISETP.GE.U32.AND P0, PT, R70, 0x7f000001, PT ;  /* 0x7f0000014600780c */ /* 0x000fe20003f06070 */
[----:B------:R-:W-:-:S04]  /*4c340*/  IMAD.WIDE.U32 R94, R67, R18, RZ ;  /* 0x00000012435e7225 */ /* 0x000fc800078e00ff */
[----:B------:R-:W-:-:S04]  /*4c350*/  IMAD.HI.U32 R85, R85, 0x7f000001, R82 ;  /* 0x7f00000155557827 */ /* 0x000fc800078e0052 */
[----:B------:R-:W-:Y:S02]  /*4c360*/  IMAD R31, R94, 0x7effffff, RZ ;  /* 0x7effffff5e1f7824 */ /* 0x000fe400078e02ff */
[----:B------:R-:W-:-:S04]  /*4c370*/  IMAD.WIDE.U32 R82, R15, R35, RZ ;  /* 0x000000230f527225 */ /* 0x000fc800078e00ff */
[----:B------:R-:W-:-:S04]  /*4c380*/  IMAD.HI.U32 R31, R31, 0x7f000001, R94 ;  /* 0x7f0000011f1f7827 */ /* 0x000fc800078e005e */
[----:B------:R-:W-:Y:S02]  /*4c390*/  IMAD R159, R82, 0x7effffff, RZ ;  /* 0x7effffff529f7824 */ /* 0x000fe400078e02ff */
[----:B------:R-:W-:Y:S01]  /*4c3a0*/  IMAD.WIDE.U32 R94, R67, R16, RZ ;  /* 0x00000010435e7225 */ /* 0x000fe200078e00ff */
[----:B------:R-:W-:Y:S01]  /*4c3b0*/  ISETP.GE.U32.AND P1, PT, R69, 0x7f000001, PT ;  /* 0x7f0000014500780c */ /* 0x000fe20003f26070 */
[----:B--2---:R-:W2:Y:S01]  /*4c3c0*/  LD.E R107, desc[UR20][R8.64+0xff0] ;  /* 0x000ff014086b7980 */ /* 0x004ea2000c101900 */
[----:B------:R-:W-:Y:S01]  /*4c3d0*/  @P3 IADD3 R68, PT, PT, R68, -0x7f000001, RZ ;  /* 0x80ffffff44443810 */ /* 0x000fe20007ffe0ff */
[----:B------:R-:W-:-:S04]  /*4c3e0*/  IMAD.HI.U32 R159, R159, 0x7f000001, R82 ;  /* 0x7f0000019f9f7827 */ /* 0x000fc800078e0052 */
[----:B------:R-:W-:Y:S01]  /*4c3f0*/  IMAD R13, R94, 0x7effffff, RZ ;  /* 0x7effffff5e0d7824 */ /* 0x000fe200078e02ff */
[----:B------:R-:W-:Y:S01]  /*4c400*/  @P0 IADD3 R70, PT, PT, R70, -0x7f000001, RZ ;  /* 0x80ffffff46460810 */ /* 0x000fe20007ffe0ff */
[----:B------:R-:W3:Y:S01]  /*4c410*/  LD.E R106, desc[UR20][R8.64+0xffc] ;  /* 0x000ffc14086a7980 */ /* 0x000ee2000c101900 */
[----:B------:R-:W-:-:S04]  /*4c420*/  IMAD.WIDE.U32 R82, R68, R18, RZ ;  /* 0x0000001244527225 */ /* 0x000fc800078e00ff */
[----:B------:R-:W-:-:S04]  /*4c430*/  IMAD.HI.U32 R13, R13, 0x7f000001, R94 ;  /* 0x7f0000010d0d7827 */ /* 0x000fc800078e005e */
[----:B------:R-:W-:Y:S02]  /*4c440*/  IMAD R76, R82, 0x7effffff, RZ ;  /* 0x7effffff524c7824 */ /* 0x000fe400078e02ff */
[----:B------:R-:W-:-:S04]  /*4c450*/  IMAD.WIDE.U32 R94, R70, R17, RZ ;  /* 0x00000011465e7225 */ /* 0x000fc800078e00ff */
[----:B------:R-:W-:-:S04]  /*4c460*/  IMAD.WIDE.U32 R104, R68, R130, RZ ;  /* 0x0000008244687225 */ /* 0x000fc800078e00ff */
[----:B------:R-:W-:-:S04]  /*4c470*/  IMAD.HI.U32 R76, R76, 0x7f000001, R82 ;  /* 0x7f0000014c4c7827 */ /* 0x000fc800078e0052 */
[----:B------:R-:W-:Y:S02]  /*4c480*/  IMAD R109, R94, 0x7effffff, RZ ;  /* 0x7effffff5e6d7824 */ /* 0x000fe400078e02ff */
[----:B------:R-:W-:Y:S01]  /*4c490*/  IMAD.WIDE.U32 R82, R67, R17, RZ ;  /* 0x0000001143527225 */ /* 0x000fe200078e00ff */
[----:B------:R-:W-:-:S03]  /*4c4a0*/  @P1 IADD3 R69, PT, PT, R69, -0x7f000001, RZ ;  /* 0x80ffffff45451810 */ /* 0x000fc60007ffe0ff */
[----:B------:R-:W-:Y:S02]  /*4c4b0*/  IMAD R7, R104, 0x7effffff, RZ ;  /* 0x7effffff68077824 */ /* 0x000fe400078e02ff */
[----:B------:R-:W-:-:S04]  /*4c4c0*/  IMAD.HI.U32 R109, R109, 0x7f000001, R94 ;  /* 0x7f0000016d6d7827 */ /* 0x000fc800078e005e */
[----:B------:R-:W-:Y:S02]  /*4c4d0*/  IMAD R110, R82, 0x7effffff, RZ ;  /* 0x7effffff526e7824 */ /* 0x000fe400078e02ff */
[----:B------:R-:W-:-:S04]  /*4c4e0*/  IMAD.WIDE.U32 R94, R70, R130, RZ ;  /* 0x00000082465e7225 */ /* 0x000fc800078e00ff */
        /* <DEDUP_REMOVED lines=8> */
[----:B------:R-:W-:Y:S02]  /*4c570*/  IMAD R98, R82, 0x7effffff, RZ ;  /* 0x7effffff52627824 */ /* 0x000fe400078e02ff */
[----:B------:R-:W-:Y:S01]  /*4c580*/  IMAD.HI.U32 R96, R96, 0x7f000001, R104 ;  /* 0x7f00000160607827 */ /* 0x000fe200078e0068 */
[----:B------:R-:W4:Y:S03]  /*4c590*/  LD.E R103, desc[UR20][R8.64+0xff4] ;  /* 0x000ff41408677980 */ /* 0x000f26000c101900 */
[----:B------:R-:W-:-:S04]  /*4c5a0*/  IMAD.HI.U32 R94, R98, 0x7f000001, R82 ;  /* 0x7f000001625e7827 */ /* 0x000fc800078e0052 */
[----:B------:R-:W-:Y:S01]  /*4c5b0*/  IMAD.WIDE.U32 R104, R68, R16, RZ ;  /* 0x0000001044687225 */ /* 0x000fe200078e00ff */
[----:B------:R-:W-:Y:S01]  /*4c5c0*/  ISETP.GE.U32.AND P0, PT, R96, 0x7f000001, PT ;  /* 0x7f0000016000780c */ /* 0x000fe20003f06070 */
[----:B------:R0:W2:Y:S02]  /*4c5d0*/  LD.E R98, desc[UR20][R8.64+0xff8] ;  /* 0x000ff81408627980 */ /* 0x0000a4000c101900 */
[----:B------:R-:W-:Y:S01]  /*4c5e0*/  IMAD R112, R104, 0x7effffff, RZ ;  /* 0x7effffff68707824 */ /* 0x000fe200078e02ff */
[----:B------:R-:W-:Y:S01]  /*4c5f0*/  ISETP.GE.U32.AND P6, PT, R7, 0x7f000001, PT ;  /* 0x7f0000010700780c */ /* 0x000fe20003fc6070 */
[----:B------:R-:W-:Y:S02]  /*4c600*/  @P2 IADD3 R13, PT, PT, R13, -0x7f000001, RZ ;  /* 0x80ffffff0d0d2810 */ /* 0x000fe40007ffe0ff */
[----:B------:R-:W-:-:S04]  /*4c610*/  IMAD.HI.U32 R112, R112, 0x7f000001, R104 ;  /* 0x7f00000170707827 */ /* 0x000fc800078e0068 */
[----:B------:R-:W-:-:S04]  /*4c620*/  IMAD.WIDE.U32 R104, R69, R16, RZ ;  /* 0x0000001045687225 */ /* 0x000fc800078e00ff */
[----:B------:R-:W-:Y:S01]  /*4c630*/  IMAD.WIDE.U32 R32, R214, R242, RZ ;  /* 0x000000f2d6207225 */ /* 0x000fe200078e00ff */
[----:B------:R-:W-:Y:S01]  /*4c640*/  ISETP.GE.U32.AND P1, PT, R76, 0x7f000001, PT ;  /* 0x7f0000014c00780c */ /* 0x000fe20003f26070 */
[----:B------:R-:W-:Y:S02]  /*4c650*/  ISETP.GE.U32.AND P3, PT, R13, 0x7f000001, PT ;  /* 0x7f0000010d00780c */ /* 0x000fe40003f66070 */
[----:B------:R-:W-:Y:S01]  /*4c660*/  IMAD R82, R104, 0x7effffff, RZ ;  /* 0x7effffff68527824 */ /* 0x000fe200078e02ff */
[----:B------:R-:W-:Y:S01]  /*4c670*/  @P0 IADD3 R96, PT, PT, R96, -0x7f000001, RZ ;  /* 0x80ffffff60600810 */ /* 0x000fe20007ffe0ff */
[----:B------:R-:W-:Y:S02]  /*4c680*/  IMAD R140, R32, 0x7effffff, RZ ;  /* 0x7effffff208c7824 */ /* 0x000fe400078e02ff */
[----:B------:R-:W-:Y:S01]  /*4c690*/  IMAD.HI.U32 R104, R82, 0x7f000001, R104 ;  /* 0x7f00000152687827 */ /* 0x000fe200078e0068 */
[----:B------:R-:W-:Y:S01]  /*4c6a0*/  ISETP.GE.U32.AND P2, PT, R112, 0x7f000001, PT ;  /* 0x7f0000017000780c */ /* 0x000fe20003f46070 */
[----:B------:R-:W-:-:S02]  /*4c6b0*/  @P6 IADD3 R7, PT, PT, R7, -0x7f000001, RZ ;  /* 0x80ffffff07076810 */ /* 0x000fc40007ffe0ff */
[----:B------:R-:W-:-:S04]  /*4c6c0*/  IMAD.WIDE.U32 R82, R96, 0x5fffffa, RZ ;  /* 0x05fffffa60527825 */ /* 0x000fc800078e00ff */
[----:B------:R-:W-:Y:S02]  /*4c6d0*/  IMAD R96, R96, 0x6, RZ ;  /* 0x0000000660607824 */ /* 0x000fe400078e02ff */
[----:B------:R-:W-:-:S04]  /*4c6e0*/  IMAD.HI.U32 R140, R140, 0x7f000001, R32 ;  /* 0x7f0000018c8c7827 */ /* 0x000fc800078e0020 */
[----:B------:R-:W-:-:S04]  /*4c6f0*/  IMAD.WIDE.U32 R32, R14, R35, RZ ;  /* 0x000000230e207225 */ /* 0x000fc800078e00ff */
[----:B0-----:R-:W-:-:S04]  /*4c700*/  IMAD.WIDE.U32 R8, R7, 0x5fffffa, RZ ;  /* 0x05fffffa07087825 */ /* 0x001fc800078e00ff */
[----:B------:R-:W-:Y:S02]  /*4c710*/  IMAD R7, R7, 0x6, RZ ;  /* 0x0000000607077824 */ /* 0x000fe400078e02ff */
[----:B------:R-:W-:-:S04]  /*4c720*/  IMAD.HI.U32 R105, R96, 0x7f000001, R82 ;  /* 0x7f00000160697827 */ /* 0x000fc800078e0052 */
[----:B------:R-:W-:Y:S01]  /*4c730*/  IMAD R71, R32, 0x7effffff, RZ ;  /* 0x7effffff20477824 */ /* 0x000fe200078e02ff */
[----:B------:R-:W-:Y:S02]  /*4c740*/  @P1 IADD3 R76, PT, PT, R76, -0x7f000001, RZ ;  /* 0x80ffffff4c4c1810 */ /* 0x000fe40007ffe0ff */
[----:B------:R-:W-:Y:S01]  /*4c750*/  @P3 IADD3 R13, PT, PT, R13, -0x7f000001, RZ ;  /* 0x80ffffff0d0d3810 */ /* 0x000fe20007ffe0ff */
[----:B------:R-:W2:Y:S01]  /*4c760*/  LDL R96, [R1+0x110] ;  /* 0x0001100001607983 */ /* 0x000ea20000100800 */
[----:B------:R-:W-:-:S04]  /*4c770*/  IMAD.HI.U32 R71, R71, 0x7f000001, R32 ;  /* 0x7f00000147477827 */ /* 0x000fc800078e0020 */
[----:B------:R-:W-:-:S04]  /*4c780*/  IMAD.HI.U32 R114, R7, 0x7f000001, R8 ;  /* 0x7f00000107727827 */ /* 0x000fc800078e0008 */
[----:B------:R-:W-:Y:S01]  /*4c790*/  IMAD.WIDE.U32 R32, R69, R17, RZ ;  /* 0x0000001145207225 */ /* 0x000fe200078e00ff */
[----:B------:R-:W-:Y:S02]  /*4c7a0*/  IADD3 R113, PT, PT, R13, R76, RZ ;  /* 0x0000004c0d717210 */ /* 0x000fe40007ffe0ff */
[----:B------:R-:W-:Y:S01]  /*4c7b0*/  @P2 IADD3 R112, PT, PT, R112, -0x7f000001, RZ ;  /* 0x80ffffff70702810 */ /* 0x000fe20007ffe0ff */
[----:B------:R-:W2:Y:S01]  /*4c7c0*/  LDL R7, [R1+0x114] ;  /* 0x0001140001077983 */ /* 0x000ea20000100800 */
[----:B------:R-:W-:-:S03]  /*4c7d0*/  ISETP.GE.U32.AND P2, PT, R95, 0x7f000001, PT ;  /* 0x7f0000015f00780c */ /* 0x000fc60003f46070 */
[----:B------:R-:W2:Y:S04]  /*4c7e0*/  LDL R13, [R1+0x118] ;  /* 0x00011800010d7983 */ /* 0x000ea80000100800 */
[----:B------:R-:W2:Y:S01]  /*4c7f0*/  LDL R76, [R1+0x11c] ;  /* 0x00011c00014c7983 */ /* 0x000ea20000100800 */
[----:B------:R-:W-:Y:S01]  /*4c800*/  IMAD R74, R32, 0x7effffff, RZ ;  /* 0x7effffff204a7824 */ /* 0x000fe200078e02ff */
[----:B------:R-:W-:-:S03]  /*4c810*/  ISETP.GE.U32.AND P5, PT, R110, 0x7f000001, PT ;  /* 0x7f0000016e00780c */ /* 0x000fc60003fa6070 */
[----:B------:R-:W-:-:S04]  /*4c820*/  IMAD.HI.U32 R74, R74, 0x7f000001, R32 ;  /* 0x7f0000014a4a7827 */ /* 0x000fc800078e0020 */
[----:B------:R-:W-:-:S04]  /*4c830*/  IMAD.WIDE.U32 R32, R70, R16, RZ ;  /* 0x0000001046207225 */ /* 0x000fc800078e00ff */
[----:B------:R-:W-:Y:S01]  /*4c840*/  IMAD R72, R32, 0x7effffff, RZ ;  /* 0x7effffff20487824 */ /* 0x000fe200078e02ff */
[----:B------:R-:W-:Y:S01]  /*4c850*/  @P2 IADD3 R95, PT, PT, R95, -0x7f000001, RZ ;  /* 0x80ffffff5f5f2810 */ /* 0x000fe20007ffe0ff */
[----:B------:R-:W-:Y:S02]  /*4c860*/  ISETP.GE.U32.AND P4, PT, R31, 0x7f000001, PT ;  /* 0x7f0000011f00780c */ /* 0x000fe40003f86070 */
[----:B------:R-:W-:-:S04]  /*4c870*/  IMAD.HI.U32 R72, R72, 0x7f000001, R32 ;  /* 0x7f00000148487827 */ /* 0x000fc800078e0020 */
[----:B------:R-:W-:-:S04]  /*4c880*/  IMAD.WIDE.U32 R32, R69, R18, RZ ;  /* 0x0000001245207225 */ /* 0x000fc800078e00ff */
[C---:B------:R-:W-:Y:S01]  /*4c890*/  IMAD.WIDE.U32 R82, R95.reuse, 0x5fffffa, RZ ;  /* 0x05fffffa5f527825 */ /* 0x040fe200078e00ff */
[----:B------:R-:W-:Y:S01]  /*4c8a0*/  @P5 IADD3 R110, PT, PT, R110, -0x7f000001, RZ ;  /* 0x80ffffff6e6e5810 */ /* 0x000fe20007ffe0ff */
[----:B------:R-:W-:Y:S02]  /*4c8b0*/  ISETP.GE.U32.AND P3, PT, R94, 0x7f000001, PT ;  /* 0x7f0000015e00780c */ /* 0x000fe40003f66070 */
[----:B------:R-:W-:Y:S02]  /*4c8c0*/  IMAD R198, R95, 0x6, RZ ;  /* 0x000000065fc67824 */ /* 0x000fe400078e02ff */
[----:B------:R-:W-:Y:S01]  /*4c8d0*/  IMAD R108, R32, 0x7effffff, RZ ;  /* 0x7effffff206c7824 */ /* 0x000fe200078e02ff */
[----:B------:R-:W-:Y:S01]  /*4c8e0*/  ISETP.GE.U32.AND P5, PT, R110, 0x7f000001, PT ;  /* 0x7f0000016e00780c */ /* 0x000fe20003fa6070 */
[----:B------:R-:W-:-:S04]  /*4c8f0*/  IMAD.HI.U32 R198, R198, 0x7f000001, R82 ;  /* 0x7f000001c6c67827 */ /* 0x000fc800078e0052 */
[----:B------:R-:W-:Y:S01]  /*4c900*/  IMAD.HI.U32 R108, R108, 0x7f000001, R32 ;  /* 0x7f0000016c6c7827 */ /* 0x000fe200078e0020 */
[----:B------:R-:W2:Y:S03]  /*4c910*/  LDL.64 R82, [R1+0x100] ;  /* 0x0001000001527983 */ /* 0x000ea60000100a00 */
[----:B------:R-:W-:Y:S01]  /*4c920*/  IMAD.WIDE.U32 R32, R68, R17, RZ ;  /* 0x0000001144207225 */ /* 0x000fe200078e00ff */
[----:B------:R-:W-:Y:S01]  /*4c930*/  ISETP.GE.U32.AND P0, PT, R74, 0x7f000001, PT ;  /* 0x7f0000014a00780c */ /* 0x000fe20003f06070 */
[----:B------:R-:W-:Y:S02]  /*4c940*/  @P4 IADD3 R31, PT, PT, R31, -0x7f000001, RZ ;  /* 0x80ffffff1f1f4810 */ /* 0x000fe40007ffe0ff */
[----:B------:R-:W-:Y:S01]  /*4c950*/  IMAD R111, R32, 0x7effffff, RZ ;  /* 0x7effffff206f7824 */ /* 0x000fe200078e02ff */
[----:B------:R-:W-:Y:S02]  /*4c960*/  @P3 IADD3 R94, PT, PT, R94, -0x7f000001, RZ ;  /* 0x80ffffff5e5e3810 */ /* 0x000fe40007ffe0ff */
[----:B------:R-:W-:Y:S01]  /*4c970*/  ISETP.GE.U32.AND P3, PT, R31, 0x7f000001, PT ;  /* 0x7f0000011f00780c */ /* 0x000fe20003f66070 */
[----:B------:R-:W-:Y:S01]  /*4c980*/  IMAD.HI.U32 R111, R111, 0x7f000001, R32 ;  /* 0x7f0000016f6f7827 */ /* 0x000fe200078e0020 */
[----:B------:R-:W-:Y:S01]  /*4c990*/  @P5 IADD3 R110, PT, PT, R110, -0x7f000001, RZ ;  /* 0x80ffffff6e6e5810 */ /* 0x000fe20007ffe0ff */
[----:B------:R-:W-:Y:S01]  /*4c9a0*/  ISETP.GE.U32.AND P6, PT, R94, 0x7f000001, PT ;  /* 0x7f0000015e00780c */ /* 0x000fe20003fc6070 */
[----:B------:R-:W-:-:S02]  /*4c9b0*/  ISETP.GE.U32.AND P1, PT, R109, 0x7f000001, PT ;  /* 0x7f0000016d00780c */ /* 0x000fc40003f26070 */
[----:B------:R-:W-:Y:S01]  /*4c9c0*/  ISETP.GE.U32.AND P5, PT, R111, 0x7f000001, PT ;  /* 0x7f0000016f00780c */ /* 0x000fe20003fa6070 */
[----:B------:R-:W-:Y:S01]  /*4c9d0*/  @P0 IADD3 R74, PT, PT, R74, -0x7f000001, RZ ;  /* 0x80ffffff4a4a0810 */ /* 0x000fe20007ffe0ff */
[----:B------:R-:W-:-:S05]  /*4c9e0*/  ISETP.GE.U32.AND P0, PT, R114, 0x7f000001, PT ;  /* 0x7f0000017200780c */ /* 0x000fca0003f06070 */
[----:B------:R-:W-:Y:S01]  /*4c9f0*/  @P3 IADD3 R31, PT, PT, R31, -0x7f000001, RZ ;  /* 0x80ffffff1f1f3810 */ /* 0x000fe20007ffe0ff */
[----:B------:R-:W-:Y:S01]  /*4ca00*/  ISETP.GE.U32.AND P3, PT, R105, 0x7f000001, PT ;  /* 0x7f0000016900780c */ /* 0x000fe20003f66070 */
[----:B------:R-:W-:Y:S02]  /*4ca10*/  IADD3 R110, PT, PT, R110, R112, RZ ;  /* 0x000000706e6e7210 */ /* 0x000fe40007ffe0ff */
[----:B------:R-:W-:Y:S02]  /*4ca20*/  @P6 IADD3 R94, PT, PT, R94, -0x7f000001, RZ ;  /* 0x80ffffff5e5e6810 */ /* 0x000fe40007ffe0ff */
[----:B------:R-:W-:Y:S02]  /*4ca30*/  @P1 IADD3 R109, PT, PT, R109, -0x7f000001, RZ ;  /* 0x80ffffff6d6d1810 */ /* 0x000fe40007ffe0ff */
[----:B------:R-:W-:Y:S01]  /*4ca40*/  @P5 IADD3 R111, PT, PT, R111, -0x7f000001, RZ ;  /* 0x80ffffff6f6f5810 */ /* 0x000fe20007ffe0ff */
[----:B------:R-:W-:Y:S01]  /*4ca50*/  ISETP.GE.U32.AND P1, PT, R113, 0x7f000001, PT ;  /* 0x7f0000017100780c */ /* 0x000fe20003f26070 */
[----:B------:R-:W-:Y:S01]  /*4ca60*/  @P0 IADD3 R114, PT, PT, R114, -0x7f000001, RZ ;  /* 0x80ffffff72720810 */ /* 0x000fe20007ffe0ff */
[----:B------:R-:W-:Y:S01]  /*4ca70*/  ISETP.GE.U32.AND P4, PT, R108, 0x7f000001, PT ;  /* 0x7f0000016c00780c */ /* 0x000fe20003f86070 */
[----:B------:R-:W-:Y:S01]  /*4ca80*/  ISETP.GE.U32.AND P2, PT, R110, 0x7f000001, PT ;  /* 0x7f0000016e00780c */ /* 0x000fe20003f46070 */
[----:B------:R-:W-:Y:S01]  /*4ca90*/  IADD3 R94, PT, PT, R94, R111, RZ ;  /* 0x0000006f5e5e7210 */ /* 0x000fe20007ffe0ff */
[----:B------:R-:W-:Y:S01]  /*4caa0*/  ISETP.GE.U32.AND P0, PT, R104, 0x7f000001, PT ;  /* 0x7f0000016800780c */ /* 0x000fe20003f06070 */
[----:B------:R-:W-:-:S04]  /*4cab0*/  IMAD.WIDE.U32 R32, R70, R18, RZ ;  /* 0x0000001246207225 */ /* 0x000fc800078e00ff */
[----:B------:R-:W-:Y:S01]  /*4cac0*/  IMAD.WIDE.U32 R8, R74, 0x5fffffa, RZ ;  /* 0x05fffffa4a087825 */ /* 0x000fe200078e00ff */
[----:B------:R-:W-:-:S03]  /*4cad0*/  @P3 IADD3 R105, PT, PT, R105, -0x7f000001, RZ ;  /* 0x80ffffff69693810 */ /* 0x000fc60007ffe0ff */
[----:B------:R-:W-:Y:S02]  /*4cae0*/  IMAD R199, R32, 0x7effffff, RZ ;  /* 0x7effffff20c77824 */ /* 0x000fe400078e02ff */
[----:B------:R-:W-:Y:S01]  /*4caf0*/  IMAD R112, R74, 0x6, RZ ;  /* 0x000000064a707824 */ /* 0x000fe200078e02ff */
[----:B------:R-:W-:Y:S01]  /*4cb00*/  ISETP.GE.U32.AND P3, PT, R94, 0x7f000001, PT ;  /* 0x7f0000015e00780c */ /* 0x000fe20003f66070 */
[----:B------:R-:W-:-:S04]  /*4cb10*/  IMAD.HI.U32 R199, R199, 0x7f000001, R32 ;  /* 0x7f000001c7c77827 */ /* 0x000fc800078e0020 */
[----:B------:R-:W-:-:S04]  /*4cb20*/  IMAD.HI.U32 R74, R112, 0x7f000001, R8 ;  /* 0x7f000001704a7827 */ /* 0x000fc800078e0008 */
[----:B------:R-:W-:Y:S01]  /*4cb30*/  IMAD.WIDE.U32 R32, R109, 0x5fffffa, RZ ;  /* 0x05fffffa6d207825 */ /* 0x000fe200078e00ff */
[----:B------:R-:W-:-:S03]  /*4cb40*/  @P1 IADD3 R113, PT, PT, R113, -0x7f000001, RZ ;  /* 0x80ffffff71711810 */ /* 0x000fc60007ffe0ff */
[----:B------:R-:W-:Y:S01]  /*4cb50*/  IMAD R197, R109, 0x6, RZ ;  /* 0x000000066dc57824 */ /* 0x000fe200078e02ff */
[----:B------:R-:W-:Y:S02]  /*4cb60*/  @P4 IADD3 R108, PT, PT, R108, -0x7f000001, RZ ;  /* 0x80ffffff6c6c4810 */ /* 0x000fe40007ffe0ff */
[----:B------:R-:W-:Y:S02]  /*4cb70*/  @P2 IADD3 R110, PT, PT, R110, -0x7f000001, RZ ;  /* 0x80ffffff6e6e2810 */ /* 0x000fe40007ffe0ff */
[----:B------:R-:W-:Y:S01]  /*4cb80*/  @P0 IADD3 R104, PT, PT, R104, -0x7f000001, RZ ;  /* 0x80ffffff68680810 */ /* 0x000fe20007ffe0ff */
[----:B------:R-:W-:Y:S01]  /*4cb90*/  ISETP.GE.U32.AND P0, PT, R74, 0x7f000001, PT ;  /* 0x7f0000014a00780c */ /* 0x000fe20003f06070 */
[----:B------:R-:W-:Y:S01]  /*4cba0*/  IMAD.HI.U32 R197, R197, 0x7f000001, R32 ;  /* 0x7f000001c5c57827 */ /* 0x000fe200078e0020 */
[----:B------:R-:W-:Y:S01]  /*4cbb0*/  IADD3 R105, PT, PT, R113, R105, RZ ;  /* 0x0000006971697210 */ /* 0x000fe20007ffe0ff */
[----:B------:R-:W-:Y:S01]  /*4cbc0*/  ISETP.GE.U32.AND P5, PT, R72, 0x7f000001, PT ;  /* 0x7f0000014800780c */ /* 0x000fe20003fa6070 */
[----:B------:R-:W-:-:S02]  /*4cbd0*/  IADD3 R108, PT, PT, R110, R108, RZ ;  /* 0x0000006c6e6c7210 */ /* 0x000fc40007ffe0ff */
[----:B------:R-:W-:Y:S01]  /*4cbe0*/  @P3 IADD3 R94, PT, PT, R94, -0x7f000001, RZ ;  /* 0x80ffffff5e5e3810 */ /* 0x000fe20007ffe0ff */
[----:B------:R-:W-:Y:S01]  /*4cbf0*/  ISETP.GE.U32.AND P1, PT, R197, 0x7f000001, PT ;  /* 0x7f000001c500780c */ /* 0x000fe20003f26070 */
[----:B------:R-:W-:Y:S01]  /*4cc00*/  ISETP.GE.U32.AND P6, PT, R105, 0x7f000001, PT ;  /* 0x7f0000016900780c */ /* 0x000fe20003fc6070 */
[----:B------:R-:W-:Y:S01]  /*4cc10*/  ISETP.GE.U32.AND P2, PT, R198, 0x7f000001, PT ;  /* 0x7f000001c600780c */ /* 0x000fe20003f46070 */
[----:B------:R-:W-:Y:S01]  /*4cc20*/  ISETP.GE.U32.AND P4, PT, R108, 0x7f000001, PT ;  /* 0x7f0000016c00780c */ /* 0x000fe20003f86070 */
[----:B------:R-:W-:Y:S02]  /*4cc30*/  IADD3 R104, PT, PT, R94, R104, RZ ;  /* 0x000000685e687210 */ /* 0x000fe40007ffe0ff */
[----:B------:R-:W-:Y:S01]  /*4cc40*/  IADD3 R31, PT, PT, R31, R114, RZ ;  /* 0x000000721f1f7210 */ /* 0x000fe20007ffe0ff */
[----:B------:R-:W-:Y:S01]  /*4cc50*/  ISETP.GE.U32.AND P3, PT, R199, 0x7f000001, PT ;  /* 0x7f000001c700780c */ /* 0x000fe20003f66070 */
[----:B------:R-:W-:Y:S01]  /*4cc60*/  @P0 IADD3 R74, PT, PT, R74, -0x7f000001, RZ ;  /* 0x80ffffff4a4a0810 */ /* 0x000fe20007ffe0ff */
[----:B------:R-:W-:Y:S01]  /*4cc70*/  ISETP.GE.U32.AND P0, PT, R104, 0x7f000001, PT ;  /* 0x7f0000016800780c */ /* 0x000fe20003f06070 */
[----:B------:R-:W-:Y:S01]  /*4cc80*/  @P5 IADD3 R72, PT, PT, R72, -0x7f000001, RZ ;  /* 0x80ffffff48485810 */ /* 0x000fe20007ffe0ff */
[----:B------:R-:W-:Y:S01]  /*4cc90*/  ISETP.GE.U32.AND P5, PT, R31, 0x7f000001, PT ;  /* 0x7f0000011f00780c */ /* 0x000fe20003fa6070 */
[----:B------:R-:W-:Y:S01]  /*4cca0*/  IMAD.WIDE.U32 R8, R65, R35, RZ ;  /* 0x0000002341087225 */ /* 0x000fe200078e00ff */
[----:B------:R-:W-:-:S02]  /*4ccb0*/  @P1 IADD3 R197, PT, PT, R197, -0x7f000001, RZ ;  /* 0x80ffffffc5c51810 */ /* 0x000fc40007ffe0ff */
[----:B------:R-:W-:Y:S02]  /*4ccc0*/  @P6 IADD3 R105, PT, PT, R105, -0x7f000001, RZ ;  /* 0x80ffffff69696810 */ /* 0x000fe40007ffe0ff */
[----:B------:R-:W-:Y:S02]  /*4ccd0*/  @P2 IADD3 R198, PT, PT, R198, -0x7f000001, RZ ;  /* 0x80ffffffc6c62810 */ /* 0x000fe40007ffe0ff */
[----:B------:R-:W-:Y:S01]  /*4cce0*/  @P4 IADD3 R108, PT, PT, R108, -0x7f000001, RZ ;  /* 0x80ffffff6c6c4810 */ /* 0x000fe20007ffe0ff */
[----:B------:R-:W-:Y:S01]  /*4ccf0*/  IMAD R182, R8, 0x7effffff, RZ ;  /* 0x7effffff08b67824 */ /* 0x000fe200078e02ff */
[----:B------:R-:W-:Y:S02]  /*4cd00*/  IADD3 R197, PT, PT, R105, R197, RZ ;  /* 0x000000c569c57210 */ /* 0x000fe40007ffe0ff */
[----:B------:R-:W-:Y:S02]  /*4cd10*/  @P3 IADD3 R199, PT, PT, R199, -0x7f000001, RZ ;  /* 0x80ffffffc7c73810 */ /* 0x000fe40007ffe0ff */
[----:B------:R-:W-:-:S02]  /*4cd20*/  IADD3 R198, PT, PT, R108, R198, RZ ;  /* 0x000000c66cc67210 */ /* 0x000fc40007ffe0ff */
[----:B------:R-:W-:Y:S01]  /*4cd30*/  @P0 IADD3 R104, PT, PT, R104, -0x7f000001, RZ ;  /* 0x80ffffff68680810 */ /* 0x000fe20007ffe0ff */
[----:B------:R-:W-:-:S04]  /*4cd40*/  IMAD.HI.U32 R182, R182, 0x7f000001, R8 ;  /* 0x7f000001b6b67827 */ /* 0x000fc800078e0008 */
[C---:B------:R-:W-:Y:S01]  /*4cd50*/  IMAD.WIDE.U32 R8, R72.reuse, 0x5fffffa, RZ ;  /* 0x05fffffa48087825 */ /* 0x040fe200078e00ff */
[----:B------:R-:W-:Y:S01]  /*4cd60*/  ISETP.GE.U32.AND P3, PT, R197, 0x7f000001, PT ;  /* 0x7f000001c500780c */ /* 0x000fe20003f66070 */
[----:B------:R-:W-:Y:S02]  /*4cd70*/  @P5 IADD3 R31, PT, PT, R31, -0x7f000001, RZ ;  /* 0x80ffffff1f1f5810 */ /* 0x000fe40007ffe0ff */
[----:B------:R-:W-:Y:S01]  /*4cd80*/  IMAD R196, R72, 0x6, RZ ;  /* 0x0000000648c47824 */ /* 0x000fe200078e02ff */
[----:B------:R-:W-:Y:S01]  /*4cd90*/  IADD3 R199, PT, PT, R104, R199, RZ ;  /* 0x000000c768c77210 */ /* 0x000fe20007ffe0ff */
[----:B------:R-:W-:Y:S01]  /*4cda0*/  ISETP.GE.U32.AND P4, PT, R198, 0x7f000001, PT ;  /* 0x7f000001c600780c */ /* 0x000fe20003f86070 */
[----:B------:R-:W-:-:S04]  /*4cdb0*/  IMAD.WIDE.U32 R32, R66, R35, RZ ;  /* 0x0000002342207225 */ /* 0x000fc800078e00ff */
[----:B------:R-:W-:Y:S01]  /*4cdc0*/  IMAD.HI.U32 R196, R196, 0x7f000001, R8 ;  /* 0x7f000001c4c47827 */ /* 0x000fe200078e0008 */
[----:B------:R-:W-:-:S03]  /*4cdd0*/  IADD3 R35, PT, PT, R31, R74, RZ ;  /* 0x0000004a1f237210 */ /* 0x000fc60007ffe0ff */
[----:B------:R-:W-:Y:S01]  /*4cde0*/  IMAD.WIDE.U32 R8, R67, R36, RZ ;  /* 0x0000002443087225 */ /* 0x000fe200078e00ff */
[----:B------:R-:W-:-:S03]  /*4cdf0*/  ISETP.GE.U32.AND P1, PT, R199, 0x7f000001, PT ;  /* 0x7f000001c700780c */ /* 0x000fc60003f26070 */
[----:B------:R-:W-:-:S04]  /*4ce00*/  IMAD.WIDE.U32 R94, R68, R36, RZ ;  /* 0x00000024445e7225 */ /* 0x000fc800078e00ff */
[----:B------:R-:W-:Y:S01]  /*4ce10*/  IMAD R31, R8, 0x7effffff, RZ ;  /* 0x7effffff081f7824 */ /* 0x000fe200078e02ff */
[----:B------:R-:W-:Y:S01]  /*4ce20*/  ISETP.GE.U32.AND P2, PT, R196, 0x7f000001, PT ;  /* 0x7f000001c400780c */ /* 0x000fe20003f46070 */
[----:B------:R-:W-:Y:S01]  /*4ce30*/  ISETP.GE.U32.AND P0, PT, R35, 0x7f000001, PT ;  /* 0x7f0000012300780c */ /* 0x000fe20003f06070 */
[----:B------:R-:W-:Y:S02]  /*4ce40*/  IMAD R120, R32, 0x7effffff, RZ ;  /* 0x7effffff20787824 */ /* 0x000fe400078e02ff */
[----:B------:R-:W-:Y:S01]  /*4ce50*/  IMAD R74, R94, 0x7effffff, RZ ;  /* 0x7effffff5e4a7824 */ /* 0x000fe200078e02ff */
[----:B------:R-:W-:Y:S01]  /*4ce60*/  @P3 IADD3 R197, PT, PT, R197, -0x7f000001, RZ ;  /* 0x80ffffffc5c53810 */ /* 0x000fe20007ffe0ff */
[----:B------:R-:W-:Y:S01]  /*4ce70*/  IMAD.HI.U32 R31, R31, 0x7f000001, R8 ;  /* 0x7f0000011f1f7827 */ /* 0x000fe200078e0008 */
[----:B------:R-:W-:-:S03]  /*4ce80*/  @P4 IADD3 R198, PT, PT, R198, -0x7f000001, RZ ;  /* 0x80ffffffc6c64810 */ /* 0x000fc60007ffe0ff */
[----:B------:R-:W-:-:S04]  /*4ce90*/  IMAD.WIDE.U32 R8, R69, R36, RZ ;  /* 0x0000002445087225 */ /* 0x000fc800078e00ff */
[----:B------:R-:W-:-:S04]  /*4cea0*/  IMAD.HI.U32 R120, R120, 0x7f000001, R32 ;  /* 0x7f00000178787827 */ /* 0x000fc800078e0020 */
[----:B------:R-:W-:-:S04]  /*4ceb0*/  IMAD.HI.U32 R74, R74, 0x7f000001, R94 ;  /* 0x7f0000014a4a7827 */ /* 0x000fc800078e005e */
[----:B------:R-:W-:-:S04]  /*4cec0*/  IMAD.WIDE.U32 R32, R70, R36, RZ ;  /* 0x0000002446207225 */ /* 0x000fc800078e00ff */
[----:B------:R-:W-:-:S04]  /*4ced0*/  IMAD.WIDE.U32 R94, R197, R130, RZ ;  /* 0x00000082c55e7225 */ /* 0x000fc800078e00ff */
[----:B------:R-:W-:Y:S01]  /*4cee0*/  IMAD R153, R8, 0x7effffff, RZ ;  /* 0x7effffff08997824 */ /* 0x000fe200078e02ff */
[----:B------:R-:W-:Y:S01]  /*4cef0*/  @P1 IADD3 R199, PT, PT, R199, -0x7f000001, RZ ;  /* 0x80ffffffc7c71810 */ /* 0x000fe20007ffe0ff */
[----:B------:R-:W-:-:S04]  /*4cf00*/  IMAD.WIDE.U32 R104, R198, R130, RZ ;  /* 0x00000082c6687225 */ /* 0x000fc800078e00ff */
[----:B------:R-:W-:Y:S02]  /*4cf10*/  IMAD R181, R32, 0x7effffff, RZ ;  /* 0x7effffff20b57824 */ /* 0x000fe400078e02ff */
[----:B------:R-:W-:Y:S01]  /*4cf20*/  IMAD R108, R94, 0x7effffff, RZ ;  /* 0x7effffff5e6c7824 */ /* 0x000fe200078e02ff */
[----:B------:R-:W-:Y:S02]  /*4cf30*/  @P2 IADD3 R196, PT, PT, R196, -0x7f000001, RZ ;  /* 0x80ffffffc4c42810 */ /* 0x000fe40007ffe0ff */
[----:B------:R-:W-:Y:S01]  /*4cf40*/  @P0 IADD3 R35, PT, PT, R35, -0x7f000001, RZ ;  /* 0x80ffffff23230810 */ /* 0x000fe20007ffe0ff */
[----:B------:R-:W-:-:S04]  /*4cf50*/  IMAD.HI.U32 R153, R153, 0x7f000001, R8 ;  /* 0x7f00000199997827 */ /* 0x000fc800078e0008 */
[----:B------:R-:W-:Y:S02]  /*4cf60*/  IMAD R109, R104, 0x7effffff, RZ ;  /* 0x7effffff686d7824 */ /* 0x000fe400078e02ff */
[----:B------:R-:W-:-:S04]  /*4cf70*/  IMAD.WIDE.U32 R8, R199, R16, RZ ;  /* 0x00000010c7087225 */ /* 0x000fc800078e00ff */
[----:B------:R-:W-:-:S04]  /*4cf80*/  IMAD.HI.U32 R181, R181, 0x7f000001, R32 ;  /* 0x7f000001b5b57827 */ /* 0x000fc800078e0020 */
[----:B------:R-:W-:-:S04]  /*4cf90*/  IMAD.HI.U32 R108, R108, 0x7f000001, R94 ;  /* 0x7f0000016c6c7827 */ /* 0x000fc800078e005e */
[----:B------:R-:W-:-:S04]  /*4cfa0*/  IMAD.WIDE.U32 R32, R198, R17, RZ ;  /* 0x00000011c6207225 */ /* 0x000fc800078e00ff */
[----:B------:R-:W-:-:S04]  /*4cfb0*/  IMAD.WIDE.U32 R94, R197, R18, RZ ;  /* 0x00000012c55e7225 */ /* 0x000fc800078e00ff */
[----:B------:R-:W-:Y:S01]  /*4cfc0*/  IMAD.HI.U32 R109, R109, 0x7f000001, R104 ;  /* 0x7f0000016d6d7827 */ /* 0x000fe200078e0068 */
[----:B------:R-:W-:-:S03]  /*4cfd0*/  IADD3 R196, PT, PT, R35, R196, RZ ;  /* 0x000000c423c47210 */ /* 0x000fc60007ffe0ff */
[----:B------:R-:W-:Y:S02]  /*4cfe0*/  IMAD R112, R8, 0x7effffff, RZ ;  /* 0x7effffff08707824 */ /* 0x000fe400078e02ff */
[----:B------:R-:W-:-:S04]  /*4cff0*/  IMAD.WIDE.U32 R104, R197, R16, RZ ;  /* 0x00000010c5687225 */ /* 0x000fc800078e00ff */
[----:B------:R-:W-:Y:S02]  /*4d000*/  IMAD R36, R32, 0x7effffff, RZ ;  /* 0x7effffff20247824 */ /* 0x000fe400078e02ff */
[----:B------:R-:W-:Y:S02]  /*4d010*/  IMAD R35, R94, 0x7effffff, RZ ;  /* 0x7effffff5e237824 */ /* 0x000fe400078e02ff */
[----:B------:R-:W-:-:S04]  /*4d020*/  IMAD.HI.U32 R112, R112, 0x7f000001, R8 ;  /* 0x7f00000170707827 */ /* 0x000fc800078e0008 */
[----:B------:R-:W-:Y:S01]  /*4d030*/  IMAD R110, R104, 0x7effffff, RZ ;  /* 0x7effffff686e7824 */ /* 0x000fe200078e02ff */
[----:B------:R-:W-:Y:S01]  /*4d040*/  ISETP.GE.U32.AND P0, PT, R196, 0x7f000001, PT ;  /* 0x7f000001c400780c */ /* 0x000fe20003f06070 */
        /* <DEDUP_REMOVED lines=10> */
[----:B------:R-:W-:-:S04]  /*4d0f0*/  IMAD.WIDE.U32 R8, R199, R18, RZ ;  /* 0x00000012c7087225 */ /* 0x000fc800078e00ff */
[----:B------:R-:W-:-:S04]  /*4d100*/  IMAD.HI.U32 R111, R111, 0x7f000001, R32 ;  /* 0x7f0000016f6f7827 */ /* 0x000fc800078e0020 */
[----:B------:R-:W-:-:S04]  /*4d110*/  IMAD.HI.U32 R104, R72, 0x7f000001, R94 ;  /* 0x7f00000148687827 */ /* 0x000fc800078e005e */
[----:B------:R-:W-:-:S04]  /*4d120*/  IMAD.WIDE.U32 R32, R197, R17, RZ ;  /* 0x00000011c5207225 */ /* 0x000fc800078e00ff */
[----:B------:R-:W-:Y:S01]  /*4d130*/  IMAD.WIDE.U32 R94, R198, R16, RZ ;  /* 0x00000010c65e7225 */ /* 0x000fe200078e00ff */
[----:B------:R-:W-:-:S03]  /*4d140*/  @P0 IADD3 R196, PT, PT, R196, -0x7f000001, RZ ;  /* 0x80ffffffc4c40810 */ /* 0x000fc60007ffe0ff */
[----:B------:R-:W-:Y:S02]  /*4d150*/  IMAD R184, R8, 0x7effffff, RZ ;  /* 0x7effffff08b87824 */ /* 0x000fe400078e02ff */
[----:B------:R-:W-:Y:S02]  /*4d160*/  IMAD R114, R32, 0x7effffff, RZ ;  /* 0x7effffff20727824 */ /* 0x000fe400078e02ff */
[----:B------:R-:W-:Y:S01]  /*4d170*/  IMAD R113, R94, 0x7effffff, RZ ;  /* 0x7effffff5e717824 */ /* 0x000fe200078e02ff */
[----:B------:R-:W-:Y:S01]  /*4d180*/  ISETP.GE.U32.AND P0, PT, R108, 0x7f000001, PT ;  /* 0x7f0000016c00780c */ /* 0x000fe20003f06070 */
[----:B------:R-:W-:-:S04]  /*4d190*/  IMAD.HI.U32 R184, R184, 0x7f000001, R8 ;  /* 0x7f000001b8b87827 */ /* 0x000fc800078e0008 */
[----:B------:R-:W-:-:S04]  /*4d1a0*/  IMAD.WIDE.U32 R8, R196, R16, RZ ;  /* 0x00000010c4087225 */ /* 0x000fc800078e00ff */
[----:B------:R-:W-:-:S04]  /*4d1b0*/  IMAD.HI.U32 R114, R114, 0x7f000001, R32 ;  /* 0x7f00000172727827 */ /* 0x000fc800078e0020 */
[----:B------:R-:W-:-:S04]  /*4d1c0*/  IMAD.HI.U32 R113, R113, 0x7f000001, R94 ;  /* 0x7f00000171717827 */ /* 0x000fc800078e005e */
[----:B------:R-:W-:-:S04]  /*4d1d0*/  IMAD.WIDE.U32 R32, R197, R37, RZ ;  /* 0x00000025c5207225 */ /* 0x000fc800078e00ff */
[----:B------:R-:W-:-:S04]  /*4d1e0*/  IMAD.WIDE.U32 R94, R196, R18, RZ ;  /* 0x00000012c45e7225 */ /* 0x000fc800078e00ff */
        /* <DEDUP_REMOVED lines=8> */
[----:B------:R-:W-:Y:S01]  /*4d270*/  IMAD R115, R8, 0x7effffff, RZ ;  /* 0x7effffff08737824 */ /* 0x000fe200078e02ff */
[----:B------:R-:W-:Y:S01]  /*4d280*/  @P0 IADD3 R108, PT, PT, R108, -0x7f000001, RZ ;  /* 0x80ffffff6c6c0810 */ /* 0x000fe20007ffe0ff */
[----:B------:R-:W-:Y:S01]  /*4d290*/  IMAD R95, R32, 0x7effffff, RZ ;  /* 0x7effffff205f7824 */ /* 0x000fe200078e02ff */
[----:B------:R-:W-:Y:S01]  /*4d2a0*/  ISETP.GE.U32.AND P1, PT, R94, 0x7f000001, PT ;  /* 0x7f0000015e00780c */ /* 0x000fe20003f26070 */
[----:B------:R-:W-:Y:S01]  /*4d2b0*/  ISETP.GE.U32.AND P3, PT, R36, 0x7f000001, PT ;  /* 0x7f0000012400780c */ /* 0x000fe20003f66070 */
[----:B------:R-:W-:Y:S01]  /*4d2c0*/  IMAD.HI.U32 R115, R115, 0x7f000001, R8 ;  /* 0x7f00000173737827 */ /* 0x000fe200078e0008 */
[----:B------:R-:W-:-:S03]  /*4d2d0*/  ISETP.GE.U32.AND P2, PT, R118, 0x7f000001, PT ;  /* 0x7f0000017600780c */ /* 0x000fc60003f46070 */
[----:B------:R-:W-:-:S04]  /*4d2e0*/  IMAD.WIDE.U32 R8, R108, 0x5fffffa, RZ ;  /* 0x05fffffa6c087825 */ /* 0x000fc800078e00ff */
[----:B------:R-:W-:-:S04]  /*4d2f0*/  IMAD.HI.U32 R95, R95, 0x7f000001, R32 ;  /* 0x7f0000015f5f7827 */ /* 0x000fc800078e0020 */
[----:B------:R-:W-:-:S04]  /*4d300*/  IMAD R32, R108, 0x6, RZ ;  /* 0x000000066c207824 */ /* 0x000fc800078e02ff */
[----:B------:R-:W-:Y:S01]  /*4d310*/  IMAD.HI.U32 R32, R32, 0x7f000001, R8 ;  /* 0x7f00000120207827 */ /* 0x000fe200078e0008 */
[----:B------:R-:W-:Y:S02]  /*4d320*/  @P1 IADD3 R94, PT, PT, R94, -0x7f000001, RZ ;  /* 0x80ffffff5e5e1810 */ /* 0x000fe40007ffe0ff */
[----:B------:R-:W-:Y:S02]  /*4d330*/  @P3 IADD3 R36, PT, PT, R36, -0x7f000001, RZ ;  /* 0x80ffffff24243810 */ /* 0x000fe40007ffe0ff */
[----:B------:R-:W-:Y:S01]  /*4d340*/  ISETP.GE.U32.AND P1, PT, R32, 0x7f000001, PT ;  /* 0x7f0000012000780c */ /* 0x000fe20003f26070 */
[----:B------:R-:W-:Y:S01]  /*4d350*/  @P2 IADD3 R118, PT, PT, R118, -0x7f000001, RZ ;  /* 0x80ffffff76762810 */ /* 0x000fe20007ffe0ff */
[----:B------:R-:W-:Y:S01]  /*4d360*/  ISETP.GE.U32.AND P3, PT, R95, 0x7f000001, PT ;  /* 0x7f0000015f00780c */ /* 0x000fe20003f66070 */
[----:B------:R-:W-:Y:S01]  /*4d370*/  ISETP.GE.U32.AND P0, PT, R109, 0x7f000001, PT ;  /* 0x7f0000016d00780c */ /* 0x000fe20003f06070 */
[----:B------:R-:W-:Y:S02]  /*4d380*/  ISETP.GE.U32.AND P2, PT, R94, 0x7f000001, PT ;  /* 0x7f0000015e00780c */ /* 0x000fe40003f46070 */
[----:B------:R-:W-:Y:S01]  /*4d390*/  ISETP.GE.U32.AND P4, PT, R118, 0x7f000001, PT ;  /* 0x7f0000017600780c */ /* 0x000fe20003f86070 */
[----:B------:R-:W-:Y:S01]  /*4d3a0*/  ISETP.GE.U32.AND P6, PT, R35, 0x7f000001, PT ;  /* 0x7f0000012300780c */ /* 0x000fe20003fc6070 */
[----:B------:R-:W-:-:S05]  /*4d3b0*/  IMAD.WIDE.U32 R8, R36, 0x5fffffa, RZ ;  /* 0x05fffffa24087825 */ /* 0x000fca00078e00ff */
[----:B------:R-:W-:Y:S01]  /*4d3c0*/  @P1 IADD3 R32, PT, PT, R32, -0x7f000001, RZ ;  /* 0x80ffffff20201810 */ /* 0x000fe20007ffe0ff */
[----:B------:R-:W-:Y:S01]  /*4d3d0*/  ISETP.GE.U32.AND P1, PT, R110, 0x7f000001, PT ;  /* 0x7f0000016e00780c */ /* 0x000fe20003f26070 */
[----:B------:R-:W-:Y:S01]  /*4d3e0*/  @P3 IADD3 R95, PT, PT, R95, -0x7f000001, RZ ;  /* 0x80ffffff5f5f3810 */ /* 0x000fe20007ffe0ff */
[----:B------:R-:W-:Y:S01]  /*4d3f0*/  IMAD R36, R36, 0x6, RZ ;  /* 0x0000000624247824 */ /* 0x000fe200078e02ff */
[----:B------:R-:W-:Y:S02]  /*4d400*/  @P0 IADD3 R109, PT, PT, R109, -0x7f000001, RZ ;  /* 0x80ffffff6d6d0810 */ /* 0x000fe40007ffe0ff */
[----:B------:R-:W-:Y:S02]  /*4d410*/  @P2 IADD3 R94, PT, PT, R94, -0x7f000001, RZ ;  /* 0x80ffffff5e5e2810 */ /* 0x000fe40007ffe0ff */
[----:B------:R-:W-:Y:S01]  /*4d420*/  @P4 IADD3 R118, PT, PT, R118, -0x7f000001, RZ ;  /* 0x80ffffff76764810 */ /* 0x000fe20007ffe0ff */
[----:B------:R-:W-:Y:S01]  /*4d430*/  ISETP.GE.U32.AND P2, PT, R115, 0x7f000001, PT ;  /* 0x7f0000017300780c */ /* 0x000fe20003f46070 */
[----:B------:R-:W-:Y:S01]  /*4d440*/  ISETP.GE.U32.AND P4, PT, R95, 0x7f000001, PT ;  /* 0x7f0000015f00780c */ /* 0x000fe20003f86070 */
[----:B------:R-:W-:Y:S01]  /*4d450*/  IMAD.HI.U32 R36, R36, 0x7f000001, R8 ;  /* 0x7f00000124247827 */ /* 0x000fe200078e0008 */
[----:B------:R-:W-:-:S03]  /*4d460*/  ISETP.GE.U32.AND P5, PT, R112, 0x7f000001, PT ;  /* 0x7f0000017000780c */ /* 0x000fc60003fa6070 */
[----:B------:R-:W-:Y:S01]  /*4d470*/  IMAD.WIDE.U32 R8, R109, 0x5fffffa, RZ ;  /* 0x05fffffa6d087825 */ /* 0x000fe200078e00ff */
[----:B------:R-:W-:-:S03]  /*4d480*/  @P6 IADD3 R35, PT, PT, R35, -0x7f000001, RZ ;  /* 0x80ffffff23236810 */ /* 0x000fc60007ffe0ff */
[----:B------:R-:W-:Y:S01]  /*4d490*/  IMAD R108, R109, 0x6, RZ ;  /* 0x000000066d6c7824 */ /* 0x000fe200078e02ff */
[----:B------:R-:W-:Y:S01]  /*4d4a0*/  ISETP.GE.U32.AND P0, PT, R111, 0x7f000001, PT ;  /* 0x7f0000016f00780c */ /* 0x000fe20003f06070 */
[----:B------:R-:W-:Y:S01]  /*4d4b0*/  @P1 IADD3 R110, PT, PT, R110, -0x7f000001, RZ ;  /* 0x80ffffff6e6e1810 */ /* 0x000fe20007ffe0ff */
[----:B------:R-:W-:Y:S01]  /*4d4c0*/  ISETP.GE.U32.AND P1, PT, R36, 0x7f000001, PT ;  /* 0x7f0000012400780c */ /* 0x000fe20003f26070 */
[----:B------:R-:W-:Y:S01]  /*4d4d0*/  IMAD.HI.U32 R108, R108, 0x7f000001, R8 ;  /* 0x7f0000016c6c7827 */ /* 0x000fe200078e0008 */
[----:B------:R-:W-:Y:S01]  /*4d4e0*/  IADD3 R35, PT, PT, R118, R35, RZ ;  /* 0x0000002376237210 */ /* 0x000fe20007ffe0ff */
[----:B------:R-:W-:Y:S01]  /*4d4f0*/  ISETP.GE.U32.AND P3, PT, R114, 0x7f000001, PT ;  /* 0x7f0000017200780c */ /* 0x000fe20003f66070 */
[----:B------:R-:W-:Y:S02]  /*4d500*/  @P2 IADD3 R115, PT, PT, R115, -0x7f000001, RZ ;  /* 0x80ffffff73732810 */ /* 0x000fe40007ffe0ff */
[----:B------:R-:W-:Y:S01]  /*4d510*/  @P4 IADD3 R95, PT, PT, R95, -0x7f000001, RZ ;  /* 0x80ffffff5f5f4810 */ /* 0x000fe20007ffe0ff */
[----:B------:R-:W-:Y:S01]  /*4d520*/  ISETP.GE.U32.AND P2, PT, R108, 0x7f000001, PT ;  /* 0x7f0000016c00780c */ /* 0x000fe20003f46070 */
[----:B------:R-:W-:Y:S01]  /*4d530*/  ISETP.GE.U32.AND P4, PT, R35, 0x7f000001, PT ;  /* 0x7f0000012300780c */ /* 0x000fe20003f86070 */
[----:B------:R-:W-:-:S02]  /*4d540*/  @P5 IADD3 R112, PT, PT, R112, -0x7f000001, RZ ;  /* 0x80ffffff70705810 */ /* 0x000fc40007ffe0ff */
[----:B------:R-:W-:Y:S01]  /*4d550*/  IADD3 R94, PT, PT, R94, R32, RZ ;  /* 0x000000205e5e7210 */ /* 0x000fe20007ffe0ff */
[----:B------:R-:W-:Y:S01]  /*4d560*/  ISETP.GE.U32.AND P5, PT, R115, 0x7f000001, PT ;  /* 0x7f0000017300780c */ /* 0x000fe20003fa6070 */
[----:B------:R-:W-:Y:S01]  /*4d570*/  @P0 IADD3 R111, PT, PT, R111, -0x7f000001, RZ ;  /* 0x80ffffff6f6f0810 */ /* 0x000fe20007ffe0ff */
[----:B------:R-:W-:Y:S01]  /*4d580*/  IMAD.WIDE.U32 R8, R112, 0x5fffffa, RZ ;  /* 0x05fffffa70087825 */ /* 0x000fe200078e00ff */
[----:B------:R-:W-:Y:S01]  /*4d590*/  @P1 IADD3 R36, PT, PT, R36, -0x7f000001, RZ ;  /* 0x80ffffff24241810 */ /* 0x000fe20007ffe0ff */
[----:B------:R-:W-:Y:S02]  /*4d5a0*/  ISETP.GE.U32.AND P1, PT, R105, 0x7f000001, PT ;  /* 0x7f0000016900780c */ /* 0x000fe40003f26070 */
[----:B------:R-:W-:Y:S01]  /*4d5b0*/  IMAD R190, R112, 0x6, RZ ;  /* 0x0000000670be7824 */ /* 0x000fe200078e02ff */
[----:B------:R-:W-:Y:S01]  /*4d5c0*/  ISETP.GE.U32.AND P6, PT, R94, 0x7f000001, PT ;  /* 0x7f0000015e00780c */ /* 0x000fe20003fc6070 */
[----:B------:R-:W-:Y:S01]  /*4d5d0*/  IADD3 R95, PT, PT, R95, R110, RZ ;  /* 0x0000006e5f5f7210 */ /* 0x000fe20007ffe0ff */
[----:B------:R-:W-:-:S04]  /*4d5e0*/  IMAD.WIDE.U32 R32, R111, 0x5fffffa, RZ ;  /* 0x05fffffa6f207825 */ /* 0x000fc800078e00ff */
[----:B------:R-:W-:Y:S02]  /*4d5f0*/  IMAD R109, R111, 0x6, RZ ;  /* 0x000000066f6d7824 */ /* 0x000fe400078e02ff */
[----:B------:R-:W-:Y:S01]  /*4d600*/  IMAD.HI.U32 R190, R190, 0x7f000001, R8 ;  /* 0x7f000001bebe7827 */ /* 0x000fe200078e0008 */
[----:B------:R-:W-:Y:S01]  /*4d610*/  ISETP.GE.U32.AND P0, PT, R104, 0x7f000001, PT ;  /* 0x7f0000016800780c */ /* 0x000fe20003f06070 */
[----:B------:R-:W-:Y:S02]  /*4d620*/  @P3 IADD3 R114, PT, PT, R114, -0x7f000001, RZ ;  /* 0x80ffffff72723810 */ /* 0x000fe40007ffe0ff */
[----:B------:R-:W-:Y:S02]  /*4d630*/  @P2 IADD3 R108, PT, PT, R108, -0x7f000001, RZ ;  /* 0x80ffffff6c6c2810 */ /* 0x000fe40007ffe0ff */
[----:B------:R-:W-:Y:S01]  /*4d640*/  @P4 IADD3 R35, PT, PT, R35, -0x7f000001, RZ ;  /* 0x80ffffff23234810 */ /* 0x000fe20007ffe0ff */
[----:B------:R-:W-:Y:S01]  /*4d650*/  IMAD.WIDE.U32 R8, R6, R236, RZ ;  /* 0x000000ec06087225 */ /* 0x000fe200078e00ff */
[----:B------:R-:W-:-:S03]  /*4d660*/  ISETP.GE.U32.AND P3, PT, R95, 0x7f000001, PT ;  /* 0x7f0000015f00780c */ /* 0x000fc60003f66070 */
[----:B------:R-:W-:Y:S01]  /*4d670*/  IMAD.HI.U32 R32, R109, 0x7f000001, R32 ;  /* 0x7f0000016d207827 */ /* 0x000fe200078e0020 */
[----:B------:R-:W-:-:S03]  /*4d680*/  @P5 IADD3 R115, PT, PT, R115, -0x7f000001, RZ ;  /* 0x80ffffff73735810 */ /* 0x000fc60007ffe0ff */
[----:B------:R-:W-:Y:S01]  /*4d690*/  IMAD R33, R8, 0x7effffff, RZ ;  /* 0x7effffff08217824 */ /* 0x000fe200078e02ff */
[----:B------:R-:W-:Y:S02]  /*4d6a0*/  IADD3 R108, PT, PT, R35, R108, RZ ;  /* 0x0000006c236c7210 */ /* 0x000fe40007ffe0ff */
[----:B------:R-:W-:Y:S02]  /*4d6b0*/  @P1 IADD3 R105, PT, PT, R105, -0x7f000001, RZ ;  /* 0x80ffffff69691810 */ /* 0x000fe40007ffe0ff */
[----:B------:R-:W-:Y:S01]  /*4d6c0*/  @P6 IADD3 R94, PT, PT, R94, -0x7f000001, RZ ;  /* 0x80ffffff5e5e6810 */ /* 0x000fe20007ffe0ff */
[----:B------:R-:W-:Y:S01]  /*4d6d0*/  IMAD.HI.U32 R35, R33, 0x7f000001, R8 ;  /* 0x7f00000121237827 */ /* 0x000fe200078e0008 */
[----:B------:R-:W-:Y:S01]  /*4d6e0*/  IADD3 R114, PT, PT, R115, R114, RZ ;  /* 0x0000007273727210 */ /* 0x000fe20007ffe0ff */
[----:B------:R-:W-:Y:S01]  /*4d6f0*/  ISETP.GE.U32.AND P2, PT, R190, 0x7f000001, PT ;  /* 0x7f000001be00780c */ /* 0x000fe20003f46070 */
[----:B------:R-:W-:Y:S01]  /*4d700*/  ISETP.GE.U32.AND P6, PT, R32, 0x7f000001, PT ;  /* 0x7f0000012000780c */ /* 0x000fe20003fc6070 */
[----:B------:R-:W-:Y:S01]  /*4d710*/  ISETP.GE.U32.AND P4, PT, R108, 0x7f000001, PT ;  /* 0x7f0000016c00780c */ /* 0x000fe20003f86070 */
[----:B------:R-:W-:Y:S01]  /*4d720*/  @P0 IADD3 R104, PT, PT, R104, -0x7f000001, RZ ;  /* 0x80ffffff68680810 */ /* 0x000fe20007ffe0ff */
[----:B------:R-:W-:Y:S01]  /*4d730*/  IMAD.WIDE.U32 R8, R105, 0x5fffffa, RZ ;  /* 0x05fffffa69087825 */ /* 0x000fe200078e00ff */
[----:B------:R-:W-:Y:S01]  /*4d740*/  @P3 IADD3 R95, PT, PT, R95, -0x7f000001, RZ ;  /* 0x80ffffff5f5f3810 */ /* 0x000fe20007ffe0ff */
[----:B------:R-:W-:Y:S01]  /*4d750*/  ISETP.GE.U32.AND P0, PT, R35, 0x7f000001, PT ;  /* 0x7f0000012300780c */ /* 0x000fe20003f06070 */
[----:B------:R-:W-:Y:S01]  /*4d760*/  ISETP.GE.U32.AND P1, PT, R113, 0x7f000001, PT ;  /* 0x7f0000017100780c */ /* 0x000fe20003f26070 */
[----:B------:R-:W-:Y:S01]  /*4d770*/  IMAD R105, R105, 0x6, RZ ;  /* 0x0000000669697824 */ /* 0x000fe200078e02ff */
[----:B------:R-:W-:Y:S01]  /*4d780*/  ISETP.GE.U32.AND P5, PT, R114, 0x7f000001, PT ;  /* 0x7f0000017200780c */ /* 0x000fe20003fa6070 */
[----:B------:R-:W-:-:S02]  /*4d790*/  IADD3 R104, PT, PT, R95, R104, RZ ;  /* 0x000000685f687210 */ /* 0x000fc40007ffe0ff */
[----:B------:R-:W-:Y:S01]  /*4d7a0*/  IADD3 R36, PT, PT, R94, R36, RZ ;  /* 0x000000245e247210 */ /* 0x000fe20007ffe0ff */
[----:B------:R-:W-:-:S04]  /*4d7b0*/  IMAD.HI.U32 R194, R105, 0x7f000001, R8 ;  /* 0x7f00000169c27827 */ /* 0x000fc800078e0008 */
[----:B------:R-:W-:Y:S01]  /*4d7c0*/  IMAD.WIDE.U32 R8, R198, R37, RZ ;  /* 0x00000025c6087225 */ /* 0x000fe200078e00ff */
[----:B------:R-:W-:Y:S02]  /*4d7d0*/  @P2 IADD3 R190, PT, PT, R190, -0x7f000001, RZ ;  /* 0x80ffffffbebe2810 */ /* 0x000fe40007ffe0ff */
[----:B------:R-:W-:Y:S02]  /*4d7e0*/  @P6 IADD3 R32, PT, PT, R32, -0x7f000001, RZ ;  /* 0x80ffffff20206810 */ /* 0x000fe40007ffe0ff */
[----:B------:R-:W-:Y:S01]  /*4d7f0*/  @P4 IADD3 R108, PT, PT, R108, -0x7f000001, RZ ;  /* 0x80ffffff6c6c4810 */ /* 0x000fe20007ffe0ff */
[----:B------:R-:W-:Y:S01]  /*4d800*/  ISETP.GE.U32.AND P2, PT, R194, 0x7f000001, PT ;  /* 0x7f000001c200780c */ /* 0x000fe20003f46070 */
[----:B------:R-:W-:Y:S01]  /*4d810*/  ISETP.GE.U32.AND P6, PT, R104, 0x7f000001, PT ;  /* 0x7f0000016800780c */ /* 0x000fe20003fc6070 */
[----:B------:R-:W-:Y:S01]  /*4d820*/  ISETP.GE.U32.AND P3, PT, R36, 0x7f000001, PT ;  /* 0x7f0000012400780c */ /* 0x000fe20003f66070 */
[----:B------:R-:W-:Y:S01]  /*4d830*/  IMAD R179, R8, 0x7effffff, RZ ;  /* 0x7effffff08b37824 */ /* 0x000fe200078e02ff */
[----:B------:R-:W-:-:S02]  /*4d840*/  @P0 IADD3 R35, PT, PT, R35, -0x7f000001, RZ ;  /* 0x80ffffff23230810 */ /* 0x000fc40007ffe0ff */
[----:B------:R-:W-:Y:S02]  /*4d850*/  @P1 IADD3 R113, PT, PT, R113, -0x7f000001, RZ ;  /* 0x80ffffff71711810 */ /* 0x000fe40007ffe0ff */
[----:B------:R-:W-:Y:S02]  /*4d860*/  @P5 IADD3 R114, PT, PT, R114, -0x7f000001, RZ ;  /* 0x80ffffff72725810 */ /* 0x000fe40007ffe0ff */
[----:B------:R-:W-:Y:S01]  /*4d870*/  IADD3 R191, PT, PT, R108, R32, RZ ;  /* 0x000000206cbf7210 */ /* 0x000fe20007ffe0ff */
[----:B------:R-:W-:-:S04]  /*4d880*/  IMAD.HI.U32 R179, R179, 0x7f000001, R8 ;  /* 0x7f000001b3b37827 */ /* 0x000fc800078e0008 */
[----:B--2---:R-:W-:Y:S01]  /*4d890*/  IMAD.WIDE.U32 R8, R107, R35, RZ ;  /* 0x000000236b087225 */ /* 0x004fe200078e00ff */
[----:B------:R-:W-:Y:S01]  /*4d8a0*/  IADD3 R113, PT, PT, R114, R113, RZ ;  /* 0x0000007172717210 */ /* 0x000fe20007ffe0ff */
[----:B------:R-:W-:Y:S02]  /*4d8b0*/  ISETP.GE.U32.AND P1, PT, R191, 0x7f000001, PT ;  /* 0x7f000001bf00780c */ /* 0x000fe40003f26070 */
[----:B----4-:R-:W-:-:S04]  /*4d8c0*/  IMAD.WIDE.U32 R94, R103, R35, RZ ;  /* 0x00000023675e7225 */ /* 0x010fc800078e00ff */
[----:B------:R-:W-:Y:S01]  /*4d8d0*/  IMAD R103, R8, 0x7effffff, RZ ;  /* 0x7effffff08677824 */ /* 0x000fe200078e02ff */
[----:B------:R-:W-:Y:S02]  /*4d8e0*/  @P2 IADD3 R194, PT, PT, R194, -0x7f000001, RZ ;  /* 0x80ffffffc2c22810 */ /* 0x000fe40007ffe0ff */
[----:B------:R-:W-:Y:S02]  /*4d8f0*/  @P6 IADD3 R104, PT, PT, R104, -0x7f000001, RZ ;  /* 0x80ffffff68686810 */ /* 0x000fe40007ffe0ff */
[----:B------:R-:W-:Y:S01]  /*4d900*/  @P3 IADD3 R36, PT, PT, R36, -0x7f000001, RZ ;  /* 0x80ffffff24243810 */ /* 0x000fe20007ffe0ff */
[----:B------:R-:W-:Y:S01]  /*4d910*/  ISETP.GE.U32.AND P2, PT, R113, 0x7f000001, PT ;  /* 0x7f0000017100780c */ /* 0x000fe20003f46070 */
[----:B------:R-:W-:-:S04]  /*4d920*/  IMAD.WIDE.U32 R32, R98, R35, RZ ;  /* 0x0000002362207225 */ /* 0x000fc800078e00ff */
[----:B------:R-:W-:-:S04]  /*4d930*/  IMAD.HI.U32 R103, R103, 0x7f000001, R8 ;  /* 0x7f00000167677827 */ /* 0x000fc800078e0008 */
[----:B---3--:R-:W-:Y:S01]  /*4d940*/  IMAD.WIDE.U32 R8, R106, R35, RZ ;  /* 0x000000236a087225 */ /* 0x008fe200078e00ff */
[----:B------:R-:W-:Y:S02]  /*4d950*/  IADD3 R194, PT, PT, R104, R194, RZ ;  /* 0x000000c268c27210 */ /* 0x000fe40007ffe0ff */
[----:B------:R-:W-:Y:S01]  /*4d960*/  IADD3 R190, PT, PT, R36, R190, RZ ;  /* 0x000000be24be7210 */ /* 0x000fe20007ffe0ff */
[----:B------:R-:W-:Y:S02]  /*4d970*/  IMAD R104, R94, 0x7effffff, RZ ;  /* 0x7effffff5e687824 */ /* 0x000fe400078e02ff */
[----:B------:R-:W-:Y:S02]  /*4d980*/  IMAD R36, R32, 0x7effffff, RZ ;  /* 0x7effffff20247824 */ /* 0x000fe400078e02ff */
[----:B------:R-:W-:Y:S01]  /*4d990*/  IMAD R105, R8, 0x7effffff, RZ ;  /* 0x7effffff08697824 */ /* 0x000fe200078e02ff */
[----:B------:R-:W-:Y:S01]  /*4d9a0*/  @P1 IADD3 R191, PT, PT, R191, -0x7f000001, RZ ;  /* 0x80ffffffbfbf1810 */ /* 0x000fe20007ffe0ff */
[----:B------:R-:W-:Y:S01]  /*4d9b0*/  IMAD.HI.U32 R104, R104, 0x7f000001, R94 ;  /* 0x7f00000168687827 */ /* 0x000fe200078e005e */
[----:B------:R-:W-:-:S03]  /*4d9c0*/  ISETP.GE.U32.AND P1, PT, R103, 0x7f000001, PT ;  /* 0x7f0000016700780c */ /* 0x000fc60003f26070 */
[----:B------:R-:W-:-:S04]  /*4d9d0*/  IMAD.HI.U32 R35, R36, 0x7f000001, R32 ;  /* 0x7f00000124237827 */ /* 0x000fc800078e0020 */
[----:B------:R-:W-:Y:S01]  /*4d9e0*/  IMAD.HI.U32 R105, R105, 0x7f000001, R8 ;  /* 0x7f00000169697827 */ /* 0x000fe200078e0008 */
[----:B------:R-:W-:Y:S01]  /*4d9f0*/  @P2 IADD3 R113, PT, PT, R113, -0x7f000001, RZ ;  /* 0x80ffffff71712810 */ /* 0x000fe20007ffe0ff */
[----:B------:R-:W-:Y:S01]  /*4da00*/  ISETP.GE.U32.AND P2, PT, R104, 0x7f000001, PT ;  /* 0x7f0000016800780c */ /* 0x000fe20003f46070 */
[----:B------:R-:W-:Y:S01]  /*4da10*/  ISETP.GE.U32.AND P0, PT, R184, 0x7f000001, PT ;  /* 0x7f000001b800780c */ /* 0x000fe20003f06070 */
[----:B------:R-:W-:Y:S01]  /*4da20*/  ISETP.GE.U32.AND P3, PT, R35, 0x7f000001, PT ;  /* 0x7f0000012300780c */ /* 0x000fe20003f66070 */
[----:B------:R-:W-:Y:S01]  /*4da30*/  ISETP.GE.U32.AND P4, PT, R105, 0x7f000001, PT ;  /* 0x7f0000016900780c */ /* 0x000fe20003f86070 */
[----:B------:R-:W-:-:S09]  /*4da40*/  @P1 IADD3 R103, PT, PT, R103, -0x7f000001, RZ ;  /* 0x80ffffff67671810 */ /* 0x000fd20007ffe0ff */
[----:B------:R-:W-:Y:S02]  /*4da50*/  @P2 IADD3 R104, PT, PT, R104, -0x7f000001, RZ ;  /* 0x80ffffff68682810 */ /* 0x000fe40007ffe0ff */
[----:B------:R-:W-:Y:S02]  /*4da60*/  IADD3 R96, PT, PT, R103, R96, RZ ;  /* 0x0000006067607210 */ /* 0x000fe40007ffe0ff */
[----:B------:R-:W-:Y:S02]  /*4da70*/  @P3 IADD3 R35, PT, PT, R35, -0x7f000001, RZ ;  /* 0x80ffffff23233810 */ /* 0x000fe40007ffe0ff */
[----:B------:R-:W-:Y:S02]  /*4da80*/  @P0 IADD3 R184, PT, PT, R184, -0x7f000001, RZ ;  /* 0x80ffffffb8b80810 */ /* 0x000fe40007ffe0ff */
[----:B------:R-:W-:Y:S02]  /*4da90*/  @P4 IADD3 R105, PT, PT, R105, -0x7f000001, RZ ;  /* 0x80ffffff69694810 */ /* 0x000fe40007ffe0ff */
[----:B------:R-:W-:Y:S01]  /*4daa0*/  IADD3 R104, PT, PT, R104, R7, RZ ;  /* 0x0000000768687210 */ /* 0x000fe20007ffe0ff */
[----:B------:R-:W-:Y:S01]  /*4dab0*/  ISETP.GE.U32.AND P0, PT, R96, 0x7f000001, PT ;  /* 0x7f0000016000780c */ /* 0x000fe20003f06070 */
        /* <DEDUP_REMOVED lines=11> */
[----:B--2---:R-:W-:Y:S02]  /*4db70*/  @P1 IADD3 R104, PT, PT, R104, -0x7f000001, RZ ;  /* 0x80ffffff68681810 */ /* 0x004fe40007ffe0ff */
[----:B---3--:R-:W-:Y:S02]  /*4db80*/  @P2 IADD3 R13, PT, PT, R13, -0x7f000001, RZ ;  /* 0x80ffffff0d0d2810 */ /* 0x008fe40007ffe0ff */
[----:B------:R-:W-:Y:S01]  /*4db90*/  @P4 IADD3 R184, PT, PT, R184, -0x7f000001, RZ ;  /* 0x80ffffffb8b84810 */ /* 0x000fe20007ffe0ff */
[----:B------:R-:W-:Y:S04]  /*4dba0*/  STL [R1+0x110], R96 ;  /* 0x0001106001007387 */ /* 0x000fe80000100800 */
[----:B------:R0:W-:Y:S04]  /*4dbb0*/  STL [R1+0x11c], R76 ;  /* 0x00011c4c01007387 */ /* 0x0001e80000100800 */
[----:B------:R2:W-:Y:S04]  /*4dbc0*/  STL [R1+0x114], R104 ;  /* 0x0001146801007387 */ /* 0x0005e80000100800 */
[----:B------:R3:W-:Y:S01]  /*4dbd0*/  STL [R1+0x118], R13 ;  /* 0x0001180d01007387 */ /* 0x0007e20000100800 */
[----:B0-----:R-:W-:Y:S01]  /*4dbe0*/  @P3 IADD3 R76, PT, PT, R76, -0x7f000001, RZ ;  /* 0x80ffffff4c4c3810 */ /* 0x001fe20007ffe0ff */
[----:B--2---:R-:W-:-:S04]  /*4dbf0*/  IMAD.WIDE.U32 R104, R184, R17, RZ ;  /* 0x00000011b8687225 */ /* 0x004fc800078e00ff */
[----:B------:R0:W-:Y:S04]  /*4dc00*/  STL [R1+0x11c], R76 ;  /* 0x00011c4c01007387 */ /* 0x0001e80000100800 */
[----:B---3--:R-:W2:Y:S01]  /*4dc10*/  LD.E R13, desc[UR20][R82.64+0x1000] ;  /* 0x00100014520d7980 */ /* 0x008ea2000c101900 */
[----:B------:R-:W-:Y:S01]  /*4dc20*/  IMAD R35, R104, 0x7effffff, RZ ;  /* 0x7effffff68237824 */ /* 0x000fe200078e02ff */
[----:B------:R-:W-:Y:S01]  /*4dc30*/  ISETP.GE.U32.AND P5, PT, R190, 0x7f000001, PT ;  /* 0x7f000001be00780c */ /* 0x000fe20003fa6070 */
[----:B------:R-:W-:-:S04]  /*4dc40*/  IMAD.WIDE.U32 R94, R196, R37, RZ ;  /* 0x00000025c45e7225 */ /* 0x000fc800078e00ff */
[----:B------:R-:W-:Y:S01]  /*4dc50*/  IMAD.HI.U32 R105, R35, 0x7f000001, R104 ;  /* 0x7f00000123697827 */ /* 0x000fe200078e0068 */
[----:B------:R-:W3:Y:S04]  /*4dc60*/  LD.E R108, desc[UR20][R82.64+0x100c] ;  /* 0x00100c14526c7980 */ /* 0x000ee8000c101900 */
[----:B------:R-:W4:Y:S04]  /*4dc70*/  LD.E R35, desc[UR20][R82.64+0x1004] ;  /* 0x0010041452237980 */ /* 0x000f28000c101900 */
[----:B------:R-:W2:Y:S01]  /*4dc80*/  LD.E R104, desc[UR20][R82.64+0x1008] ;  /* 0x0010081452687980 */ /* 0x000ea2000c101900 */
[----:B------:R-:W-:Y:S01]  /*4dc90*/  IMAD R36, R94, 0x7effffff, RZ ;  /* 0x7effffff5e247824 */ /* 0x000fe200078e02ff */
[----:B------:R-:W-:Y:S01]  /*4dca0*/  ISETP.GE.U32.AND P6, PT, R194, 0x7f000001, PT ;  /* 0x7f000001c200780c */ /* 0x000fe20003fc6070 */
[----:B------:R-:W-:-:S04]  /*4dcb0*/  IMAD.WIDE.U32 R8, R191, R130, RZ ;  /* 0x00000082bf087225 */ /* 0x000fc800078e00ff */
[----:B------:R-:W-:Y:S01]  /*4dcc0*/  IMAD.HI.U32 R36, R36, 0x7f000001, R94 ;  /* 0x7f00000124247827 */ /* 0x000fe200078e005e */
[----:B------:R-:W2:Y:S04]  /*4dcd0*/  LDL R115, [R1+0x110] ;  /* 0x0001100001737983 */ /* 0x000ea80000100800 */
[----:B------:R-:W2:Y:S04]  /*4dce0*/  LDL R96, [R1+0x118] ;  /* 0x0001180001607983 */ /* 0x000ea80000100800 */
[----:B------:R-:W2:Y:S01]  /*4dcf0*/  LDL R107, [R1+0x11c] ;  /* 0x00011c00016b7983 */ /* 0x000ea20000100800 */
[----:B------:R-:W-:Y:S01]  /*4dd00*/  @P5 IADD3 R190, PT, PT, R190, -0x7f000001, RZ ;  /* 0x80ffffffbebe5810 */ /* 0x000fe20007ffe0ff */
[----:B------:R-:W-:-:S02]  /*4dd10*/  IMAD.WIDE.U32 R32, R199, R37, RZ ;  /* 0x00000025c7207225 */ /* 0x000fc400078e00ff */
[----:B------:R-:W2:Y:S02]  /*4dd20*/  LDL.64 R82, [R1+0x100] ;  /* 0x0001000001527983 */ /* 0x000ea40000100a00 */
[----:B------:R-:W-:-:S04]  /*4dd30*/  IMAD.WIDE.U32 R94, R190, R16, RZ ;  /* 0x00000010be5e7225 */ /* 0x000fc800078e00ff */
[----:B------:R-:W-:-:S04]  /*4dd40*/  IMAD R109, R94, 0x7effffff, RZ ;  /* 0x7effffff5e6d7824 */ /* 0x000fc800078e02ff */
[----:B------:R-:W-:-:S04]  /*4dd50*/  IMAD.HI.U32 R109, R109, 0x7f000001, R94 ;  /* 0x7f0000016d6d7827 */ /* 0x000fc800078e005e */
[----:B------:R-:W-:Y:S01]  /*4dd60*/  IMAD.WIDE.U32 R94, R184, R16, RZ ;  /* 0x00000010b85e7225 */ /* 0x000fe200078e00ff */
[----:B------:R-:W-:-:S03]  /*4dd70*/  @P6 IADD3 R194, PT, PT, R194, -0x7f000001, RZ ;  /* 0x80ffffffc2c26810 */ /* 0x000fc60007ffe0ff */
[----:B------:R-:W-:-:S04]  /*4dd80*/  IMAD R106, R94, 0x7effffff, RZ ;  /* 0x7effffff5e6a7824 */ /* 0x000fc800078e02ff */
[----:B------:R-:W-:-:S04]  /*4dd90*/  IMAD.HI.U32 R106, R106, 0x7f000001, R94 ;  /* 0x7f0000016a6a7827 */ /* 0x000fc800078e005e */
[----:B------:R-:W-:-:S04]  /*4dda0*/  IMAD.WIDE.U32 R94, R194, R18, RZ ;  /* 0x00000012c25e7225 */ /* 0x000fc800078e00ff */
[----:B0-----:R-:W-:Y:S02]  /*4ddb0*/  IMAD R76, R94, 0x7effffff, RZ ;  /* 0x7effffff5e4c7824 */ /* 0x001fe400078e02ff */
[----:B------:R-:W-:Y:S02]  /*4ddc0*/  IMAD R98, R8, 0x7effffff, RZ ;  /* 0x7effffff08627824 */ /* 0x000fe400078e02ff */
[----:B------:R-:W-:Y:S02]  /*4ddd0*/  IMAD.HI.U32 R94, R76, 0x7f000001, R94 ;  /* 0x7f0000014c5e7827 */ /* 0x000fe400078e005e */
[----:B------:R-:W2:Y:S02]  /*4dde0*/  LDL R95, [R1+0x114] ;  /* 0x00011400015f7983 */ /* 0x000ea40000100800 */
[----:B------:R-:W-:-:S04]  /*4ddf0*/  IMAD.HI.U32 R98, R98, 0x7f000001, R8 ;  /* 0x7f00000162627827 */ /* 0x000fc800078e0008 */
[----:B------:R-:W-:-:S04]  /*4de00*/  IMAD.WIDE.U32 R8, R190, R18, RZ ;  /* 0x00000012be087225 */ /* 0x000fc800078e00ff */
[----:B------:R-:W-:-:S04]  /*4de10*/  IMAD R7, R8, 0x7effffff, RZ ;  /* 0x7effffff08077824 */ /* 0x000fc800078e02ff */
[----:B------:R-:W-:-:S04]  /*4de20*/  IMAD.HI.U32 R7, R7, 0x7f000001, R8 ;  /* 0x7f00000107077827 */ /* 0x000fc800078e0008 */
[----:B------:R-:W-:-:S04]  /*4de30*/  IMAD.WIDE.U32 R8, R191, R18, RZ ;  /* 0x00000012bf087225 */ /* 0x000fc800078e00ff */
[----:B------:R-:W-:-:S04]  /*4de40*/  IMAD R114, R8, 0x7effffff, RZ ;  /* 0x7effffff08727824 */ /* 0x000fc800078e02ff */
[----:B------:R-:W-:-:S04]  /*4de50*/  IMAD.HI.U32 R114, R114, 0x7f000001, R8 ;  /* 0x7f00000172727827 */ /* 0x000fc800078e0008 */
[----:B------:R-:W-:-:S04]  /*4de60*/  IMAD.WIDE.U32 R8, R190, R17, RZ ;  /* 0x00000011be087225 */ /* 0x000fc800078e00ff */
[----:B------:R-:W-:Y:S02]  /*4de70*/  IMAD R129, R8, 0x7effffff, RZ ;  /* 0x7effffff08817824 */ /* 0x000fe400078e02ff */
        /* <DEDUP_REMOVED lines=28> */
[----:B------:R-:W-:Y:S01]  /*4e040*/  IMAD R33, R8, 0x7effffff, RZ ;  /* 0x7effffff08217824 */ /* 0x000fe200078e02ff */
[----:B------:R-:W-:Y:S01]  /*4e050*/  ISETP.GE.U32.AND P1, PT, R98, 0x7f000001, PT ;  /* 0x7f0000016200780c */ /* 0x000fe20003f26070 */
[----:B------:R-:W-:Y:S01]  /*4e060*/  ISETP.GE.U32.AND P0, PT, R109, 0x7f000001, PT ;  /* 0x7f0000016d00780c */ /* 0x000fe20003f06070 */
[----:B------:R-:W-:Y:S01]  /*4e070*/  ISETP.GE.U32.AND P2, PT, R118, 0x7f000001, PT ;  /* 0x7f0000017600780c */ /* 0x000fe20003f46070 */
[----:B------:R-:W-:-:S04]  /*4e080*/  IMAD.HI.U32 R33, R33, 0x7f000001, R8 ;  /* 0x7f00000121217827 */ /* 0x000fc800078e0008 */
[----:B------:R-:W-:-:S04]  /*4e090*/  IMAD.WIDE.U32 R8, R191, R38, RZ ;  /* 0x00000026bf087225 */ /* 0x000fc800078e00ff */
[----:B------:R-:W-:-:S04]  /*4e0a0*/  IMAD.WIDE.U32 R144, R194, R38, RZ ;  /* 0x00000026c2907225 */ /* 0x000fc800078e00ff */
[----:B------:R-:W-:-:S04]  /*4e0b0*/  IMAD R76, R8, 0x7effffff, RZ ;  /* 0x7effffff084c7824 */ /* 0x000fc800078e02ff */
[----:B------:R-:W-:-:S04]  /*4e0c0*/  IMAD.HI.U32 R76, R76, 0x7f000001, R8 ;  /* 0x7f0000014c4c7827 */ /* 0x000fc800078e0008 */
[----:B------:R-:W-:Y:S01]  /*4e0d0*/  IMAD R8, R144, 0x7effffff, RZ ;  /* 0x7effffff90087824 */ /* 0x000fe200078e02ff */
[----:B------:R-:W-:Y:S02]  /*4e0e0*/  @P1 IADD3 R98, PT, PT, R98, -0x7f000001, RZ ;  /* 0x80ffffff62621810 */ /* 0x000fe40007ffe0ff */
[----:B------:R-:W-:Y:S01]  /*4e0f0*/  @P0 IADD3 R109, PT, PT, R109, -0x7f000001, RZ ;  /* 0x80ffffff6d6d0810 */ /* 0x000fe20007ffe0ff */
[----:B------:R-:W-:Y:S01]  /*4e100*/  ISETP.GE.U32.AND P1, PT, R129, 0x7f000001, PT ;  /* 0x7f0000018100780c */ /* 0x000fe20003f26070 */
[----:B------:R-:W-:Y:S01]  /*4e110*/  @P2 IADD3 R118, PT, PT, R118, -0x7f000001, RZ ;  /* 0x80ffffff76762810 */ /* 0x000fe20007ffe0ff */
[----:B------:R-:W-:Y:S01]  /*4e120*/  IMAD.HI.U32 R144, R8, 0x7f000001, R144 ;  /* 0x7f00000108907827 */ /* 0x000fe200078e0090 */
[----:B------:R-:W-:Y:S01]  /*4e130*/  ISETP.GE.U32.AND P2, PT, R114, 0x7f000001, PT ;  /* 0x7f0000017200780c */ /* 0x000fe20003f46070 */
[----:B------:R-:W-:Y:S02]  /*4e140*/  ISETP.GE.U32.AND P0, PT, R109, 0x7f000001, PT ;  /* 0x7f0000016d00780c */ /* 0x000fe40003f06070 */
[----:B------:R-:W-:-:S04]  /*4e150*/  IMAD.WIDE.U32 R8, R184, R38, RZ ;  /* 0x00000026b8087225 */ /* 0x000fc800078e00ff */
[----:B------:R-:W-:-:S04]  /*4e160*/  IMAD R178, R8, 0x7effffff, RZ ;  /* 0x7effffff08b27824 */ /* 0x000fc800078e02ff */
[----:B------:R-:W-:Y:S01]  /*4e170*/  IMAD.HI.U32 R178, R178, 0x7f000001, R8 ;  /* 0x7f000001b2b27827 */ /* 0x000fe200078e0008 */
[----:B------:R-:W-:-:S03]  /*4e180*/  @P1 IADD3 R129, PT, PT, R129, -0x7f000001, RZ ;  /* 0x80ffffff81811810 */ /* 0x000fc60007ffe0ff */
[----:B------:R-:W-:-:S04]  /*4e190*/  IMAD.WIDE.U32 R8, R98, 0x5fffffa, RZ ;  /* 0x05fffffa62087825 */ /* 0x000fc800078e00ff */
[----:B------:R-:W-:Y:S01]  /*4e1a0*/  IMAD R98, R98, 0x6, RZ ;  /* 0x0000000662627824 */ /* 0x000fe200078e02ff */
[----:B------:R-:W-:Y:S02]  /*4e1b0*/  @P2 IADD3 R114, PT, PT, R114, -0x7f000001, RZ ;  /* 0x80ffffff72722810 */ /* 0x000fe40007ffe0ff */
[----:B------:R-:W-:Y:S01]  /*4e1c0*/  @P0 IADD3 R109, PT, PT, R109, -0x7f000001, RZ ;  /* 0x80ffffff6d6d0810 */ /* 0x000fe20007ffe0ff */
[----:B------:R-:W-:Y:S01]  /*4e1d0*/  ISETP.GE.U32.AND P3, PT, R105, 0x7f000001, PT ;  /* 0x7f0000016900780c */ /* 0x000fe20003f66070 */
[----:B------:R-:W-:Y:S01]  /*4e1e0*/  ISETP.GE.U32.AND P2, PT, R131, 0x7f000001, PT ;  /* 0x7f0000018300780c */ /* 0x000fe20003f46070 */
[----:B------:R-:W-:Y:S01]  /*4e1f0*/  ISETP.GE.U32.AND P0, PT, R129, 0x7f000001, PT ;  /* 0x7f0000018100780c */ /* 0x000fe20003f06070 */
[----:B------:R-:W-:-:S04]  /*4e200*/  IMAD.HI.U32 R98, R98, 0x7f000001, R8 ;  /* 0x7f00000162627827 */ /* 0x000fc800078e0008 */
[----:B------:R-:W-:Y:S01]  /*4e210*/  IMAD.WIDE.U32 R8, R118, 0x5fffffa, RZ ;  /* 0x05fffffa76087825 */ /* 0x000fe200078e00ff */
[----:B------:R-:W-:-:S03]  /*4e220*/  IADD3 R109, PT, PT, R109, R114, RZ ;  /* 0x000000726d6d7210 */ /* 0x000fc60007ffe0ff */
[----:B------:R-:W-:-:S04]  /*4e230*/  IMAD R118, R118, 0x6, RZ ;  /* 0x0000000676767824 */ /* 0x000fc800078e02ff */
[----:B------:R-:W-:Y:S01]  /*4e240*/  IMAD.HI.U32 R118, R118, 0x7f000001, R8 ;  /* 0x7f00000176767827 */ /* 0x000fe200078e0008 */
[----:B------:R-:W-:Y:S01]  /*4e250*/  ISETP.GE.U32.AND P1, PT, R109, 0x7f000001, PT ;  /* 0x7f0000016d00780c */ /* 0x000fe20003f26070 */
[----:B------:R-:W-:Y:S02]  /*4e260*/  @P3 IADD3 R105, PT, PT, R105, -0x7f000001, RZ ;  /* 0x80ffffff69693810 */ /* 0x000fe40007ffe0ff */
[----:B------:R-:W-:Y:S02]  /*4e270*/  @P2 IADD3 R131, PT, PT, R131, -0x7f000001, RZ ;  /* 0x80ffffff83832810 */ /* 0x000fe40007ffe0ff */
[----:B------:R-:W-:Y:S01]  /*4e280*/  @P0 IADD3 R129, PT, PT, R129, -0x7f000001, RZ ;  /* 0x80ffffff81810810 */ /* 0x000fe20007ffe0ff */
[----:B------:R-:W-:-:S03]  /*4e290*/  ISETP.GE.U32.AND P3, PT, R118, 0x7f000001, PT ;  /* 0x7f0000017600780c */ /* 0x000fc60003f66070 */
[----:B------:R-:W-:Y:S01]  /*4e2a0*/  IADD3 R129, PT, PT, R129, R131, RZ ;  /* 0x0000008381817210 */ /* 0x000fe20007ffe0ff */
[----:B------:R-:W-:-:S03]  /*4e2b0*/  ISETP.GE.U32.AND P4, PT, R132, 0x7f000001, PT ;  /* 0x7f0000018400780c */ /* 0x000fc60003f86070 */
[----:B------:R-:W-:Y:S01]  /*4e2c0*/  @P1 IADD3 R109, PT, PT, R109, -0x7f000001, RZ ;  /* 0x80ffffff6d6d1810 */ /* 0x000fe20007ffe0ff */
[----:B------:R-:W-:Y:S01]  /*4e2d0*/  ISETP.GE.U32.AND P1, PT, R94, 0x7f000001, PT ;  /* 0x7f0000015e00780c */ /* 0x000fe20003f26070 */
[----:B------:R-:W-:Y:S01]  /*4e2e0*/  ISETP.GE.U32.AND P0, PT, R129, 0x7f000001, PT ;  /* 0x7f0000018100780c */ /* 0x000fe20003f06070 */
[----:B------:R-:W-:-:S04]  /*4e2f0*/  IMAD.WIDE.U32 R8, R105, 0x5fffffa, RZ ;  /* 0x05fffffa69087825 */ /* 0x000fc800078e00ff */
[----:B------:R-:W-:Y:S01]  /*4e300*/  IMAD R105, R105, 0x6, RZ ;  /* 0x0000000669697824 */ /* 0x000fe200078e02ff */
[----:B------:R-:W-:-:S03]  /*4e310*/  @P3 IADD3 R118, PT, PT, R118, -0x7f000001, RZ ;  /* 0x80ffffff76763810 */ /* 0x000fc60007ffe0ff */
[----:B------:R-:W-:Y:S01]  /*4e320*/  IMAD.HI.U32 R105, R105, 0x7f000001, R8 ;  /* 0x7f00000169697827 */ /* 0x000fe200078e0008 */
[----:B------:R-:W-:Y:S02]  /*4e330*/  IADD3 R109, PT, PT, R109, R118, RZ ;  /* 0x000000766d6d7210 */ /* 0x000fe40007ffe0ff */
[----:B------:R-:W-:Y:S01]  /*4e340*/  @P4 IADD3 R132, PT, PT, R132, -0x7f000001, RZ ;  /* 0x80ffffff84844810 */ /* 0x000fe20007ffe0ff */
[----:B------:R-:W-:Y:S01]  /*4e350*/  ISETP.GE.U32.AND P2, PT, R103, 0x7f000001, PT ;  /* 0x7f0000016700780c */ /* 0x000fe20003f46070 */
[----:B------:R-:W-:Y:S02]  /*4e360*/  @P1 IADD3 R94, PT, PT, R94, -0x7f000001, RZ ;  /* 0x80ffffff5e5e1810 */ /* 0x000fe40007ffe0ff */
[----:B------:R-:W-:Y:S01]  /*4e370*/  @P0 IADD3 R129, PT, PT, R129, -0x7f000001, RZ ;  /* 0x80ffffff81810810 */ /* 0x000fe20007ffe0ff */
[----:B------:R-:W-:Y:S01]  /*4e380*/  ISETP.GE.U32.AND P4, PT, R105, 0x7f000001, PT ;  /* 0x7f0000016900780c */ /* 0x000fe20003f86070 */
[----:B------:R-:W-:Y:S01]  /*4e390*/  ISETP.GE.U32.AND P3, PT, R109, 0x7f000001, PT ;  /* 0x7f0000016d00780c */ /* 0x000fe20003f66070 */
[----:B------:R-:W-:-:S04]  /*4e3a0*/  IMAD.WIDE.U32 R8, R132, 0x5fffffa, RZ ;  /* 0x05fffffa84087825 */ /* 0x000fc800078e00ff */
[----:B------:R-:W-:Y:S01]  /*4e3b0*/  IMAD R32, R132, 0x6, RZ ;  /* 0x0000000684207824 */ /* 0x000fe200078e02ff */
[----:B------:R-:W-:-:S03]  /*4e3c0*/  IADD3 R94, PT, PT, R129, R94, RZ ;  /* 0x0000005e815e7210 */ /* 0x000fc60007ffe0ff */
[----:B------:R-:W-:Y:S02]  /*4e3d0*/  IMAD.HI.U32 R32, R32, 0x7f000001, R8 ;  /* 0x7f00000120207827 */ /* 0x000fe400078e0008 */
[----:B------:R-:W-:Y:S01]  /*4e3e0*/  ISETP.GE.U32.AND P0, PT, R94, 0x7f000001, PT ;  /* 0x7f0000015e00780c */ /* 0x000fe20003f06070 */
[----:B------:R-:W-:Y:S02]  /*4e3f0*/  @P2 IADD3 R103, PT, PT, R103, -0x7f000001, RZ ;  /* 0x80ffffff67672810 */ /* 0x000fe40007ffe0ff */
[----:B------:R-:W-:Y:S02]  /*4e400*/  @P4 IADD3 R105, PT, PT, R105, -0x7f000001, RZ ;  /* 0x80ffffff69694810 */ /* 0x000fe40007ffe0ff */
[----:B------:R-:W-:Y:S01]  /*4e410*/  @P3 IADD3 R109, PT, PT, R109, -0x7f000001, RZ ;  /* 0x80ffffff6d6d3810 */ /* 0x000fe20007ffe0ff */
[----:B------:R-:W-:Y:S01]  /*4e420*/  ISETP.GE.U32.AND P2, PT, R32, 0x7f000001, PT ;  /* 0x7f0000012000780c */ /* 0x000fe20003f46070 */
[----:B------:R-:W-:Y:S02]  /*4e430*/  ISETP.GE.U32.AND P1, PT, R106, 0x7f000001, PT ;  /* 0x7f0000016a00780c */ /* 0x000fe40003f26070 */
[----:B------:R-:W-:-:S04]  /*4e440*/  IADD3 R177, PT, PT, R109, R105, RZ ;  /* 0x000000696db17210 */ /* 0x000fc80007ffe0ff */
[----:B------:R-:W-:Y:S01]  /*4e450*/  @P0 IADD3 R94, PT, PT, R94, -0x7f000001, RZ ;  /* 0x80ffffff5e5e0810 */ /* 0x000fe20007ffe0ff */
[----:B------:R-:W-:Y:S01]  /*4e460*/  ISETP.GE.U32.AND P0, PT, R177, 0x7f000001, PT ;  /* 0x7f000001b100780c */ /* 0x000fe20003f06070 */
[----:B------:R-:W-:-:S04]  /*4e470*/  IMAD.WIDE.U32 R8, R103, 0x5fffffa, RZ ;  /* 0x05fffffa67087825 */ /* 0x000fc800078e00ff */
[----:B------:R-:W-:Y:S01]  /*4e480*/  IMAD R103, R103, 0x6, RZ ;  /* 0x0000000667677824 */ /* 0x000fe200078e02ff */
[----:B------:R-:W-:-:S03]  /*4e490*/  @P2 IADD3 R32, PT, PT, R32, -0x7f000001, RZ ;  /* 0x80ffffff20202810 */ /* 0x000fc60007ffe0ff */
[----:B------:R-:W-:Y:S01]  /*4e4a0*/  IMAD.HI.U32 R114, R103, 0x7f000001, R8 ;  /* 0x7f00000167727827 */ /* 0x000fe200078e0008 */
[----:B------:R-:W-:Y:S02]  /*4e4b0*/  IADD3 R103, PT, PT, R94, R32, RZ ;  /* 0x000000205e677210 */ /* 0x000fe40007ffe0ff */
[----:B------:R-:W-:Y:S02]  /*4e4c0*/  @P1 IADD3 R106, PT, PT, R106, -0x7f000001, RZ ;  /* 0x80ffffff6a6a1810 */ /* 0x000fe40007ffe0ff */
[----:B------:R-:W-:Y:S01]  /*4e4d0*/  @P0 IADD3 R177, PT, PT, R177, -0x7f000001, RZ ;  /* 0x80ffffffb1b10810 */ /* 0x000fe20007ffe0ff */
[----:B------:R-:W-:Y:S02]  /*4e4e0*/  ISETP.GE.U32.AND P0, PT, R103, 0x7f000001, PT ;  /* 0x7f0000016700780c */ /* 0x000fe40003f06070 */
[----:B------:R-:W-:-:S04]  /*4e4f0*/  IMAD.WIDE.U32 R8, R106, 0x5fffffa, RZ ;  /* 0x05fffffa6a087825 */ /* 0x000fc800078e00ff */
[----:B------:R-:W-:-:S04]  /*4e500*/  IMAD R94, R106, 0x6, RZ ;  /* 0x000000066a5e7824 */ /* 0x000fc800078e02ff */
[----:B------:R-:W-:-:S04]  /*4e510*/  IMAD.HI.U32 R94, R94, 0x7f000001, R8 ;  /* 0x7f0000015e5e7827 */ /* 0x000fc800078e0008 */
[----:B------:R-:W-:-:S04]  /*4e520*/  IMAD.WIDE.U32 R8, R177, R130, RZ ;  /* 0x00000082b1087225 */ /* 0x000fc800078e00ff */
[----:B------:R-:W-:Y:S01]  /*4e530*/  IMAD R106, R8, 0x7effffff, RZ ;  /* 0x7effffff086a7824 */ /* 0x000fe200078e02ff */
[----:B------:R-:W-:-:S03]  /*4e540*/  @P0 IADD3 R103, PT, PT, R103, -0x7f000001, RZ ;  /* 0x80ffffff67670810 */ /* 0x000fc60007ffe0ff */
[----:B------:R-:W-:-:S04]  /*4e550*/  IMAD.HI.U32 R106, R106, 0x7f000001, R8 ;  /* 0x7f0000016a6a7827 */ /* 0x000fc800078e0008 */
[----:B------:R-:W-:Y:S01]  /*4e560*/  IMAD.WIDE.U32 R8, R103, R17, RZ ;  /* 0x0000001167087225 */ /* 0x000fe200078e00ff */
[----:B------:R-:W-:-:S03]  /*4e570*/  ISETP.GE.U32.AND P0, PT, R110, 0x7f000001, PT ;  /* 0x7f0000016e00780c */ /* 0x000fc60003f06070 */
[----:B------:R-:W-:-:S04]  /*4e580*/  IMAD R105, R8, 0x7effffff, RZ ;  /* 0x7effffff08697824 */ /* 0x000fc800078e02ff */
[----:B------:R-:W-:-:S04]  /*4e590*/  IMAD.HI.U32 R105, R105, 0x7f000001, R8 ;  /* 0x7f00000169697827 */ /* 0x000fc800078e0008 */
[----:B------:R-:W-:-:S04]  /*4e5a0*/  IMAD.WIDE.U32 R8, R177, R18, RZ ;  /* 0x00000012b1087225 */ /* 0x000fc800078e00ff */
[----:B------:R-:W-:Y:S01]  /*4e5b0*/  IMAD R32, R8, 0x7effffff, RZ ;  /* 0x7effffff08207824 */ /* 0x000fe200078e02ff */
[----:B------:R-:W-:-:S03]  /*4e5c0*/  @P0 IADD3 R110, PT, PT, R110, -0x7f000001, RZ ;  /* 0x80ffffff6e6e0810 */ /* 0x000fc60007ffe0ff */
[----:B------:R-:W-:-:S04]  /*4e5d0*/  IMAD.HI.U32 R32, R32, 0x7f000001, R8 ;  /* 0x7f00000120207827 */ /* 0x000fc800078e0008 */
[----:B------:R-:W-:Y:S01]  /*4e5e0*/  IMAD.WIDE.U32 R8, R6, R252, RZ ;  /* 0x000000fc06087225 */ /* 0x000fe200078e00ff */
[----:B------:R-:W-:Y:S01]  /*4e5f0*/  ISETP.GE.U32.AND P2, PT, R113, 0x7f000001, PT ;  /* 0x7f0000017100780c */ /* 0x000fe20003f46070 */
[----:B------:R-:W-:Y:S02]  /*4e600*/  ISETP.GE.U32.AND P1, PT, R110, 0x7f000001, PT ;  /* 0x7f0000016e00780c */ /* 0x000fe40003f26070 */
[----:B------:R-:W-:-:S04]  /*4e610*/  IMAD R118, R8, 0x7effffff, RZ ;  /* 0x7effffff08767824 */ /* 0x000fc800078e02ff */
[----:B------:R-:W-:-:S05]  /*4e620*/  IMAD.HI.U32 R118, R118, 0x7f000001, R8 ;  /* 0x7f00000176767827 */ /* 0x000fca00078e0008 */
[----:B------:R-:W-:Y:S01]  /*4e630*/  ISETP.GE.U32.AND P0, PT, R118, 0x7f000001, PT ;  /* 0x7f0000017600780c */ /* 0x000fe20003f06070 */
[----:B------:R-:W-:Y:S02]  /*4e640*/  @P2 IADD3 R113, PT, PT, R113, -0x7f000001, RZ ;  /* 0x80ffffff71712810 */ /* 0x000fe40007ffe0ff */
[----:B------:R-:W-:Y:S01]  /*4e650*/  @P1 IADD3 R110, PT, PT, R110, -0x7f000001, RZ ;  /* 0x80ffffff6e6e1810 */ /* 0x000fe20007ffe0ff */
[----:B------:R-:W-:-:S03]  /*4e660*/  IMAD.WIDE.U32 R8, R103, R130, RZ ;  /* 0x0000008267087225 */ /* 0x000fc600078e00ff */
[----:B------:R-:W-:Y:S01]  /*4e670*/  IADD3 R110, PT, PT, R110, R113, RZ ;  /* 0x000000716e6e7210 */ /* 0x000fe20007ffe0ff */
[----:B------:R-:W-:Y:S01]  /*4e680*/  IMAD R109, R8, 0x7effffff, RZ ;  /* 0x7effffff086d7824 */ /* 0x000fe200078e02ff */
[----:B------:R-:W-:-:S04]  /*4e690*/  ISETP.GE.U32.AND P1, PT, R112, 0x7f000001, PT ;  /* 0x7f0000017000780c */ /* 0x000fc80003f26070 */
[----:B------:R-:W-:Y:S01]  /*4e6a0*/  @P0 IADD3 R118, PT, PT, R118, -0x7f000001, RZ ;  /* 0x80ffffff76760810 */ /* 0x000fe20007ffe0ff */
[----:B------:R-:W-:Y:S01]  /*4e6b0*/  ISETP.GE.U32.AND P0, PT, R110, 0x7f000001, PT ;  /* 0x7f0000016e00780c */ /* 0x000fe20003f06070 */
[----:B------:R-:W-:-:S04]  /*4e6c0*/  IMAD.HI.U32 R109, R109, 0x7f000001, R8 ;  /* 0x7f0000016d6d7827 */ /* 0x000fc800078e0008 */
[----:B--2---:R-:W-:-:S04]  /*4e6d0*/  IMAD.WIDE.U32 R8, R13, R118, RZ ;  /* 0x000000760d087225 */ /* 0x004fc800078e00ff */
[----:B------:R-:W-:Y:S01]  /*4e6e0*/  IMAD R13, R8, 0x7effffff, RZ ;  /* 0x7effffff080d7824 */ /* 0x000fe200078e02ff */
[----:B------:R-:W-:-:S03]  /*4e6f0*/  @P1 IADD3 R112, PT, PT, R112, -0x7f000001, RZ ;  /* 0x80ffffff70701810 */ /* 0x000fc60007ffe0ff */
[----:B------:R-:W-:Y:S01]  /*4e700*/  @P0 IADD3 R110, PT, PT, R110, -0x7f000001, RZ ;  /* 0x80ffffff6e6e0810 */ /* 0x000fe20007ffe0ff */
[----:B------:R-:W-:-:S04]  /*4e710*/  IMAD.HI.U32 R13, R13, 0x7f000001, R8 ;  /* 0x7f0000010d0d7827 */ /* 0x000fc800078e0008 */
[----:B----4-:R-:W-:Y:S01]  /*4e720*/  IMAD.WIDE.U32 R8, R35, R118, RZ ;  /* 0x0000007623087225 */ /* 0x010fe200078e00ff */
[----:B------:R-:W-:-:S03]  /*4e730*/  IADD3 R110, PT, PT, R110, R112, RZ ;  /* 0x000000706e6e7210 */ /* 0x000fc60007ffe0ff */
[----:B------:R-:W-:-:S04]  /*4e740*/  IMAD R35, R8, 0x7effffff, RZ ;  /* 0x7effffff08237824 */ /* 0x000fc800078e02ff */
[----:B------:R-:W-:-:S04]  /*4e750*/  IMAD.HI.U32 R35, R35, 0x7f000001, R8 ;  /* 0x7f00000123237827 */ /* 0x000fc800078e0008 */
[----:B------:R-:W-:Y:S01]  /*4e760*/  IMAD.WIDE.U32 R8, R104, R118, RZ ;  /* 0x0000007668087225 */ /* 0x000fe200078e00ff */
[----:B------:R-:W-:Y:S01]  /*4e770*/  ISETP.GE.U32.AND P0, PT, R110, 0x7f000001, PT ;  /* 0x7f0000016e00780c */ /* 0x000fe20003f06070 */
[----:B------:R-:W-:Y:S02]  /*4e780*/  ISETP.GE.U32.AND P1, PT, R111, 0x7f000001, PT ;  /* 0x7f0000016f00780c */ /* 0x000fe40003f26070 */
[----:B------:R-:W-:-:S04]  /*4e790*/  IMAD R112, R8, 0x7effffff, RZ ;  /* 0x7effffff08707824 */ /* 0x000fc800078e02ff */
[----:B------:R-:W-:-:S04]  /*4e7a0*/  IMAD.HI.U32 R112, R112, 0x7f000001, R8 ;  /* 0x7f00000170707827 */ /* 0x000fc800078e0008 */
[----:B---3--:R-:W-:-:S04]  /*4e7b0*/  IMAD.WIDE.U32 R8, R108, R118, RZ ;  /* 0x000000766c087225 */ /* 0x008fc800078e00ff */
[----:B------:R-:W-:Y:S01]  /*4e7c0*/  IMAD R104, R8, 0x7effffff, RZ ;  /* 0x7effffff08687824 */ /* 0x000fe200078e02ff */
[----:B------:R-:W-:Y:S01]  /*4e7d0*/  @P0 IADD3 R110, PT, PT, R110, -0x7f000001, RZ ;  /* 0x80ffffff6e6e0810 */ /* 0x000fe20007ffe0ff */
[----:B------:R-:W-:Y:S02]  /*4e7e0*/  ISETP.GE.U32.AND P0, PT, R13, 0x7f000001, PT ;  /* 0x7f0000010d00780c */ /* 0x000fe40003f06070 */
[----:B------:R-:W-:Y:S01]  /*4e7f0*/  IMAD.HI.U32 R8, R104, 0x7f000001, R8 ;  /* 0x7f00000168087827 */ /* 0x000fe200078e0008 */
[----:B------:R-:W-:Y:S01]  /*4e800*/  @P1 IADD3 R111, PT, PT, R111, -0x7f000001, RZ ;  /* 0x80ffffff6f6f1810 */ /* 0x000fe20007ffe0ff */
[----:B------:R-:W-:Y:S01]  /*4e810*/  ISETP.GE.U32.AND P1, PT, R35, 0x7f000001, PT ;  /* 0x7f0000012300780c */ /* 0x000fe20003f26070 */
[----:B------:R-:W-:Y:S02]  /*4e820*/  ISETP.GE.U32.AND P2, PT, R112, 0x7f000001, PT ;  /* 0x7f0000017000780c */ /* 0x000fe40003f46070 */
[----:B------:R-:W-:-:S06]  /*4e830*/  ISETP.GE.U32.AND P3, PT, R8, 0x7f000001, PT ;  /* 0x7f0000010800780c */ /* 0x000fcc0003f66070 */
[----:B------:R-:W-:-:S04]  /*4e840*/  @P0 IADD3 R13, PT, PT, R13, -0x7f000001, RZ ;  /* 0x80ffffff0d0d0810 */ /* 0x000fc80007ffe0ff */
[----:B------:R-:W-:Y:S02]  /*4e850*/  @P1 IADD3 R35, PT, PT, R35, -0x7f000001, RZ ;  /* 0x80ffffff23231810 */ /* 0x000fe40007ffe0ff */
[----:B------:R-:W-:Y:S02]  /*4e860*/  IADD3 R13, PT, PT, R13, R115, RZ ;  /* 0x000000730d0d7210 */ /* 0x000fe40007ffe0ff */
[----:B------:R-:W-:Y:S02]  /*4e870*/  @P2 IADD3 R112, PT, PT, R112, -0x7f000001, RZ ;  /* 0x80ffffff70702810 */ /* 0x000fe40007ffe0ff */
[----:B------:R-:W-:Y:S02]  /*4e880*/  @P3 IADD3 R8, PT, PT, R8, -0x7f000001, RZ ;  /* 0x80ffffff08083810 */ /* 0x000fe40007ffe0ff */
[----:B------:R-:W-:Y:S01]  /*4e890*/  IADD3 R35, PT, PT, R35, R95, RZ ;  /* 0x0000005f23237210 */ /* 0x000fe20007ffe0ff */
[----:B------:R-:W-:Y:S01]  /*4e8a0*/  ISETP.GE.U32.AND P0, PT, R13, 0x7f000001, PT ;  /* 0x7f0000010d00780c */ /* 0x000fe20003f06070 */
[----:B------:R-:W-:-:S02]  /*4e8b0*/  IADD3 R96, PT, PT, R112, R96, RZ ;  /* 0x0000006070607210 */ /* 0x000fc40007ffe0ff */
[----:B------:R-:W-:Y:S01]  /*4e8c0*/  IADD3 R107, PT, PT, R8, R107, RZ ;  /* 0x0000006b086b7210 */ /* 0x000fe20007ffe0ff */
[----:B------:R-:W-:Y:S02]  /*4e8d0*/  ISETP.GE.U32.AND P1, PT, R35, 0x7f000001, PT ;  /* 0x7f0000012300780c */ /* 0x000fe40003f26070 */
[----:B------:R-:W-:Y:S02]  /*4e8e0*/  ISETP.GE.U32.AND P2, PT, R96, 0x7f000001, PT ;  /* 0x7f0000016000780c */ /* 0x000fe40003f46070 */
[----:B------:R-:W-:Y:S01]  /*4e8f0*/  ISETP.GE.U32.AND P3, PT, R107, 0x7f000001, PT ;  /* 0x7f0000016b00780c */ /* 0x000fe20003f66070 */
[----:B------:R-:W-:Y:S01]  /*4e900*/  IADD3 R104, PT, PT, R110, R111, RZ ;  /* 0x0000006f6e687210 */ /* 0x000fe20007ffe0ff */
[----:B------:R0:W-:Y:S04]  /*4e910*/  STL [R1+0x110], R13 ;  /* 0x0001100d01007387 */ /* 0x0001e80000100800 */
[----:B------:R2:W-:Y:S04]  /*4e920*/  STL [R1+0x114], R35 ;  /* 0x0001142301007387 */ /* 0x0005e80000100800 */
[----:B------:R3:W-:Y:S04]  /*4e930*/  STL [R1+0x118], R96 ;  /* 0x0001186001007387 */ /* 0x0007e80000100800 */
[----:B------:R4:W-:Y:S01]  /*4e940*/  STL [R1+0x11c], R107 ;  /* 0x00011c6b01007387 */ /* 0x0009e20000100800 */
[----:B------:R-:W-:Y:S01]  /*4e950*/  ISETP.GE.U32.AND P4, PT, R104, 0x7f000001, PT ;  /* 0x7f0000016800780c */ /* 0x000fe20003f86070 */
[----:B0-----:R-:W-:Y:S01]  /*4e960*/  @P0 IADD3 R13, PT, PT, R13, -0x7f000001, RZ ;  /* 0x80ffffff0d0d0810 */ /* 0x001fe20007ffe0ff */
[----:B------:R-:W-:Y:S01]  /*4e970*/  ISETP.GE.U32.AND P0, PT, R7, 0x7f000001, PT ;  /* 0x7f0000010700780c */ /* 0x000fe20003f06070 */
[----:B--2---:R-:W-:-:S02]  /*4e980*/  @P1 IADD3 R35, PT, PT, R35, -0x7f000001, RZ ;  /* 0x80ffffff23231810 */ /* 0x004fc40007ffe0ff */
[----:B---3--:R-:W-:Y:S02]  /*4e990*/  @P2 IADD3 R96, PT, PT, R96, -0x7f000001, RZ ;  /* 0x80ffffff60602810 */ /* 0x008fe40007ffe0ff */
[----:B----4-:R-:W-:Y:S01]  /*4e9a0*/  @P3 IADD3 R107, PT, PT, R107, -0x7f000001, RZ ;  /* 0x80ffffff6b6b3810 */ /* 0x010fe20007ffe0ff */
[----:B------:R-:W-:Y:S04]  /*4e9b0*/  STL [R1+0x110], R13 ;  /* 0x0001100d01007387 */ /* 0x000fe80000100800 */
[----:B------:R-:W-:Y:S04]  /*4e9c0*/  STL [R1+0x114], R35 ;  /* 0x0001142301007387 */ /* 0x000fe80000100800 */
[----:B------:R0:W-:Y:S04]  /*4e9d0*/  STL [R1+0x118], R96 ;  /* 0x0001186001007387 */ /* 0x0001e80000100800 */
[----:B------:R2:W-:Y:S04]  /*4e9e0*/  STL [R1+0x11c], R107 ;  /* 0x00011c6b01007387 */ /* 0x0005e80000100800 */
[----:B------:R-:W3:Y:S01]  /*4e9f0*/  LD.E R95, desc[UR20][R82.64+0x1010] ;  /* 0x00101014525f7980 */ /* 0x000ee2000c101900 */
[----:B------:R-:W-:-:S02]  /*4ea00*/  @P4 IADD3 R104, PT, PT, R104, -0x7f000001, RZ ;  /* 0x80ffffff68684810 */ /* 0x000fc40007ffe0ff */
[----:B------:R-:W-:Y:S01]  /*4ea10*/  @P0 IADD3 R7, PT, PT, R7, -0x7f000001, RZ ;  /* 0x80ffffff07070810 */ /* 0x000fe20007ffe0ff */
[----:B------:R-:W-:Y:S02]  /*4ea20*/  ISETP.GE.U32.AND P1, PT, R98, 0x7f000001, PT ;  /* 0x7f0000016200780c */ /* 0x000fe40003f26070 */
[----:B------:R-:W-:Y:S01]  /*4ea30*/  IMAD.WIDE.U32 R8, R104, R16, RZ ;  /* 0x0000001068087225 */ /* 0x000fe200078e00ff */
[----:B0-----:R-:W4:Y:S04]  /*4ea40*/  LD.E R96, desc[UR20][R82.64+0x1014] ;  /* 0x0010141452607980 */ /* 0x001f28000c101900 */
[----:B------:R-:W3:Y:S01]  /*4ea50*/  LD.E R108, desc[UR20][R82.64+0x1018] ;  /* 0x00101814526c7980 */ /* 0x000ee2000c101900 */
[----:B------:R-:W-:Y:S01]  /*4ea60*/  ISETP.GE.U32.AND P0, PT, R7, 0x7f000001, PT ;  /* 0x7f0000010700780c */ /* 0x000fe20003f06070 */
[----:B------:R-:W-:-:S02]  /*4ea70*/  IMAD R115, R8, 0x7effffff, RZ ;  /* 0x7effffff08737824 */ /* 0x000fc400078e02ff */
[----:B------:R0:W3:Y:S04]  /*4ea80*/  LD.E R112, desc[UR20][R82.64+0x101c] ;  /* 0x00101c1452707980 */ /* 0x0000e8000c101900 */
[----:B------:R-:W3:Y:S04]  /*4ea90*/  LDL R129, [R1+0x110] ;  /* 0x0001100001817983 */ /* 0x000ee80000100800 */
[----:B------:R-:W3:Y:S01]  /*4eaa0*/  LDL R118, [R1+0x118] ;  /* 0x0001180001767983 */ /* 0x000ee20000100800 */
[----:B------:R-:W-:-:S04]  /*4eab0*/  IMAD.HI.U32 R115, R115, 0x7f000001, R8 ;  /* 0x7f00000173737827 */ /* 0x000fc800078e0008 */
[----:B------:R-:W-:Y:S01]  /*4eac0*/  IMAD.WIDE.U32 R8, R104, R17, RZ ;  /* 0x0000001168087225 */ /* 0x000fe200078e00ff */
[----:B------:R-:W3:Y:S01]  /*4ead0*/  LDL R131, [R1+0x11c] ;  /* 0x00011c0001837983 */ /* 0x000ee20000100800 */
[----:B------:R-:W-:Y:S02]  /*4eae0*/  @P1 IADD3 R98, PT, PT, R98, -0x7f000001, RZ ;  /* 0x80ffffff62621810 */ /* 0x000fe40007ffe0ff */
[----:B------:R-:W-:Y:S01]  /*4eaf0*/  IMAD R113, R8, 0x7effffff, RZ ;  /* 0x7effffff08717824 */ /* 0x000fe200078e02ff */
[----:B------:R-:W-:-:S03]  /*4eb00*/  @P0 IADD3 R7, PT, PT, R7, -0x7f000001, RZ ;  /* 0x80ffffff07070810 */ /* 0x000fc60007ffe0ff */
[----:B------:R-:W-:-:S04]  /*4eb10*/  IMAD.HI.U32 R113, R113, 0x7f000001, R8 ;  /* 0x7f00000171717827 */ /* 0x000fc800078e0008 */
[----:B------:R-:W-:Y:S01]  /*4eb20*/  IMAD.WIDE.U32 R8, R177, R16, RZ ;  /* 0x00000010b1087225 */ /* 0x000fe200078e00ff */
[----:B------:R-:W-:Y:S01]  /*4eb30*/  IADD3 R7, PT, PT, R7, R98, RZ ;  /* 0x0000006207077210 */ /* 0x000fe20007ffe0ff */
[----:B------:R-:W-:Y:S02]  /*4eb40*/  ISETP.GE.U32.AND P1, PT, R114, 0x7f000001, PT ;  /* 0x7f0000017200780c */ /* 0x000fe40003f26070 */
[----:B------:R-:W-:Y:S02]  /*4eb50*/  IMAD R35, R8, 0x7effffff, RZ ;  /* 0x7effffff08237824 */ /* 0x000fe400078e02ff */
        /* <DEDUP_REMOVED lines=8> */
[----:B------:R-:W-:-:S03]  /*4ebe0*/  IADD3 R7, PT, PT, R7, R114, RZ ;  /* 0x0000007207077210 */ /* 0x000fc60007ffe0ff */
[----:B------:R-:W-:Y:S01]  /*4ebf0*/  IMAD R132, R8, 0x7effffff, RZ ;  /* 0x7effffff08847824 */ /* 0x000fe200078e02ff */
[----:B------:R-:W3:Y:S03]  /*4ec00*/  LDL R114, [R1+0x114] ;  /* 0x0001140001727983 */ /* 0x000ee60000100800 */
[----:B------:R-:W-:-:S04]  /*4ec10*/  IMAD.HI.U32 R132, R132, 0x7f000001, R8 ;  /* 0x7f00000184847827 */ /* 0x000fc800078e0008 */
[----:B------:R-:W-:-:S04]  /*4ec20*/  IMAD.WIDE.U32 R8, R177, R17, RZ ;  /* 0x00000011b1087225 */ /* 0x000fc800078e00ff */
[----:B------:R-:W-:-:S04]  /*4ec30*/  IMAD R110, R8, 0x7effffff, RZ ;  /* 0x7effffff086e7824 */ /* 0x000fc800078e02ff */
[----:B------:R-:W-:-:S04]  /*4ec40*/  IMAD.HI.U32 R110, R110, 0x7f000001, R8 ;  /* 0x7f0000016e6e7827 */ /* 0x000fc800078e0008 */
[----:B------:R-:W-:-:S04]  /*4ec50*/  IMAD.WIDE.U32 R8, R103, R16, RZ ;  /* 0x0000001067087225 */ /* 0x000fc800078e00ff */
[----:B--2---:R-:W-:-:S04]  /*4ec60*/  IMAD R107, R8, 0x7effffff, RZ ;  /* 0x7effffff086b7824 */ /* 0x004fc800078e02ff */
        /* <DEDUP_REMOVED lines=12> */
[----:B------:R-:W-:Y:S02]  /*4ed30*/  IMAD.HI.U32 R176, R176, 0x7f000001, R8 ;  /* 0x7f000001b0b07827 */ /* 0x000fe400078e0008 */
[----:B------:R-:W2:Y:S01]  /*4ed40*/  LDL.64 R8, [R1+0x100] ;  /* 0x0001000001087983 */ /* 0x000ea20000100a00 */
[----:B------:R-:W-:Y:S01]  /*4ed50*/  ISETP.GE.U32.AND P1, PT, R94, 0x7f000001, PT ;  /* 0x7f0000015e00780c */ /* 0x000fe20003f26070 */
[----:B------:R-:W-:-:S12]  /*4ed60*/  ISETP.GE.U32.AND P0, PT, R7, 0x7f000001, PT ;  /* 0x7f0000010700780c */ /* 0x000fd80003f06070 */
[----:B------:R-:W-:Y:S02]  /*4ed70*/  @P1 IADD3 R94, PT, PT, R94, -0x7f000001, RZ ;  /* 0x80ffffff5e5e1810 */ /* 0x000fe40007ffe0ff */
[----:B------:R-:W-:-:S04]  /*4ed80*/  @P0 IADD3 R7, PT, PT, R7, -0x7f000001, RZ ;  /* 0x80ffffff07070810 */ /* 0x000fc80007ffe0ff */
[----:B------:R-:W-:-:S05]  /*4ed90*/  IADD3 R94, PT, PT, R7, R94, RZ ;  /* 0x0000005e075e7210 */ /* 0x000fca0007ffe0ff */
[----:B------:R-:W-:-:S13]  /*4eda0*/  ISETP.GE.U32.AND P0, PT, R94, 0x7f000001, PT ;  /* 0x7f0000015e00780c */ /* 0x000fda0003f06070 */
[----:B------:R-:W-:-:S05]  /*4edb0*/  @P0 IADD3 R94, PT, PT, R94, -0x7f000001, RZ ;  /* 0x80ffffff5e5e0810 */ /* 0x000fca0007ffe0ff */
[----:B0-----:R-:W-:-:S04]  /*4edc0*/  IMAD.WIDE.U32 R82, R94, R18, RZ ;  /* 0x000000125e527225 */ /* 0x001fc800078e00ff */
[----:B------:R-:W-:-:S04]  /*4edd0*/  IMAD R145, R82, 0x7effffff, RZ ;  /* 0x7effffff52917824 */ /* 0x000fc800078e02ff */
[----:B------:R-:W-:-:S04]  /*4ede0*/  IMAD.HI.U32 R145, R145, 0x7f000001, R82 ;  /* 0x7f00000191917827 */ /* 0x000fc800078e0052 */
[----:B------:R-:W-:-:S04]  /*4edf0*/  IMAD.WIDE.U32 R82, R94, R16, RZ ;  /* 0x000000105e527225 */ /* 0x000fc800078e00ff */
[----:B------:R-:W-:-:S04]  /*4ee00*/  IMAD R146, R82, 0x7effffff, RZ ;  /* 0x7effffff52927824 */ /* 0x000fc800078e02ff */
[----:B------:R-:W-:-:S04]  /*4ee10*/  IMAD.HI.U32 R146, R146, 0x7f000001, R82 ;  /* 0x7f00000192927827 */ /* 0x000fc800078e0052 */
[----:B------:R-:W-:-:S04]  /*4ee20*/  IMAD.WIDE.U32 R82, R94, R17, RZ ;  /* 0x000000115e527225 */ /* 0x000fc800078e00ff */
[----:B------:R-:W-:Y:S01]  /*4ee30*/  IMAD R147, R82, 0x7effffff, RZ ;  /* 0x7effffff52937824 */ /* 0x000fe200078e02ff */
[----:B------:R-:W-:-:S03]  /*4ee40*/  ISETP.GE.U32.AND P0, PT, R106, 0x7f000001, PT ;  /* 0x7f0000016a00780c */ /* 0x000fc60003f06070 */
[----:B------:R-:W-:-:S04]  /*4ee50*/  IMAD.HI.U32 R147, R147, 0x7f000001, R82 ;  /* 0x7f00000193937827 */ /* 0x000fc800078e0052 */
[----:B------:R-:W-:Y:S01]  /*4ee60*/  IMAD.WIDE.U32 R82, R94, R130, RZ ;  /* 0x000000825e527225 */ /* 0x000fe200078e00ff */
[----:B------:R-:W-:-:S03]  /*4ee70*/  ISETP.GE.U32.AND P1, PT, R105, 0x7f000001, PT ;  /* 0x7f0000016900780c */ /* 0x000fc60003f26070 */
[----:B------:R-:W-:-:S04]  /*4ee80*/  IMAD R133, R82, 0x7effffff, RZ ;  /* 0x7effffff52857824 */ /* 0x000fc800078e02ff */
[----:B------:R-:W-:-:S04]  /*4ee90*/  IMAD.HI.U32 R133, R133, 0x7f000001, R82 ;  /* 0x7f00000185857827 */ /* 0x000fc800078e0052 */
[----:B------:R-:W-:Y:S01]  /*4eea0*/  IMAD.WIDE.U32 R82, R94, R39, RZ ;  /* 0x000000275e527225 */ /* 0x000fe200078e00ff */
[----:B------:R-:W-:Y:S01]  /*4eeb0*/  @P0 IADD3 R106, PT, PT, R106, -0x7f000001, RZ ;  /* 0x80ffffff6a6a0810 */ /* 0x000fe20007ffe0ff */
[----:B------:R-:W-:Y:S02]  /*4eec0*/  ISETP.GE.U32.AND P0, PT, R109, 0x7f000001, PT ;  /* 0x7f0000016d00780c */ /* 0x000fe40003f06070 */
[----:B------:R-:W-:Y:S01]  /*4eed0*/  IMAD R7, R82, 0x7effffff, RZ ;  /* 0x7effffff52077824 */ /* 0x000fe200078e02ff */
[----:B------:R-:W-:-:S03]  /*4eee0*/  @P1 IADD3 R105, PT, PT, R105, -0x7f000001, RZ ;  /* 0x80ffffff69691810 */ /* 0x000fc60007ffe0ff */
[----:B------:R-:W-:-:S04]  /*4eef0*/  IMAD.HI.U32 R7, R7, 0x7f000001, R82 ;  /* 0x7f00000107077827 */ /* 0x000fc800078e0052 */
[----:B------:R-:W-:-:S04]  /*4ef00*/  IMAD.WIDE.U32 R82, R106, 0x5fffffa, RZ ;  /* 0x05fffffa6a527825 */ /* 0x000fc800078e00ff */
[----:B------:R-:W-:Y:S01]  /*4ef10*/  IMAD R106, R106, 0x6, RZ ;  /* 0x000000066a6a7824 */ /* 0x000fe200078e02ff */
[----:B------:R-:W-:-:S03]  /*4ef20*/  ISETP.GE.U32.AND P1, PT, R115, 0x7f000001, PT ;  /* 0x7f0000017300780c */ /* 0x000fc60003f26070 */
[----:B------:R-:W-:-:S04]  /*4ef30*/  IMAD.HI.U32 R106, R106, 0x7f000001, R82 ;  /* 0x7f0000016a6a7827 */ /* 0x000fc800078e0052 */
[----:B------:R-:W-:-:S04]  /*4ef40*/  IMAD.WIDE.U32 R82, R105, 0x5fffffa, RZ ;  /* 0x05fffffa69527825 */ /* 0x000fc800078e00ff */
[----:B------:R-:W-:Y:S01]  /*4ef50*/  IMAD R105, R105, 0x6, RZ ;  /* 0x0000000669697824 */ /* 0x000fe200078e02ff */
[----:B------:R-:W-:-:S03]  /*4ef60*/  @P0 IADD3 R109, PT, PT, R109, -0x7f000001, RZ ;  /* 0x80ffffff6d6d0810 */ /* 0x000fc60007ffe0ff */
[----:B------:R-:W-:-:S04]  /*4ef70*/  IMAD.HI.U32 R105, R105, 0x7f000001, R82 ;  /* 0x7f00000169697827 */ /* 0x000fc800078e0052 */
[----:B------:R-:W-:-:S04]  /*4ef80*/  IMAD.WIDE.U32 R82, R109, 0x5fffffa, RZ ;  /* 0x05fffffa6d527825 */ /* 0x000fc800078e00ff */
[----:B------:R-:W-:Y:S01]  /*4ef90*/  IMAD R109, R109, 0x6, RZ ;  /* 0x000000066d6d7824 */ /* 0x000fe200078e02ff */
[----:B------:R-:W-:-:S03]  /*4efa0*/  @P1 IADD3 R115, PT, PT, R115, -0x7f000001, RZ ;  /* 0x80ffffff73731810 */ /* 0x000fc60007ffe0ff */
[----:B------:R-:W-:-:S04]  /*4efb0*/  IMAD.HI.U32 R109, R109, 0x7f000001, R82 ;  /* 0x7f0000016d6d7827 */ /* 0x000fc800078e0052 */
[----:B------:R-:W-:-:S04]  /*4efc0*/  IMAD.WIDE.U32 R82, R115, 0x5fffffa, RZ ;  /* 0x05fffffa73527825 */ /* 0x000fc800078e00ff */
[----:B------:R-:W-:Y:S01]  /*4efd0*/  IMAD R115, R115, 0x6, RZ ;  /* 0x0000000673737824 */ /* 0x000fe200078e02ff */
[----:B------:R-:W-:-:S03]  /*4efe0*/  ISETP.GE.U32.AND P0, PT, R113, 0x7f000001, PT ;  /* 0x7f0000017100780c */ /* 0x000fc60003f06070 */
[----:B------:R-:W-:-:S04]  /*4eff0*/  IMAD.HI.U32 R115, R115, 0x7f000001, R82 ;  /* 0x7f00000173737827 */ /* 0x000fc800078e0052 */
[----:B------:R-:W-:-:S04]  /*4f000*/  IMAD.WIDE.U32 R82, R6, R167, RZ ;  /* 0x000000a706527225 */ /* 0x000fc800078e00ff */
[----:B------:R-:W-:-:S04]  /*4f010*/  IMAD R148, R82, 0x7effffff, RZ ;  /* 0x7effffff52947824 */ /* 0x000fc800078e02ff */
[----:B------:R-:W-:Y:S01]  /*4f020*/  IMAD.HI.U32 R148, R148, 0x7f000001, R82 ;  /* 0x7f00000194947827 */ /* 0x000fe200078e0052 */
[----:B------:R-:W-:-:S04]  /*4f030*/  @P0 IADD3 R113, PT, PT, R113, -0x7f000001, RZ ;  /* 0x80ffffff71710810 */ /* 0x000fc80007ffe0ff */
[----:B------:R-:W-:Y:S01]  /*4f040*/  ISETP.GE.U32.AND P0, PT, R148, 0x7f000001, PT ;  /* 0x7f0000019400780c */ /* 0x000fe20003f06070 */
[----:B------:R-:W-:-:S12]  /*4f050*/  ISETP.GE.U32.AND P1, PT, R132, 0x7f000001, PT ;  /* 0x7f0000018400780c */ /* 0x000fd80003f26070 */
[----:B------:R-:W-:Y:S01]  /*4f060*/  @P0 IADD3 R148, PT, PT, R148, -0x7f000001, RZ ;  /* 0x80ffffff94940810 */ /* 0x000fe20007ffe0ff */
[----:B------:R-:W-:Y:S01]  /*4f070*/  ISETP.GE.U32.AND P0, PT, R146, 0x7f000001, PT ;  /* 0x7f0000019200780c */ /* 0x000fe20003f06070 */
[----:B------:R-:W-:Y:S01]  /*4f080*/  @P1 IADD3 R132, PT, PT, R132, -0x7f000001, RZ ;  /* 0x80ffffff84841810 */ /* 0x000fe20007ffe0ff */
[----:B------:R-:W-:-:S11]  /*4f090*/  ISETP.GE.U32.AND P2, PT, R32, 0x7f000001, PT ;  /* 0x7f0000012000780c */ /* 0x000fd60003f46070 */
[----:B------:R-:W-:-:S05]  /*4f0a0*/  @P0 IADD3 R146, PT, PT, R146, -0x7f000001, RZ ;  /* 0x80ffffff92920810 */ /* 0x000fca0007ffe0ff */
[----:B------:R-:W-:Y:S01]  /*4f0b0*/  ISETP.GE.U32.AND P1, PT, R146, 0x7f000001, PT ;  /* 0x7f0000019200780c */ /* 0x000fe20003f26070 */
[----:B------:R-:W-:Y:S01]  /*4f0c0*/  ISETP.GE.U32.AND P0, PT, R145, 0x7f000001, PT ;  /* 0x7f0000019100780c */ /* 0x000fe20003f06070 */
[----:B------:R-:W-:Y:S01]  /*4f0d0*/  @P2 IADD3 R32, PT, PT, R32, -0x7f000001, RZ ;  /* 0x80ffffff20202810 */ /* 0x000fe20007ffe0ff */
[----:B------:R-:W-:-:S04]  /*4f0e0*/  IMAD.WIDE.U32 R82, R113, 0x5fffffa, RZ ;  /* 0x05fffffa71527825 */ /* 0x000fc800078e00ff */
[----:B------:R-:W-:-:S06]  /*4f0f0*/  IMAD R113, R113, 0x6, RZ ;  /* 0x0000000671717824 */ /* 0x000fcc00078e02ff */
[----:B------:R-:W-:Y:S02]  /*4f100*/  @P1 IADD3 R146, PT, PT, R146, -0x7f000001, RZ ;  /* 0x80ffffff92921810 */ /* 0x000fe40007ffe0ff */
[----:B------:R-:W-:Y:S01]  /*4f110*/  @P0 IADD3 R145, PT, PT, R145, -0x7f000001, RZ ;  /* 0x80ffffff91910810 */ /* 0x000fe20007ffe0ff */
[----:B------:R-:W-:Y:S01]  /*4f120*/  IMAD.HI.U32 R162, R113, 0x7f000001, R82 ;  /* 0x7f00000171a27827 */ /* 0x000fe200078e0052 */
[----:B------:R-:W-:-:S03]  /*4f130*/  IADD3 R32, PT, PT, R146, R32, RZ ;  /* 0x0000002092207210 */ /* 0x000fc60007ffe0ff */
[----:B------:R-:W-:Y:S01]  /*4f140*/  IMAD.WIDE.U32 R82, R132, 0x5fffffa, RZ ;  /* 0x05fffffa84527825 */ /* 0x000fe200078e00ff */
[----:B------:R-:W-:Y:S01]  /*4f150*/  ISETP.GE.U32.AND P4, PT, R106, 0x7f000001, PT ;  /* 0x7f0000016a00780c */ /* 0x000fe20003f86070 */
[----:B------:R-:W-:Y:S01]  /*4f160*/  ISETP.GE.U32.AND P2, PT, R145, 0x7f000001, PT ;  /* 0x7f0000019100780c */ /* 0x000fe20003f46070 */
[----:B------:R-:W-:Y:S01]  /*4f170*/  ISETP.GE.U32.AND P5, PT, R109, 0x7f000001, PT ;  /* 0x7f0000016d00780c */ /* 0x000fe20003fa6070 */
[----:B------:R-:W-:Y:S01]  /*4f180*/  ISETP.GE.U32.AND P3, PT, R32, 0x7f000001, PT ;  /* 0x7f0000012000780c */ /* 0x000fe20003f66070 */
[----:B------:R-:W-:Y:S01]  /*4f190*/  IMAD R113, R132, 0x6, RZ ;  /* 0x0000000684717824 */ /* 0x000fe200078e02ff */
[----:B------:R-:W-:-:S03]  /*4f1a0*/  ISETP.GE.U32.AND P1, PT, R147, 0x7f000001, PT ;  /* 0x7f0000019300780c */ /* 0x000fc60003f26070 */
[----:B------:R-:W-:-:S04]  /*4f1b0*/  IMAD.HI.U32 R113, R113, 0x7f000001, R82 ;  /* 0x7f00000171717827 */ /* 0x000fc800078e0052 */
[----:B---3--:R-:W-:-:S04]  /*4f1c0*/  IMAD.WIDE.U32 R82, R95, R148, RZ ;  /* 0x000000945f527225 */ /* 0x008fc800078e00ff */
[----:B------:R-:W-:Y:S01]  /*4f1d0*/  IMAD R95, R82, 0x7effffff, RZ ;  /* 0x7effffff525f7824 */ /* 0x000fe200078e02ff */
[----:B------:R-:W-:Y:S02]  /*4f1e0*/  @P4 IADD3 R106, PT, PT, R106, -0x7f000001, RZ ;  /* 0x80ffffff6a6a4810 */ /* 0x000fe40007ffe0ff */
[----:B------:R-:W-:Y:S02]  /*4f1f0*/  @P2 IADD3 R145, PT, PT, R145, -0x7f000001, RZ ;  /* 0x80ffffff91912810 */ /* 0x000fe40007ffe0ff */
[----:B------:R-:W-:Y:S02]  /*4f200*/  @P5 IADD3 R109, PT, PT, R109, -0x7f000001, RZ ;  /* 0x80ffffff6d6d5810 */ /* 0x000fe40007ffe0ff */
[----:B------:R-:W-:Y:S01]  /*4f210*/  @P3 IADD3 R32, PT, PT, R32, -0x7f000001, RZ ;  /* 0x80ffffff20203810 */ /* 0x000fe20007ffe0ff */
[----:B------:R-:W-:-:S04]  /*4f220*/  IMAD.HI.U32 R95, R95, 0x7f000001, R82 ;  /* 0x7f0000015f5f7827 */ /* 0x000fc800078e0052 */
[----:B----4-:R-:W-:Y:S01]  /*4f230*/  IMAD.WIDE.U32 R82, R96, R148, RZ ;  /* 0x0000009460527225 */ /* 0x010fe200078e00ff */
[----:B------:R-:W-:Y:S01]  /*4f240*/  ISETP.GE.U32.AND P0, PT, R35, 0x7f000001, PT ;  /* 0x7f0000012300780c */ /* 0x000fe20003f06070 */
[----:B------:R-:W-:Y:S02]  /*4f250*/  @P1 IADD3 R147, PT, PT, R147, -0x7f000001, RZ ;  /* 0x80ffffff93931810 */ /* 0x000fe40007ffe0ff */
[----:B------:R-:W-:Y:S02]  /*4f260*/  IADD3 R106, PT, PT, R145, R106, RZ ;  /* 0x0000006a916a7210 */ /* 0x000fe40007ffe0ff */
[----:B------:R-:W-:Y:S01]  /*4f270*/  IADD3 R32, PT, PT, R32, R109, RZ ;  /* 0x0000006d20207210 */ /* 0x000fe20007ffe0ff */
[----:B------:R-:W-:Y:S01]  /*4f280*/  IMAD R96, R82, 0x7effffff, RZ ;  /* 0x7effffff52607824 */ /* 0x000fe200078e02ff */
[----:B------:R-:W-:Y:S01]  /*4f290*/  ISETP.GE.U32.AND P3, PT, R105, 0x7f000001, PT ;  /* 0x7f0000016900780c */ /* 0x000fe20003f66070 */
[----:B------:R-:W-:Y:S01]  /*4f2a0*/  ISETP.GE.U32.AND P1, PT, R147, 0x7f000001, PT ;  /* 0x7f0000019300780c */ /* 0x000fe20003f26070 */
[----:B------:R-:W-:Y:S01]  /*4f2b0*/  ISETP.GE.U32.AND P5, PT, R162, 0x7f000001, PT ;  /* 0x7f000001a200780c */ /* 0x000fe20003fa6070 */
[----:B------:R-:W-:Y:S01]  /*4f2c0*/  IMAD.HI.U32 R96, R96, 0x7f000001, R82 ;  /* 0x7f00000160607827 */ /* 0x000fe200078e0052 */
[----:B------:R-:W-:Y:S01]  /*4f2d0*/  ISETP.GE.U32.AND P2, PT, R106, 0x7f000001, PT ;  /* 0x7f0000016a00780c */ /* 0x000fe20003f46070 */
[----:B------:R-:W-:-:S02]  /*4f2e0*/  ISETP.GE.U32.AND P4, PT, R32, 0x7f000001, PT ;  /* 0x7f0000012000780c */ /* 0x000fc40003f86070 */
[----:B------:R-:W-:Y:S01]  /*4f2f0*/  IMAD.WIDE.U32 R82, R108, R148, RZ ;  /* 0x000000946c527225 */ /* 0x000fe200078e00ff */
[----:B------:R-:W-:Y:S01]  /*4f300*/  @P0 IADD3 R35, PT, PT, R35, -0x7f000001, RZ ;  /* 0x80ffffff23230810 */ /* 0x000fe20007ffe0ff */
[----:B------:R-:W-:Y:S02]  /*4f310*/  ISETP.GE.U32.AND P0, PT, R95, 0x7f000001, PT ;  /* 0x7f0000015f00780c */ /* 0x000fe40003f06070 */
[----:B------:R-:W-:-:S04]  /*4f320*/  IMAD R108, R82, 0x7effffff, RZ ;  /* 0x7effffff526c7824 */ /* 0x000fc800078e02ff */
[----:B------:R-:W-:-:S04]  /*4f330*/  IMAD.HI.U32 R108, R108, 0x7f000001, R82 ;  /* 0x7f0000016c6c7827 */ /* 0x000fc800078e0052 */
[----:B------:R-:W-:Y:S01]  /*4f340*/  IMAD.WIDE.U32 R82, R112, R148, RZ ;  /* 0x0000009470527225 */ /* 0x000fe200078e00ff */
[----:B------:R-:W-:Y:S02]  /*4f350*/  @P1 IADD3 R147, PT, PT, R147, -0x7f000001, RZ ;  /* 0x80ffffff93931810 */ /* 0x000fe40007ffe0ff */
[----:B------:R-:W-:Y:S02]  /*4f360*/  @P3 IADD3 R105, PT, PT, R105, -0x7f000001, RZ ;  /* 0x80ffffff69693810 */ /* 0x000fe40007ffe0ff */
[----:B------:R-:W-:Y:S02]  /*4f370*/  @P5 IADD3 R162, PT, PT, R162, -0x7f000001, RZ ;  /* 0x80ffffffa2a25810 */ /* 0x000fe40007ffe0ff */
[----:B------:R-:W-:Y:S02]  /*4f380*/  @P2 IADD3 R106, PT, PT, R106, -0x7f000001, RZ ;  /* 0x80ffffff6a6a2810 */ /* 0x000fe40007ffe0ff */
[----:B------:R-:W-:Y:S01]  /*4f390*/  @P4 IADD3 R32, PT, PT, R32, -0x7f000001, RZ ;  /* 0x80ffffff20204810 */ /* 0x000fe20007ffe0ff */
[----:B------:R-:W-:Y:S01]  /*4f3a0*/  ISETP.GE.U32.AND P4, PT, R96, 0x7f000001, PT ;  /* 0x7f0000016000780c */ /* 0x000fe20003f86070 */
[----:B------:R-:W-:Y:S01]  /*4f3b0*/  ISETP.GE.U32.AND P5, PT, R108, 0x7f000001, PT ;  /* 0x7f0000016c00780c */ /* 0x000fe20003fa6070 */
[----:B------:R-:W-:Y:S01]  /*4f3c0*/  IMAD R112, R82, 0x7effffff, RZ ;  /* 0x7effffff52707824 */ /* 0x000fe200078e02ff */
[----:B------:R-:W-:-:S02]  /*4f3d0*/  IADD3 R35, PT, PT, R147, R35, RZ ;  /* 0x0000002393237210 */ /* 0x000fc40007ffe0ff */
[----:B------:R-:W-:Y:S02]  /*4f3e0*/  IADD3 R105, PT, PT, R106, R105, RZ ;  /* 0x000000696a697210 */ /* 0x000fe40007ffe0ff */
[----:B------:R-:W-:Y:S01]  /*4f3f0*/  @P0 IADD3 R95, PT, PT, R95, -0x7f000001, RZ ;  /* 0x80ffffff5f5f0810 */ /* 0x000fe20007ffe0ff */
[----:B------:R-:W-:Y:S01]  /*4f400*/  IMAD.HI.U32 R82, R112, 0x7f000001, R82 ;  /* 0x7f00000170527827 */ /* 0x000fe200078e0052 */
[----:B------:R-:W-:Y:S01]  /*4f410*/  ISETP.GE.U32.AND P3, PT, R111, 0x7f000001, PT ;  /* 0x7f0000016f00780c */ /* 0x000fe20003f66070 */
[----:B------:R-:W-:Y:S01]  /*4f420*/  ISETP.GE.U32.AND P1, PT, R35, 0x7f000001, PT ;  /* 0x7f0000012300780c */ /* 0x000fe20003f26070 */
[----:B------:R-:W-:Y:S01]  /*4f430*/  ISETP.GE.U32.AND P0, PT, R105, 0x7f000001, PT ;  /* 0x7f0000016900780c */ /* 0x000fe20003f06070 */
[----:B------:R-:W-:Y:S01]  /*4f440*/  IADD3 R129, PT, PT, R95, R129, RZ ;  /* 0x000000815f817210 */ /* 0x000fe20007ffe0ff */
[----:B------:R-:W-:Y:S01]  /*4f450*/  ISETP.GE.U32.AND P6, PT, R82, 0x7f000001, PT ;  /* 0x7f0000015200780c */ /* 0x000fe20003fc6070 */
[----:B------:R-:W-:Y:S02]  /*4f460*/  @P4 IADD3 R96, PT, PT, R96, -0x7f000001, RZ ;  /* 0x80ffffff60604810 */ /* 0x000fe40007ffe0ff */
[----:B------:R-:W-:Y:S01]  /*4f470*/  @P5 IADD3 R108, PT, PT, R108, -0x7f000001, RZ ;  /* 0x80ffffff6c6c5810 */ /* 0x000fe20007ffe0ff */
[----:B------:R-:W-:Y:S01]  /*4f480*/  ISETP.GE.U32.AND P4, PT, R129, 0x7f000001, PT ;  /* 0x7f0000018100780c */ /* 0x000fe20003f86070 */
[----:B------:R-:W-:Y:S01]  /*4f490*/  ISETP.GE.U32.AND P2, PT, R115, 0x7f000001, PT ;  /* 0x7f0000017300780c */ /* 0x000fe20003f46070 */
[----:B------:R-:W-:-:S02]  /*4f4a0*/  IADD3 R96, PT, PT, R96, R114, RZ ;  /* 0x0000007260607210 */ /* 0x000fc40007ffe0ff */
[----:B------:R-:W-:Y:S02]  /*4f4b0*/  IADD3 R108, PT, PT, R108, R118, RZ ;  /* 0x000000766c6c7210 */ /* 0x000fe40007ffe0ff */
[----:B------:R-:W-:Y:S01]  /*4f4c0*/  @P3 IADD3 R111, PT, PT, R111, -0x7f000001, RZ ;  /* 0x80ffffff6f6f3810 */ /* 0x000fe20007ffe0ff */
[----:B------:R-:W-:Y:S01]  /*4f4d0*/  ISETP.GE.U32.AND P3, PT, R133, 0x7f000001, PT ;  /* 0x7f0000018500780c */ /* 0x000fe20003f66070 */
[----:B------:R-:W-:Y:S02]  /*4f4e0*/  @P1 IADD3 R35, PT, PT, R35, -0x7f000001, RZ ;  /* 0x80ffffff23231810 */ /* 0x000fe40007ffe0ff */
[----:B------:R-:W-:Y:S02]  /*4f4f0*/  @P0 IADD3 R105, PT, PT, R105, -0x7f000001, RZ ;  /* 0x80ffffff69690810 */ /* 0x000fe40007ffe0ff */
[----:B------:R-:W-:Y:S01]  /*4f500*/  @P6 IADD3 R82, PT, PT, R82, -0x7f000001, RZ ;  /* 0x80ffffff52526810 */ /* 0x000fe20007ffe0ff */
[----:B------:R-:W-:Y:S01]  /*4f510*/  ISETP.GE.U32.AND P0, PT, R96, 0x7f000001, PT ;  /* 0x7f0000016000780c */ /* 0x000fe20003f06070 */
[----:B------:R-:W-:Y:S01]  /*4f520*/  ISETP.GE.U32.AND P1, PT, R108, 0x7f000001, PT ;  /* 0x7f0000016c00780c */ /* 0x000fe20003f26070 */
[----:B------:R0:W-:Y:S01]  /*4f530*/  STL [R1+0x110], R129 ;  /* 0x0001108101007387 */ /* 0x0001e20000100800 */
[----:B------:R-:W-:-:S02]  /*4f540*/  IADD3 R162, PT, PT, R32, R162, RZ ;  /* 0x000000a220a27210 */ /* 0x000fc40007ffe0ff */
[----:B------:R-:W-:Y:S02]  /*4f550*/  IADD3 R82, PT, PT, R82, R131, RZ ;  /* 0x0000008352527210 */ /* 0x000fe40007ffe0ff */
[----:B------:R-:W-:Y:S02]  /*4f560*/  @P2 IADD3 R115, PT, PT, R115, -0x7f000001, RZ ;  /* 0x80ffffff73732810 */ /* 0x000fe40007ffe0ff */
[----:B0-----:R-:W-:Y:S02]  /*4f570*/  @P4 IADD3 R129, PT, PT, R129, -0x7f000001, RZ ;  /* 0x80ffffff81814810 */ /* 0x001fe40007ffe0ff */
[----:B------:R-:W-:Y:S01]  /*4f580*/  @P3 IADD3 R133, PT, PT, R133, -0x7f000001, RZ ;  /* 0x80ffffff85853810 */ /* 0x000fe20007ffe0ff */
[----:B------:R-:W-:Y:S01]  /*4f590*/  ISETP.GE.U32.AND P2, PT, R82, 0x7f000001, PT ;  /* 0x7f0000015200780c */ /* 0x000fe20003f46070 */
[----:B------:R-:W-:Y:S01]  /*4f5a0*/  ISETP.GE.U32.AND P4, PT, R162, 0x7f000001, PT ;  /* 0x7f000001a200780c */ /* 0x000fe20003f86070 */
[----:B------:R-:W-:Y:S04]  /*4f5b0*/  STL [R1+0x110], R129 ;  /* 0x0001108101007387 */ /* 0x000fe80000100800 */
[----:B------:R0:W-:Y:S04]  /*4f5c0*/  STL [R1+0x114], R96 ;  /* 0x0001146001007387 */ /* 0x0001e80000100800 */
[----:B------:R3:W-:Y:S01]  /*4f5d0*/  STL [R1+0x118], R108 ;  /* 0x0001186c01007387 */ /* 0x0007e20000100800 */
[----:B------:R-:W-:-:S02]  /*4f5e0*/  IADD3 R111, PT, PT, R35, R111, RZ ;  /* 0x0000006f236f7210 */ /* 0x000fc40007ffe0ff */
[----:B0-----:R-:W-:Y:S02]  /*4f5f0*/  @P0 IADD3 R96, PT, PT, R96, -0x7f000001, RZ ;  /* 0x80ffffff60600810 */ /* 0x001fe40007ffe0ff */
[----:B---3--:R-:W-:Y:S01]  /*4f600*/  @P1 IADD3 R108, PT, PT, R108, -0x7f000001, RZ ;  /* 0x80ffffff6c6c1810 */ /* 0x008fe20007ffe0ff */
[----:B------:R-:W-:Y:S01]  /*4f610*/  ISETP.GE.U32.AND P1, PT, R110, 0x7f000001, PT ;  /* 0x7f0000016e00780c */ /* 0x000fe20003f26070 */
[----:B------:R-:W-:Y:S01]  /*4f620*/  ISETP.GE.U32.AND P0, PT, R133, 0x7f000001, PT ;  /* 0x7f0000018500780c */ /* 0x000fe20003f06070 */
[----:B------:R0:W-:Y:S01]  /*4f630*/  STL [R1+0x11c], R82 ;  /* 0x00011c5201007387 */ /* 0x0001e20000100800 */
[----:B------:R-:W-:Y:S01]  /*4f640*/  @P4 IADD3 R162, PT, PT, R162, -0x7f000001, RZ ;  /* 0x80ffffffa2a24810 */ /* 0x000fe20007ffe0ff */
[----:B------:R-:W-:Y:S01]  /*4f650*/  ISETP.GE.U32.AND P4, PT, R113, 0x7f000001, PT ;  /* 0x7f0000017100780c */ /* 0x000fe20003f86070 */
[----:B0-----:R-:W-:Y:S01]  /*4f660*/  @P2 IADD3 R82, PT, PT, R82, -0x7f000001, RZ ;  /* 0x80ffffff52522810 */ /* 0x001fe20007ffe0ff */
[----:B------:R-:W-:-:S07]  /*4f670*/  ISETP.GE.U32.AND P2, PT, R111, 0x7f000001, PT ;  /* 0x7f0000016f00780c */ /* 0x000fce0003f46070 */
[----:B------:R-:W-:Y:S02]  /*4f680*/  @P1 IADD3 R110, PT, PT, R110, -0x7f000001, RZ ;  /* 0x80ffffff6e6e1810 */ /* 0x000fe40007ffe0ff */
[----:B------:R-:W-:Y:S02]  /*4f690*/  @P0 IADD3 R133, PT, PT, R133, -0x7f000001, RZ ;  /* 0x80ffffff85850810 */ /* 0x000fe40007ffe0ff */
[----:B------:R-:W-:Y:S02]  /*4f6a0*/  IADD3 R95, PT, PT, R105, R115, RZ ;  /* 0x00000073695f7210 */ /* 0x000fe40007ffe0ff */
[----:B------:R-:W-:Y:S02]  /*4f6b0*/  IADD3 R110, PT, PT, R133, R110, RZ ;  /* 0x0000006e856e7210 */ /* 0x000fe40007ffe0ff */
[----:B------:R-:W-:Y:S01]  /*4f6c0*/  @P4 IADD3 R113, PT, PT, R113, -0x7f000001, RZ ;  /* 0x80ffffff71714810 */ /* 0x000fe20007ffe0ff */
[----:B------:R-:W-:Y:S01]  /*4f6d0*/  ISETP.GE.U32.AND P1, PT, R107, 0x7f000001, PT ;  /* 0x7f0000016b00780c */ /* 0x000fe20003f26070 */
[----:B------:R-:W-:Y:S01]  /*4f6e0*/  ISETP.GE.U32.AND P3, PT, R95, 0x7f000001, PT ;  /* 0x7f0000015f00780c */ /* 0x000fe20003f66070 */
[----:B------:R-:W-:Y:S01]  /*4f6f0*/  ISETP.GE.U32.AND P0, PT, R110, 0x7f000001, PT ;  /* 0x7f0000016e00780c */ /* 0x000fe20003f06070 */
[----:B------:R-:W-:-:S04]  /*4f700*/  @P2 IADD3 R111, PT, PT, R111, -0x7f000001, RZ ;  /* 0x80ffffff6f6f2810 */ /* 0x000fc80007ffe0ff */
[----:B------:R-:W-:-:S05]  /*4f710*/  IADD3 R105, PT, PT, R111, R113, RZ ;  /* 0x000000716f697210 */ /* 0x000fca0007ffe0ff */
[----:B------:R-:W-:Y:S01]  /*4f720*/  ISETP.GE.U32.AND P2, PT, R105, 0x7f000001, PT ;  /* 0x7f0000016900780c */ /* 0x000fe20003f46070 */
[----:B------:R-:W-:Y:S02]  /*4f730*/  @P1 IADD3 R107, PT, PT, R107, -0x7f000001, RZ ;  /* 0x80ffffff6b6b1810 */ /* 0x000fe40007ffe0ff */
[----:B------:R-:W-:Y:S02]  /*4f740*/  @P0 IADD3 R110, PT, PT, R110, -0x7f000001, RZ ;  /* 0x80ffffff6e6e0810 */ /* 0x000fe40007ffe0ff */
[----:B------:R-:W-:Y:S01]  /*4f750*/  @P3 IADD3 R95, PT, PT, R95, -0x7f000001, RZ ;  /* 0x80ffffff5f5f3810 */ /* 0x000fe20007ffe0ff */
[----:B------:R0:W-:Y:S04]  /*4f760*/  STL [R1+0x114], R96 ;  /* 0x0001146001007387 */ /* 0x0001e80000100800 */
[----:B------:R3:W-:Y:S04]  /*4f770*/  STL [R1+0x118], R108 ;  /* 0x0001186c01007387 */ /* 0x0007e80000100800 */
[----:B------:R4:W-:Y:S04]  /*4f780*/  STL [R1+0x11c], R82 ;  /* 0x00011c5201007387 */ /* 0x0009e80000100800 */
[----:B--2---:R-:W2:Y:S04]  /*4f790*/  LD.E R106, desc[UR20][R8.64+0x1020] ;  /* 0x00102014086a7980 */ /* 0x004ea8000c101900 */
[----:B------:R-:W2:Y:S04]  /*4f7a0*/  LD.E R35, desc[UR20][R8.64+0x1024] ;  /* 0x0010241408237980 */ /* 0x000ea8000c101900 */
[----:B------:R-:W2:Y:S04]  /*4f7b0*/  LD.E R114, desc[UR20][R8.64+0x1028] ;  /* 0x0010281408727980 */ /* 0x000ea8000c101900 */
[----:B------:R1:W2:Y:S01]  /*4f7c0*/  LD.E R113, desc[UR20][R8.64+0x102c] ;  /* 0x00102c1408717980 */ /* 0x0002a2000c101900 */
[----:B------:R-:W-:-:S03]  /*4f7d0*/  ISETP.GE.U32.AND P1, PT, R98, 0x7f000001, PT ;  /* 0x7f0000016200780c */ /* 0x000fc60003f26070 */
[----:B------:R-:W2:Y:S01]  /*4f7e0*/  LDL R111, [R1+0x110] ;  /* 0x00011000016f7983 */ /* 0x000ea20000100800 */
[----:B------:R-:W-:Y:S02]  /*4f7f0*/  @P2 IADD3 R105, PT, PT, R105, -0x7f000001, RZ ;  /* 0x80ffffff69692810 */ /* 0x000fe40007ffe0ff */
[----:B0-----:R-:W-:Y:S01]  /*4f800*/  IADD3 R96, PT, PT, R110, R107, RZ ;  /* 0x0000006b6e607210 */ /* 0x001fe20007ffe0ff */
[----:B------:R-:W2:Y:S04]  /*4f810*/  LDL R109, [R1+0x11c] ;  /* 0x00011c00016d7983 */ /* 0x000ea80000100800 */
[----:B------:R-:W2:Y:S01]  /*4f820*/  LDL R110, [R1+0x118] ;  /* 0x00011800016e7983 */ /* 0x000ea20000100800 */
[----:B-1----:R-:W-:Y:S01]  /*4f830*/  IMAD.WIDE.U32 R8, R95, R18, RZ ;  /* 0x000000125f087225 */ /* 0x002fe200078e00ff */
[----:B------:R-:W-:-:S03]  /*4f840*/  ISETP.GE.U32.AND P0, PT, R96, 0x7f000001, PT ;  /* 0x7f0000016000780c */ /* 0x000fc60003f06070 */
[----:B------:R-:W-:-:S04]  /*4f850*/  IMAD R32, R8, 0x7effffff, RZ ;  /* 0x7effffff08207824 */ /* 0x000fc800078e02ff */
[----:B------:R-:W-:-:S04]  /*4f860*/  IMAD.HI.U32 R32, R32, 0x7f000001, R8 ;  /* 0x7f00000120207827 */ /* 0x000fc800078e0008 */
[----:B------:R-:W-:-:S04]  /*4f870*/  IMAD.WIDE.U32 R8, R105, R17, RZ ;  /* 0x0000001169087225 */ /* 0x000fc800078e00ff */
[----:B------:R-:W-:Y:S01]  /*4f880*/  IMAD R118, R8, 0x7effffff, RZ ;  /* 0x7effffff08767824 */ /* 0x000fe200078e02ff */
[----:B------:R-:W-:Y:S02]  /*4f890*/  @P1 IADD3 R98, PT, PT, R98, -0x7f000001, RZ ;  /* 0x80ffffff62621810 */ /* 0x000fe40007ffe0ff */
[----:B------:R-:W-:Y:S01]  /*4f8a0*/  @P0 IADD3 R96, PT, PT, R96, -0x7f000001, RZ ;  /* 0x80ffffff60600810 */ /* 0x000fe20007ffe0ff */
[----:B------:R-:W-:-:S04]  /*4f8b0*/  IMAD.HI.U32 R118, R118, 0x7f000001, R8 ;  /* 0x7f00000176767827 */ /* 0x000fc800078e0008 */
[----:B------:R-:W-:Y:S01]  /*4f8c0*/  IMAD.WIDE.U32 R8, R95, R16, RZ ;  /* 0x000000105f087225 */ /* 0x000fe200078e00ff */
[----:B------:R-:W-:-:S03]  /*4f8d0*/  IADD3 R96, PT, PT, R96, R98, RZ ;  /* 0x0000006260607210 */ /* 0x000fc60007ffe0ff */
[----:B------:R-:W-:Y:S01]  /*4f8e0*/  IMAD R107, R8, 0x7effffff, RZ ;  /* 0x7effffff086b7824 */ /* 0x000fe200078e02ff */
[----:B------:R-:W2:Y:S01]  /*4f8f0*/  LDL R98, [R1+0x114] ;  /* 0x0001140001627983 */ /* 0x000ea20000100800 */
[----:B------:R-:W-:Y:S02]  /*4f900*/  ISETP.GE.U32.AND P0, PT, R96, 0x7f000001, PT ;  /* 0x7f0000016000780c */ /* 0x000fe40003f06070 */
[----:B------:R-:W-:-:S04]  /*4f910*/  IMAD.HI.U32 R107, R107, 0x7f000001, R8 ;  /* 0x7f0000016b6b7827 */ /* 0x000fc800078e0008 */
        /* <DEDUP_REMOVED lines=14> */
[----:B---3--:R-:W-:-:S04]  /*4fa00*/  IMAD R108, R8, 0x7effffff, RZ ;  /* 0x7effffff086c7824 */ /* 0x008fc800078e02ff */
        /* <DEDUP_REMOVED lines=10> */
[----:B------:R-:W3:Y:S02]  /*4fab0*/  LDL.64 R8, [R1+0x100] ;  /* 0x0001000001087983 */ /* 0x000ee40000100a00 */
[----:B----4-:R-:W-:-:S04]  /*4fac0*/  IMAD.WIDE.U32 R82, R162, R130, RZ ;  /* 0x00000082a2527225 */ /* 0x010fc800078e00ff */
        /* <DEDUP_REMOVED lines=32> */
[----:B------:R-:W-:Y:S01]  /*4fcd0*/  IMAD.WIDE.U32 R82, R6, R42, RZ ;  /* 0x0000002a06527225 */ /* 0x000fe200078e00ff */
[----:B------:R-:W-:-:S03]  /*4fce0*/  ISETP.GE.U32.AND P1, PT, R151, 0x7f000001, PT ;  /* 0x7f0000019700780c */ /* 0x000fc60003f26070 */
[----:B------:R-:W-:-:S04]  /*4fcf0*/  IMAD R155, R82, 0x7effffff, RZ ;  /* 0x7effffff529b7824 */ /* 0x000fc800078e02ff */
[----:B------:R-:W-:Y:S01]  /*4fd00*/  IMAD.HI.U32 R155, R155, 0x7f000001, R82 ;  /* 0x7f0000019b9b7827 */ /* 0x000fe200078e0052 */
[----:B------:R-:W-:-:S04]  /*4fd10*/  @P0 IADD3 R148, PT, PT, R148, -0x7f000001, RZ ;  /* 0x80ffffff94940810 */ /* 0x000fc80007ffe0ff */
[----:B------:R-:W-:Y:S01]  /*4fd20*/  ISETP.GE.U32.AND P0, PT, R155, 0x7f000001, PT ;  /* 0x7f0000019b00780c */ /* 0x000fe20003f06070 */
[----:B------:R-:W-:-:S04]  /*4fd30*/  IMAD.WIDE.U32 R82, R148, 0x5fffffa, RZ ;  /* 0x05fffffa94527825 */ /* 0x000fc800078e00ff */
[----:B------:R-:W-:Y:S01]  /*4fd40*/  IMAD R148, R148, 0x6, RZ ;  /* 0x0000000694947824 */ /* 0x000fe200078e02ff */
[----:B------:R-:W-:-:S03]  /*4fd50*/  @P1 IADD3 R151, PT, PT, R151, -0x7f000001, RZ ;  /* 0x80ffffff97971810 */ /* 0x000fc60007ffe0ff */
[----:B------:R-:W-:-:S04]  /*4fd60*/  IMAD.HI.U32 R149, R148, 0x7f000001, R82 ;  /* 0x7f00000194957827 */ /* 0x000fc800078e0052 */
[----:B------:R-:W-:-:S04]  /*4fd70*/  IMAD.WIDE.U32 R82, R151, 0x5fffffa, RZ ;  /* 0x05fffffa97527825 */ /* 0x000fc800078e00ff */
[----:B------:R-:W-:Y:S01]  /*4fd80*/  IMAD R148, R151, 0x6, RZ ;  /* 0x0000000697947824 */ /* 0x000fe200078e02ff */
[----:B------:R-:W-:Y:S01]  /*4fd90*/  @P0 IADD3 R155, PT, PT, R155, -0x7f000001, RZ ;  /* 0x80ffffff9b9b0810 */ /* 0x000fe20007ffe0ff */
[----:B------:R-:W-:Y:S02]  /*4fda0*/  ISETP.GE.U32.AND P0, PT, R107, 0x7f000001, PT ;  /* 0x7f0000016b00780c */ /* 0x000fe40003f06070 */
[----:B------:R-:W-:Y:S01]  /*4fdb0*/  IMAD.HI.U32 R148, R148, 0x7f000001, R82 ;  /* 0x7f00000194947827 */ /* 0x000fe200078e0052 */
[----:B------:R-:W-:-:S10]  /*4fdc0*/  ISETP.GE.U32.AND P1, PT, R112, 0x7f000001, PT ;  /* 0x7f0000017000780c */ /* 0x000fd40003f26070 */
[----:B------:R-:W-:-:S03]  /*4fdd0*/  @P0 IADD3 R107, PT, PT, R107, -0x7f000001, RZ ;  /* 0x80ffffff6b6b0810 */ /* 0x000fc60007ffe0ff */
[----:B------:R-:W-:Y:S01]  /*4fde0*/  @P1 IADD3 R112, PT, PT, R112, -0x7f000001, RZ ;  /* 0x80ffffff70701810 */ /* 0x000fe20007ffe0ff */
[----:B------:R-:W-:Y:S01]  /*4fdf0*/  ISETP.GE.U32.AND P1, PT, R108, 0x7f000001, PT ;  /* 0x7f0000016c00780c */ /* 0x000fe20003f26070 */
[----:B------:R-:W-:Y:S01]  /*4fe00*/  ISETP.GE.U32.AND P0, PT, R107, 0x7f000001, PT ;  /* 0x7f0000016b00780c */ /* 0x000fe20003f06070 */
[----:B------:R-:W-:-:S11]  /*4fe10*/  ISETP.GE.U32.AND P4, PT, R129, 0x7f000001, PT ;  /* 0x7f0000018100780c */ /* 0x000fd60003f86070 */
[----:B------:R-:W-:Y:S02]  /*4fe20*/  @P1 IADD3 R108, PT, PT, R108, -0x7f000001, RZ ;  /* 0x80ffffff6c6c1810 */ /* 0x000fe40007ffe0ff */
[----:B------:R-:W-:-:S03]  /*4fe30*/  @P0 IADD3 R107, PT, PT, R107, -0x7f000001, RZ ;  /* 0x80ffffff6b6b0810 */ /* 0x000fc60007ffe0ff */
[----:B------:R-:W-:Y:S01]  /*4fe40*/  ISETP.GE.U32.AND P3, PT, R108, 0x7f000001, PT ;  /* 0x7f0000016c00780c */ /* 0x000fe20003f66070 */
[----:B------:R-:W-:-:S12]  /*4fe50*/  @P4 IADD3 R129, PT, PT, R129, -0x7f000001, RZ ;  /* 0x80ffffff81814810 */ /* 0x000fd80007ffe0ff */
[----:B------:R-:W-:Y:S01]  /*4fe60*/  @P3 IADD3 R108, PT, PT, R108, -0x7f000001, RZ ;  /* 0x80ffffff6c6c3810 */ /* 0x000fe20007ffe0ff */
[----:B--2---:R-:W-:-:S04]  /*4fe70*/  IMAD.WIDE.U32 R82, R106, R155, RZ ;  /* 0x0000009b6a527225 */ /* 0x004fc800078e00ff */
        /* <DEDUP_REMOVED lines=8> */
[----:B------:R-:W-:Y:S01]  /*4ff00*/  IMAD.WIDE.U32 R82, R96, R18, RZ ;  /* 0x0000001260527225 */ /* 0x000fe200078e00ff */
[----:B------:R-:W-:-:S03]  /*4ff10*/  ISETP.GE.U32.AND P0, PT, R151, 0x7f000001, PT ;  /* 0x7f0000019700780c */ /* 0x000fc60003f06070 */
[----:B------:R-:W-:-:S04]  /*4ff20*/  IMAD R114, R82, 0x7effffff, RZ ;  /* 0x7effffff52727824 */ /* 0x000fc800078e02ff */
[----:B------:R-:W-:-:S04]  /*4ff30*/  IMAD.HI.U32 R114, R114, 0x7f000001, R82 ;  /* 0x7f00000172727827 */ /* 0x000fc800078e0052 */
[----:B------:R-:W-:-:S04]  /*4ff40*/  IMAD.WIDE.U32 R82, R113, R155, RZ ;  /* 0x0000009b71527225 */ /* 0x000fc800078e00ff */
[----:B------:R-:W-:Y:S01]  /*4ff50*/  IMAD R113, R82, 0x7effffff, RZ ;  /* 0x7effffff52717824 */ /* 0x000fe200078e02ff */
[----:B------:R-:W-:Y:S01]  /*4ff60*/  @P0 IADD3 R151, PT, PT, R151, -0x7f000001, RZ ;  /* 0x80ffffff97970810 */ /* 0x000fe20007ffe0ff */
[----:B------:R-:W-:Y:S02]  /*4ff70*/  ISETP.GE.U32.AND P0, PT, R133, 0x7f000001, PT ;  /* 0x7f0000018500780c */ /* 0x000fe40003f06070 */
[----:B------:R-:W-:Y:S01]  /*4ff80*/  IMAD.HI.U32 R113, R113, 0x7f000001, R82 ;  /* 0x7f00000171717827 */ /* 0x000fe200078e0052 */
[----:B------:R-:W-:Y:S01]  /*4ff90*/  ISETP.GE.U32.AND P2, PT, R154, 0x7f000001, PT ;  /* 0x7f0000019a00780c */ /* 0x000fe20003f46070 */
[----:B------:R-:W-:-:S03]  /*4ffa0*/  ISETP.GE.U32.AND P3, PT, R157, 0x7f000001, PT ;  /* 0x7f0000019d00780c */ /* 0x000fc60003f66070 */
[----:B------:R-:W-:Y:S01]  /*4ffb0*/  ISETP.GE.U32.AND P4, PT, R113, 0x7f000001, PT ;  /* 0x7f0000017100780c */ /* 0x000fe20003f86070 */
[----:B------:R-:W-:-:S05]  /*4ffc0*/  IADD3 R111, PT, PT, R151, R111, RZ ;  /* 0x0000006f976f7210 */ /* 0x000fca0007ffe0ff */
[----:B------:R-:W-:Y:S01]  /*4ffd0*/  ISETP.GE.U32.AND P5, PT, R111, 0x7f000001, PT ;  /* 0x7f0000016f00780c */ /* 0x000fe20003fa6070 */
[----:B------:R-:W-:Y:S01]  /*4ffe0*/  @P0 IADD3 R133, PT, PT, R133, -0x7f000001, RZ ;  /* 0x80ffffff85850810 */ /* 0x000fe20007ffe0ff */
[----:B------:R-:W-:Y:S01]  /*4fff0*/  ISETP.GE.U32.AND P0, PT, R145, 0x7f000001, PT ;  /* 0x7f0000019100780c */ /* 0x000fe20003f06070 */
[----:B------:R-:W-:Y:S02]  /*50000*/  @P2 IADD3 R154, PT, PT, R154, -0x7f000001, RZ ;  /* 0x80ffffff9a9a2810 */ /* 0x000fe40007ffe0ff */
[----:B------:R-:W-:Y:S02]  /*50010*/  @P3 IADD3 R157, PT, PT, R157, -0x7f000001, RZ ;  /* 0x80ffffff9d9d3810 */ /* 0x000fe40007ffe0ff */
[----:B------:R-:W-:Y:S02]  /*50020*/  IADD3 R112, PT, PT, R107, R112, RZ ;  /* 0x000000706b707210 */ /* 0x000fe40007ffe0ff */
[----:B------:R-:W-:Y:S02]  /*50030*/  @P4 IADD3 R113, PT, PT, R113, -0x7f000001, RZ ;  /* 0x80ffffff71714810 */ /* 0x000fe40007ffe0ff */
[----:B------:R-:W-:-:S02]  /*50040*/  IADD3 R98, PT, PT, R154, R98, RZ ;  /* 0x000000629a627210 */ /* 0x000fc40007ffe0ff */
[----:B------:R-:W-:Y:S01]  /*50050*/  IADD3 R110, PT, PT, R157, R110, RZ ;  /* 0x0000006e9d6e7210 */ /* 0x000fe20007ffe0ff */
[----:B------:R-:W-:Y:S01]  /*50060*/  ISETP.GE.U32.AND P1, PT, R112, 0x7f000001, PT ;  /* 0x7f0000017000780c */ /* 0x000fe20003f26070 */
[----:B------:R-:W-:Y:S01]  /*50070*/  IADD3 R109, PT, PT, R113, R109, RZ ;  /* 0x0000006d716d7210 */ /* 0x000fe20007ffe0ff */
[----:B------:R0:W-:Y:S01]  /*50080*/  STL [R1+0x110], R111 ;  /* 0x0001106f01007387 */ /* 0x0001e20000100800 */
[----:B------:R-:W-:Y:S01]  /*50090*/  ISETP.GE.U32.AND P6, PT, R98, 0x7f000001, PT ;  /* 0x7f0000016200780c */ /* 0x000fe20003fc6070 */
[----:B------:R-:W-:Y:S02]  /*500a0*/  @P0 IADD3 R145, PT, PT, R145, -0x7f000001, RZ ;  /* 0x80ffffff91910810 */ /* 0x000fe40007ffe0ff */
[----:B------:R-:W-:Y:S01]  /*500b0*/  ISETP.GE.U32.AND P0, PT, R109, 0x7f000001, PT ;  /* 0x7f0000016d00780c */ /* 0x000fe20003f06070 */
[----:B0-----:R-:W-:Y:S01]  /*500c0*/  @P5 IADD3 R111, PT, PT, R111, -0x7f000001, RZ ;  /* 0x80ffffff6f6f5810 */ /* 0x001fe20007ffe0ff */
[----:B------:R-:W-:-:S05]  /*500d0*/  ISETP.GE.U32.AND P5, PT, R110, 0x7f000001, PT ;  /* 0x7f0000016e00780c */ /* 0x000fca0003fa6070 */
[----:B------:R-:W-:Y:S01]  /*500e0*/  @P1 IADD3 R112, PT, PT, R112, -0x7f000001, RZ ;  /* 0x80ffffff70701810 */ /* 0x000fe20007ffe0ff */
[----:B------:R-:W-:Y:S04]  /*500f0*/  STL [R1+0x110], R111 ;  /* 0x0001106f01007387 */ /* 0x000fe80000100800 */
[----:B------:R0:W-:Y:S04]  /*50100*/  STL [R1+0x114], R98 ;  /* 0x0001146201007387 */ /* 0x0001e80000100800 */
[----:B------:R1:W-:Y:S04]  /*50110*/  STL [R1+0x118], R110 ;  /* 0x0001186e01007387 */ /* 0x0003e80000100800 */
[----:B------:R2:W-:Y:S01]  /*50120*/  STL [R1+0x11c], R109 ;  /* 0x00011c6d01007387 */ /* 0x0005e20000100800 */
[----:B------:R-:W-:-:S02]  /*50130*/  IADD3 R112, PT, PT, R112, R133, RZ ;  /* 0x0000008570707210 */ /* 0x000fc40007ffe0ff */
[----:B0-----:R-:W-:Y:S02]  /*50140*/  @P6 IADD3 R98, PT, PT, R98, -0x7f000001, RZ ;  /* 0x80ffffff62626810 */ /* 0x001fe40007ffe0ff */
[----:B-1----:R-:W-:Y:S02]  /*50150*/  @P5 IADD3 R110, PT, PT, R110, -0x7f000001, RZ ;  /* 0x80ffffff6e6e5810 */ /* 0x002fe40007ffe0ff */
[----:B--2---:R-:W-:Y:S01]  /*50160*/  @P0 IADD3 R109, PT, PT, R109, -0x7f000001, RZ ;  /* 0x80ffffff6d6d0810 */ /* 0x004fe20007ffe0ff */
[----:B------:R-:W-:Y:S01]  /*50170*/  ISETP.GE.U32.AND P1, PT, R149, 0x7f000001, PT ;  /* 0x7f0000019500780c */ /* 0x000fe20003f26070 */
[----:B------:R0:W-:Y:S04]  /*50180*/  STL [R1+0x114], R98 ;  /* 0x0001146201007387 */ /* 0x0001e80000100800 */
[----:B------:R-:W-:Y:S01]  /*50190*/  STL [R1+0x118], R110 ;  /* 0x0001186e01007387 */ /* 0x000fe20000100800 */
[----:B------:R-:W-:-:S03]  /*501a0*/  ISETP.GE.U32.AND P5, PT, R112, 0x7f000001, PT ;  /* 0x7f0000017000780c */ /* 0x000fc60003fa6070 */
[----:B------:R1:W-:Y:S01]  /*501b0*/  STL [R1+0x11c], R109 ;  /* 0x00011c6d01007387 */ /* 0x0003e20000100800 */
[----:B------:R-:W-:Y:S01]  /*501c0*/  IMAD.WIDE.U32 R82, R95, R163, RZ ;  /* 0x000000a35f527225 */ /* 0x000fe200078e00ff */
[----:B------:R-:W-:Y:S01]  /*501d0*/  ISETP.GE.U32.AND P3, PT, R147, 0x7f000001, PT ;  /* 0x7f0000019300780c */ /* 0x000fe20003f66070 */
[----:B------:R-:W-:Y:S01]  /*501e0*/  ISETP.GE.U32.AND P2, PT, R145, 0x7f000001, PT ;  /* 0x7f0000019100780c */ /* 0x000fe20003f46070 */
[----:B------:R-:W-:Y:S01]  /*501f0*/  IADD3 R108, PT, PT, R108, R129, RZ ;  /* 0x000000816c6c7210 */ /* 0x000fe20007ffe0ff */
[----:B------:R-:W-:Y:S01]  /*50200*/  ISETP.GE.U32.AND P4, PT, R132, 0x7f000001, PT ;  /* 0x7f0000018400780c */ /* 0x000fe20003f86070 */
[----:B------:R-:W2:Y:S04]  /*50210*/  LDG.E R154, desc[UR20][R170.64+0xc] ;  /* 0x00000c14aa9a7981 */ /* 0x000ea8000c1e1900 */
[----:B---3--:R-:W3:Y:S04]  /*50220*/  LD.E R133, desc[UR20][R8.64+0x1030] ;  /* 0x0010301408857980 */ /* 0x008ee8000c101900 */
[----:B------:R-:W4:Y:S01]  /*50230*/  LD.E R113, desc[UR20][R8.64+0x1034] ;  /* 0x0010341408717980 */ /* 0x000f22000c101900 */
[----:B------:R-:W-:-:S02]  /*50240*/  @P1 IADD3 R149, PT, PT, R149, -0x7f000001, RZ ;  /* 0x80ffffff95951810 */ /* 0x000fc40007ffe0ff */
[----:B------:R-:W-:Y:S01]  /*50250*/  @P5 IADD3 R112, PT, PT, R112, -0x7f000001, RZ ;  /* 0x80ffffff70705810 */ /* 0x000fe20007ffe0ff */
[----:B------:R-:W-:-:S03]  /*50260*/  IMAD R35, R82, 0x7effffff, RZ ;  /* 0x7effffff52237824 */ /* 0x000fc600078e02ff */
[----:B0-----:R-:W-:Y:S02]  /*50270*/  IADD3 R98, PT, PT, R112, R149, RZ ;  /* 0x0000009570627210 */ /* 0x001fe40007ffe0ff */
[----:B------:R-:W2:Y:S01]  /*50280*/  LD.E R112, desc[UR20][R8.64+0x1038] ;  /* 0x0010381408707980 */ /* 0x000ea2000c101900 */
[----:B------:R-:W-:-:S04]  /*50290*/  IMAD.HI.U32 R35, R35, 0x7f000001, R82 ;  /* 0x7f00000123237827 */ /* 0x000fc800078e0052 */
[----:B------:R-:W-:-:S04]  /*502a0*/  IMAD.WIDE.U32 R82, R162, R163, RZ ;  /* 0x000000a3a2527225 */ /* 0x000fc800078e00ff */
[----:B------:R-:W-:Y:S01]  /*502b0*/  IMAD R106, R82, 0x7effffff, RZ ;  /* 0x7effffff526a7824 */ /* 0x000fe200078e02ff */
[----:B------:R-:W-:-:S03]  /*502c0*/  ISETP.GE.U32.AND P6, PT, R108, 0x7f000001, PT ;  /* 0x7f0000016c00780c */ /* 0x000fc60003fc6070 */
[----:B------:R-:W-:-:S04]  /*502d0*/  IMAD.HI.U32 R83, R106, 0x7f000001, R82 ;  /* 0x7f0000016a537827 */ /* 0x000fc800078e0052 */
[----:B------:R-:W-:Y:S01]  /*502e0*/  IMAD.WIDE.U32 R106, R105, R163, RZ ;  /* 0x000000a3696a7225 */ /* 0x000fe200078e00ff */
[----:B------:R-:W-:Y:S02]  /*502f0*/  @P3 IADD3 R147, PT, PT, R147, -0x7f000001, RZ ;  /* 0x80ffffff93933810 */ /* 0x000fe40007ffe0ff */
[----:B------:R-:W-:Y:S01]  /*50300*/  @P2 IADD3 R145, PT, PT, R145, -0x7f000001, RZ ;  /* 0x80ffffff91912810 */ /* 0x000fe20007ffe0ff */
[----:B------:R-:W-:-:S03]  /*50310*/  IMAD R164, R106, 0x7effffff, RZ ;  /* 0x7effffff6aa47824 */ /* 0x000fc600078e02ff */
[----:B------:R-:W-:Y:S01]  /*50320*/  IADD3 R145, PT, PT, R145, R147, RZ ;  /* 0x0000009391917210 */ /* 0x000fe20007ffe0ff */
[----:B------:R-:W-:-:S04]  /*50330*/  IMAD.HI.U32 R164, R164, 0x7f000001, R106 ;  /* 0x7f000001a4a47827 */ /* 0x000fc800078e006a */
[----:B------:R-:W-:Y:S01]  /*50340*/  IMAD.WIDE.U32 R106, R96, R163, RZ ;  /* 0x000000a3606a7225 */ /* 0x000fe200078e00ff */
[----:B------:R-:W-:Y:S02]  /*50350*/  @P4 IADD3 R132, PT, PT, R132, -0x7f000001, RZ ;  /* 0x80ffffff84844810 */ /* 0x000fe40007ffe0ff */
[----:B------:R-:W-:Y:S01]  /*50360*/  @P6 IADD3 R108, PT, PT, R108, -0x7f000001, RZ ;  /* 0x80ffffff6c6c6810 */ /* 0x000fe20007ffe0ff */
[----:B------:R-:W-:Y:S01]  /*50370*/  ISETP.GE.U32.AND P2, PT, R146, 0x7f000001, PT ;  /* 0x7f0000019200780c */ /* 0x000fe20003f46070 */
[----:B------:R-:W-:Y:S01]  /*50380*/  IMAD R174, R106, 0x7effffff, RZ ;  /* 0x7effffff6aae7824 */ /* 0x000fe200078e02ff */
[----:B------:R-:W-:-:S03]  /*50390*/  ISETP.GE.U32.AND P0, PT, R145, 0x7f000001, PT ;  /* 0x7f0000019100780c */ /* 0x000fc60003f06070 */
[----:B------:R-:W-:Y:S01]  /*503a0*/  IMAD.HI.U32 R174, R174, 0x7f000001, R106 ;  /* 0x7f000001aeae7827 */ /* 0x000fe200078e006a */
[----:B------:R-:W-:-:S05]  /*503b0*/  IADD3 R106, PT, PT, R108, R132, RZ ;  /* 0x000000846c6a7210 */ /* 0x000fca0007ffe0ff */
[----:B------:R-:W-:Y:S02]  /*503c0*/  ISETP.GE.U32.AND P1, PT, R106, 0x7f000001, PT ;  /* 0x7f0000016a00780c */ /* 0x000fe40003f26070 */
[----:B------:R-:W-:Y:S02]  /*503d0*/  @P2 IADD3 R146, PT, PT, R146, -0x7f000001, RZ ;  /* 0x80ffffff92922810 */ /* 0x000fe40007ffe0ff */
[----:B------:R-:W-:-:S04]  /*503e0*/  @P0 IADD3 R145, PT, PT, R145, -0x7f000001, RZ ;  /* 0x80ffffff91910810 */ /* 0x000fc80007ffe0ff */
[----:B------:R-:W-:-:S05]  /*503f0*/  IADD3 R107, PT, PT, R145, R146, RZ ;  /* 0x00000092916b7210 */ /* 0x000fca0007ffe0ff */
[----:B------:R-:W-:Y:S01]  /*50400*/  @P1 IADD3 R106, PT, PT, R106, -0x7f000001, RZ ;  /* 0x80ffffff6a6a1810 */ /* 0x000fe20007ffe0ff */
[----:B------:R-:W-:Y:S01]  /*50410*/  ISETP.GE.U32.AND P1, PT, R114, 0x7f000001, PT ;  /* 0x7f0000017200780c */ /* 0x000fe20003f26070 */
[----:B------:R-:W-:Y:S01]  /*50420*/  ISETP.GE.U32.AND P0, PT, R107, 0x7f000001, PT ;  /* 0x7f0000016b00780c */ /* 0x000fe20003f06070 */
[----:B------:R-:W-:Y:S01]  /*50430*/  ISETP.GE.U32.AND P4, PT, R148, 0x7f000001, PT ;  /* 0x7f0000019400780c */ /* 0x000fe20003f86070 */
[----:B------:R-:W-:-:S10]  /*50440*/  ISETP.GE.U32.AND P3, PT, R98, 0x7f000001, PT ;  /* 0x7f0000016200780c */ /* 0x000fd40003f66070 */
[----:B------:R-:W-:Y:S02]  /*50450*/  @P1 IADD3 R114, PT, PT, R114, -0x7f000001, RZ ;  /* 0x80ffffff72721810 */ /* 0x000fe40007ffe0ff */
[----:B------:R-:W-:Y:S02]  /*50460*/  @P0 IADD3 R107, PT, PT, R107, -0x7f000001, RZ ;  /* 0x80ffffff6b6b0810 */ /* 0x000fe40007ffe0ff */
[----:B------:R-:W-:Y:S01]  /*50470*/  @P4 IADD3 R148, PT, PT, R148, -0x7f000001, RZ ;  /* 0x80ffffff94944810 */ /* 0x000fe20007ffe0ff */
[----:B------:R-:W-:Y:S01]  /*50480*/  ISETP.GE.U32.AND P0, PT, R32, 0x7f000001, PT ;  /* 0x7f0000012000780c */ /* 0x000fe20003f06070 */
[----:B------:R-:W-:Y:S02]  /*50490*/  IADD3 R107, PT, PT, R107, R114, RZ ;  /* 0x000000726b6b7210 */ /* 0x000fe40007ffe0ff */
[----:B------:R-:W-:-:S03]  /*504a0*/  IADD3 R106, PT, PT, R106, R148, RZ ;  /* 0x000000946a6a7210 */ /* 0x000fc60007ffe0ff */
[----:B------:R-:W-:Y:S02]  /*504b0*/  ISETP.GE.U32.AND P1, PT, R107, 0x7f000001, PT ;  /* 0x7f0000016b00780c */ /* 0x000fe40003f26070 */
[----:B------:R-:W-:Y:S01]  /*504c0*/  ISETP.GE.U32.AND P2, PT, R106, 0x7f000001, PT ;  /* 0x7f0000016a00780c */ /* 0x000fe20003f46070 */
[----:B------:R-:W-:-:S04]  /*504d0*/  @P3 IADD3 R98, PT, PT, R98, -0x7f000001, RZ ;  /* 0x80ffffff62623810 */ /* 0x000fc80007ffe0ff */
[----:B------:R-:W-:Y:S01]  /*504e0*/  @P0 IADD3 R32, PT, PT, R32, -0x7f000001, RZ ;  /* 0x80ffffff20200810 */ /* 0x000fe20007ffe0ff */
[----:B-1----:R-:W-:-:S04]  /*504f0*/  IMAD.WIDE.U32 R108, R98, R40, RZ ;  /* 0x00000028626c7225 */ /* 0x002fc800078e00ff */
[----:B------:R-:W-:Y:S01]  /*50500*/  ISETP.GE.U32.AND P0, PT, R32, 0x7f000001, PT ;  /* 0x7f0000012000780c */ /* 0x000fe20003f06070 */
[----:B------:R-:W-:Y:S01]  /*50510*/  @P1 IADD3 R107, PT, PT, R107, -0x7f000001, RZ ;  /* 0x80ffffff6b6b1810 */ /* 0x000fe20007ffe0ff */
[----:B------:R-:W-:Y:S01]  /*50520*/  ISETP.GE.U32.AND P1, PT, R131, 0x7f000001, PT ;  /* 0x7f0000018300780c */ /* 0x000fe20003f26070 */
[----:B------:R-:W-:Y:S01]  /*50530*/  IMAD R82, R108, 0x7effffff, RZ ;  /* 0x7effffff6c527824 */ /* 0x000fe200078e02ff */
[----:B------:R-:W-:-:S03]  /*50540*/  @P2 IADD3 R106, PT, PT, R106, -0x7f000001, RZ ;  /* 0x80ffffff6a6a2810 */ /* 0x000fc60007ffe0ff */
[----:B------:R-:W-:-:S04]  /*50550*/  IMAD.HI.U32 R82, R82, 0x7f000001, R108 ;  /* 0x7f00000152527827 */ /* 0x000fc800078e006c */
[----:B------:R-:W-:Y:S02]  /*50560*/  IMAD.WIDE.U32 R108, R106, R40, RZ ;  /* 0x000000286a6c7225 */ /* 0x000fe400078e00ff */
[----:B------:R-:W-:Y:S02]  /*50570*/  @P0 IADD3 R32, PT, PT, R32, -0x7f000001, RZ ;  /* 0x80ffffff20200810 */ /* 0x000fe40007ffe0ff */
[----:B------:R-:W-:Y:S01]  /*50580*/  IMAD R166, R108, 0x7effffff, RZ ;  /* 0x7effffff6ca67824 */ /* 0x000fe200078e02ff */
[----:B------:R-:W-:-:S03]  /*50590*/  @P1 IADD3 R131, PT, PT, R131, -0x7f000001, RZ ;  /* 0x80ffffff83831810 */ /* 0x000fc60007ffe0ff */
[----:B------:R-:W-:-:S04]  /*505a0*/  IMAD.HI.U32 R166, R166, 0x7f000001, R108 ;  /* 0x7f000001a6a67827 */ /* 0x000fc800078e006c */
[----:B------:R-:W-:Y:S01]  /*505b0*/  IMAD.WIDE.U32 R108, R107, R40, RZ ;  /* 0x000000286b6c7225 */ /* 0x000fe200078e00ff */
[----:B------:R-:W-:-:S03]  /*505c0*/  IADD3 R32, PT, PT, R32, R131, RZ ;  /* 0x0000008320207210 */ /* 0x000fc60007ffe0ff */
[----:B------:R-:W-:Y:S01]  /*505d0*/  IMAD R173, R108, 0x7effffff, RZ ;  /* 0x7effffff6cad7824 */ /* 0x000fe200078e02ff */
[----:B------:R-:W-:Y:S01]  /*505e0*/  ISETP.GE.U32.AND P1, PT, R115, 0x7f000001, PT ;  /* 0x7f0000017300780c */ /* 0x000fe20003f26070 */
[----:B------:R-:W-:Y:S02]  /*505f0*/  ISETP.GE.U32.AND P0, PT, R32, 0x7f000001, PT ;  /* 0x7f0000012000780c */ /* 0x000fe40003f06070 */
[----:B------:R-:W-:-:S04]  /*50600*/  IMAD.HI.U32 R173, R173, 0x7f000001, R108 ;  /* 0x7f000001adad7827 */ /* 0x000fc800078e006c */
[----:B------:R-:W-:-:S04]  /*50610*/  IMAD.WIDE.U32 R108, R98, R130, RZ ;  /* 0x00000082626c7225 */ /* 0x000fc800078e00ff */
[----:B------:R-:W-:-:S04]  /*50620*/  IMAD R132, R108, 0x7effffff, RZ ;  /* 0x7effffff6c847824 */ /* 0x000fc800078e02ff */
[----:B------:R-:W-:Y:S01]  /*50630*/  IMAD.HI.U32 R132, R132, 0x7f000001, R108 ;  /* 0x7f00000184847827 */ /* 0x000fe200078e006c */
[----:B------:R-:W-:-:S03]  /*50640*/  @P1 IADD3 R115, PT, PT, R115, -0x7f000001, RZ ;  /* 0x80ffffff73731810 */ /* 0x000fc60007ffe0ff */
[----:B------:R-:W-:Y:S01]  /*50650*/  IMAD.WIDE.U32 R108, R106, R17, RZ ;  /* 0x000000116a6c7225 */ /* 0x000fe200078e00ff */
[----:B------:R-:W-:-:S03]  /*50660*/  @P0 IADD3 R32, PT, PT, R32, -0x7f000001, RZ ;  /* 0x80ffffff20200810 */ /* 0x000fc60007ffe0ff */
[----:B------:R-:W-:Y:S01]  /*50670*/  IMAD R129, R108, 0x7effffff, RZ ;  /* 0x7effffff6c817824 */ /* 0x000fe200078e02ff */
[----:B------:R-:W-:Y:S01]  /*50680*/  IADD3 R115, PT, PT, R32, R115, RZ ;  /* 0x0000007320737210 */ /* 0x000fe20007ffe0ff */
[----:B------:R-:W-:Y:S02]  /*50690*/  ISETP.GE.U32.AND P1, PT, R118, 0x7f000001, PT ;  /* 0x7f0000017600780c */ /* 0x000fe40003f26070 */
[----:B------:R-:W-:-:S04]  /*506a0*/  IMAD.HI.U32 R129, R129, 0x7f000001, R108 ;  /* 0x7f00000181817827 */ /* 0x000fc800078e006c */
[----:B------:R-:W-:Y:S01]  /*506b0*/  IMAD.WIDE.U32 R108, R98, R18, RZ ;  /* 0x00000012626c7225 */ /* 0x000fe200078e00ff */
[----:B------:R-:W-:-:S03]  /*506c0*/  ISETP.GE.U32.AND P0, PT, R115, 0x7f000001, PT ;  /* 0x7f0000017300780c */ /* 0x000fc60003f06070 */
[----:B------:R-:W-:-:S04]  /*506d0*/  IMAD R114, R108, 0x7effffff, RZ ;  /* 0x7effffff6c727824 */ /* 0x000fc800078e02ff */
[----:B------:R-:W-:-:S04]  /*506e0*/  IMAD.HI.U32 R114, R114, 0x7f000001, R108 ;  /* 0x7f00000172727827 */ /* 0x000fc800078e006c */
[----:B------:R-:W-:Y:S01]  /*506f0*/  IMAD.WIDE.U32 R108, R106, R130, RZ ;  /* 0x000000826a6c7225 */ /* 0x000fe200078e00ff */
[----:B------:R-:W-:-:S03]  /*50700*/  @P1 IADD3 R118, PT, PT, R118, -0x7f000001, RZ ;  /* 0x80ffffff76761810 */ /* 0x000fc60007ffe0ff */
[----:B------:R-:W-:Y:S01]  /*50710*/  IMAD R146, R108, 0x7effffff, RZ ;  /* 0x7effffff6c927824 */ /* 0x000fe200078e02ff */
[----:B------:R-:W-:-:S03]  /*50720*/  @P0 IADD3 R115, PT, PT, R115, -0x7f000001, RZ ;  /* 0x80ffffff73730810 */ /* 0x000fc60007ffe0ff */
[----:B------:R-:W-:Y:S01]  /*50730*/  IMAD.HI.U32 R146, R146, 0x7f000001, R108 ;  /* 0x7f00000192927827 */ /* 0x000fe200078e006c */
[----:B------:R-:W-:-:S03]  /*50740*/  IADD3 R108, PT, PT, R115, R118, RZ ;  /* 0x00000076736c7210 */ /* 0x000fc60007ffe0ff */
[----:B------:R-:W-:Y:S02]  /*50750*/  IMAD.WIDE.U32 R110, R107, R16, RZ ;  /* 0x000000106b6e7225 */ /* 0x000fe400078e00ff */
[----:B------:R-:W-:Y:S02]  /*50760*/  ISETP.GE.U32.AND P0, PT, R108, 0x7f000001, PT ;  /* 0x7f0000016c00780c */ /* 0x000fe40003f06070 */
[----:B------:R-:W-:-:S04]  /*50770*/  IMAD R118, R110, 0x7effffff, RZ ;  /* 0x7effffff6e767824 */ /* 0x000fc800078e02ff */
[----:B------:R-:W-:-:S04]  /*50780*/  IMAD.HI.U32 R118, R118, 0x7f000001, R110 ;  /* 0x7f00000176767827 */ /* 0x000fc800078e006e */
[----:B------:R-:W-:-:S04]  /*50790*/  IMAD.WIDE.U32 R110, R107, R17, RZ ;  /* 0x000000116b6e7225 */ /* 0x000fc800078e00ff */
[----:B------:R-:W-:Y:S01]  /*507a0*/  IMAD R32, R110, 0x7effffff, RZ ;  /* 0x7effffff6e207824 */ /* 0x000fe200078e02ff */
[----:B------:R-:W-:-:S03]  /*507b0*/  @P0 IADD3 R108, PT, PT, R108, -0x7f000001, RZ ;  /* 0x80ffffff6c6c0810 */ /* 0x000fc60007ffe0ff */
        /* <DEDUP_REMOVED lines=19> */
[----:B------:R-:W-:-:S04]  /*508f0*/  IMAD R132, R132, 0x6, RZ ;  /* 0x0000000684847824 */ /* 0x000fc800078e02ff */
        /* <DEDUP_REMOVED lines=14> */
[----:B------:R-:W-:Y:S01]  /*509e0*/  ISETP.GE.U32.AND P1, PT, R32, 0x7f000001, PT ;  /* 0x7f0000012000780c */ /* 0x000fe20003f26070 */
[----:B------:R-:W-:-:S11]  /*509f0*/  IMAD.WIDE.U32 R110, R118, 0x5fffffa, RZ ;  /* 0x05fffffa766e7825 */ /* 0x000fd600078e00ff */
[----:B------:R-:W-:Y:S01]  /*50a00*/  @P0 IADD3 R129, PT, PT, R129, -0x7f000001, RZ ;  /* 0x80ffffff81810810 */ /* 0x000fe20007ffe0ff */
[----:B------:R-:W-:Y:S01]  /*50a10*/  ISETP.GE.U32.AND P0, PT, R131, 0x7f000001, PT ;  /* 0x7f0000018300780c */ /* 0x000fe20003f06070 */
[----:B------:R-:W-:Y:S01]  /*50a20*/  IMAD R118, R118, 0x6, RZ ;  /* 0x0000000676767824 */ /* 0x000fe200078e02ff */
[----:B------:R-:W-:-:S03]  /*50a30*/  @P1 IADD3 R32, PT, PT, R32, -0x7f000001, RZ ;  /* 0x80ffffff20201810 */ /* 0x000fc60007ffe0ff */
[----:B------:R-:W-:-:S04]  /*50a40*/  IMAD.HI.U32 R147, R118, 0x7f000001, R110 ;  /* 0x7f00000176937827 */ /* 0x000fc800078e006e */
[----:B------:R-:W-:-:S04]  /*50a50*/  IMAD.WIDE.U32 R110, R32, 0x5fffffa, RZ ;  /* 0x05fffffa206e7825 */ /* 0x000fc800078e00ff */
[----:B------:R-:W-:Y:S01]  /*50a60*/  IMAD R32, R32, 0x6, RZ ;  /* 0x0000000620207824 */ /* 0x000fe200078e02ff */
[----:B------:R-:W-:-:S05]  /*50a70*/  @P0 IADD3 R131, PT, PT, R131, -0x7f000001, RZ ;  /* 0x80ffffff83830810 */ /* 0x000fca0007ffe0ff */
[----:B------:R-:W-:Y:S01]  /*50a80*/  ISETP.GE.U32.AND P0, PT, R131, 0x7f000001, PT ;  /* 0x7f0000018300780c */ /* 0x000fe20003f06070 */
[----:B------:R-:W-:Y:S01]  /*50a90*/  IMAD.HI.U32 R146, R32, 0x7f000001, R110 ;  /* 0x7f00000120927827 */ /* 0x000fe200078e006e */
[----:B------:R-:W-:-:S03]  /*50aa0*/  ISETP.GE.U32.AND P1, PT, R148, 0x7f000001, PT ;  /* 0x7f0000019400780c */ /* 0x000fc60003f26070 */
[----:B---3--:R-:W-:-:S08]  /*50ab0*/  IMAD.WIDE.U32 R110, R133, R129, RZ ;  /* 0x00000081856e7225 */ /* 0x008fd000078e00ff */
[----:B------:R-:W-:Y:S01]  /*50ac0*/  @P0 IADD3 R131, PT, PT, R131, -0x7f000001, RZ ;  /* 0x80ffffff83830810 */ /* 0x000fe20007ffe0ff */
[----:B------:R-:W-:Y:S01]  /*50ad0*/  IMAD R118, R110, 0x7effffff, RZ ;  /* 0x7effffff6e767824 */ /* 0x000fe200078e02ff */
[----:B------:R-:W-:-:S03]  /*50ae0*/  ISETP.GE.U32.AND P0, PT, R109, 0x7f000001, PT ;  /* 0x7f0000016d00780c */ /* 0x000fc60003f06070 */
[----:B------:R-:W-:-:S04]  /*50af0*/  IMAD.HI.U32 R118, R118, 0x7f000001, R110 ;  /* 0x7f00000176767827 */ /* 0x000fc800078e006e */
[----:B----4-:R-:W-:-:S04]  /*50b00*/  IMAD.WIDE.U32 R110, R113, R129, RZ ;  /* 0x00000081716e7225 */ /* 0x010fc800078e00ff */
[----:B------:R-:W-:-:S04]  /*50b10*/  IMAD R32, R110, 0x7effffff, RZ ;  /* 0x7effffff6e207824 */ /* 0x000fc800078e02ff */
[----:B------:R-:W-:-:S04]  /*50b20*/  IMAD.HI.U32 R32, R32, 0x7f000001, R110 ;  /* 0x7f00000120207827 */ /* 0x000fc800078e006e */
[----:B--2---:R-:W-:Y:S01]  /*50b30*/  IMAD.WIDE.U32 R110, R112, R129, RZ ;  /* 0x00000081706e7225 */ /* 0x004fe200078e00ff */
[----:B------:R-:W-:-:S03]  /*50b40*/  @P0 IADD3 R109, PT, PT, R109, -0x7f000001, RZ ;  /* 0x80ffffff6d6d0810 */ /* 0x000fc60007ffe0ff */
[----:B------:R-:W-:Y:S01]  /*50b50*/  IMAD R163, R110, 0x7effffff, RZ ;  /* 0x7effffff6ea37824 */ /* 0x000fe200078e02ff */
[----:B------:R-:W-:Y:S01]  /*50b60*/  @P1 IADD3 R148, PT, PT, R148, -0x7f000001, RZ ;  /* 0x80ffffff94941810 */ /* 0x000fe20007ffe0ff */
[----:B------:R-:W-:Y:S01]  /*50b70*/  ISETP.GE.U32.AND P1, PT, R114, 0x7f000001, PT ;  /* 0x7f0000017200780c */ /* 0x000fe20003f26070 */
[----:B------:R-:W-:Y:S01]  /*50b80*/  ISETP.GE.U32.AND P0, PT, R109, 0x7f000001, PT ;  /* 0x7f0000016d00780c */ /* 0x000fe20003f06070 */
[----:B------:R-:W-:-:S04]  /*50b90*/  IMAD.HI.U32 R163, R163, 0x7f000001, R110 ;  /* 0x7f000001a3a37827 */ /* 0x000fc800078e006e */
[----:B------:R-:W-:-:S04]  /*50ba0*/  IMAD.WIDE.U32 R110, R98, R16, RZ ;  /* 0x00000010626e7225 */ /* 0x000fc800078e00ff */
[----:B------:R-:W-:Y:S01]  /*50bb0*/  IMAD R149, R110, 0x7effffff, RZ ;  /* 0x7effffff6e957824 */ /* 0x000fe200078e02ff */
[----:B------:R-:W-:-:S03]  /*50bc0*/  IADD3 R112, PT, PT, R131, R148, RZ ;  /* 0x0000009483707210 */ /* 0x000fc60007ffe0ff */
[----:B------:R-:W-:-:S04]  /*50bd0*/  IMAD.HI.U32 R149, R149, 0x7f000001, R110 ;  /* 0x7f00000195957827 */ /* 0x000fc800078e006e */
[----:B------:R-:W-:Y:S01]  /*50be0*/  IMAD.WIDE.U32 R110, R106, R18, RZ ;  /* 0x000000126a6e7225 */ /* 0x000fe200078e00ff */
[----:B------:R-:W-:Y:S02]  /*50bf0*/  @P1 IADD3 R114, PT, PT, R114, -0x7f000001, RZ ;  /* 0x80ffffff72721810 */ /* 0x000fe40007ffe0ff */
[----:B------:R-:W-:Y:S01]  /*50c00*/  @P0 IADD3 R109, PT, PT, R109, -0x7f000001, RZ ;  /* 0x80ffffff6d6d0810 */ /* 0x000fe20007ffe0ff */
[----:B------:R-:W-:Y:S01]  /*50c10*/  ISETP.GE.U32.AND P1, PT, R145, 0x7f000001, PT ;  /* 0x7f0000019100780c */ /* 0x000fe20003f26070 */
[----:B------:R-:W-:Y:S01]  /*50c20*/  IMAD R133, R110, 0x7effffff, RZ ;  /* 0x7effffff6e857824 */ /* 0x000fe200078e02ff */
[----:B------:R-:W-:-:S03]  /*50c30*/  ISETP.GE.U32.AND P0, PT, R112, 0x7f000001, PT ;  /* 0x7f0000017000780c */ /* 0x000fc60003f06070 */
[----:B------:R-:W-:-:S04]  /*50c40*/  IMAD.HI.U32 R133, R133, 0x7f000001, R110 ;  /* 0x7f00000185857827 */ /* 0x000fc800078e006e */
[----:B------:R-:W-:Y:S01]  /*50c50*/  IMAD.WIDE.U32 R110, R107, R130, RZ ;  /* 0x000000826b6e7225 */ /* 0x000fe200078e00ff */
[----:B------:R-:W-:-:S03]  /*50c60*/  IADD3 R109, PT, PT, R109, R114, RZ ;  /* 0x000000726d6d7210 */ /* 0x000fc60007ffe0ff */
[----:B------:R-:W-:Y:S01]  /*50c70*/  IMAD R113, R110, 0x7effffff, RZ ;  /* 0x7effffff6e717824 */ /* 0x000fe200078e02ff */
[----:B------:R-:W-:-:S03]  /*50c80*/  @P1 IADD3 R145, PT, PT, R145, -0x7f000001, RZ ;  /* 0x80ffffff91911810 */ /* 0x000fc60007ffe0ff */
[----:B------:R-:W-:Y:S01]  /*50c90*/  IMAD.HI.U32 R113, R113, 0x7f000001, R110 ;  /* 0x7f00000171717827 */ /* 0x000fe200078e006e */
[----:B------:R-:W-:Y:S01]  /*50ca0*/  @P0 IADD3 R112, PT, PT, R112, -0x7f000001, RZ ;  /* 0x80ffffff70700810 */ /* 0x000fe20007ffe0ff */
[----:B------:R-:W-:Y:S01]  /*50cb0*/  ISETP.GE.U32.AND P1, PT, R132, 0x7f000001, PT ;  /* 0x7f0000018400780c */ /* 0x000fe20003f26070 */
[----:B------:R-:W-:Y:S02]  /*50cc0*/  ISETP.GE.U32.AND P0, PT, R109, 0x7f000001, PT ;  /* 0x7f0000016d00780c */ /* 0x000fe40003f06070 */
[----:B------:R-:W-:Y:S01]  /*50cd0*/  ISETP.GE.U32.AND P2, PT, R113, 0x7f000001, PT ;  /* 0x7f0000017100780c */ /* 0x000fe20003f46070 */
[----:B------:R-:W-:-:S09]  /*50ce0*/  IADD3 R112, PT, PT, R112, R145, RZ ;  /* 0x0000009170707210 */ /* 0x000fd20007ffe0ff */
[----:B------:R-:W-:Y:S02]  /*50cf0*/  @P1 IADD3 R132, PT, PT, R132, -0x7f000001, RZ ;  /* 0x80ffffff84841810 */ /* 0x000fe40007ffe0ff */
[----:B------:R-:W-:Y:S01]  /*50d00*/  @P0 IADD3 R109, PT, PT, R109, -0x7f000001, RZ ;  /* 0x80ffffff6d6d0810 */ /* 0x000fe20007ffe0ff */
[----:B------:R-:W-:Y:S01]  /*50d10*/  ISETP.GE.U32.AND P1, PT, R147, 0x7f000001, PT ;  /* 0x7f0000019300780c */ /* 0x000fe20003f26070 */
[----:B------:R-:W-:Y:S01]  /*50d20*/  ISETP.GE.U32.AND P0, PT, R112, 0x7f000001, PT ;  /* 0x7f0000017000780c */ /* 0x000fe20003f06070 */
[----:B------:R-:W-:Y:S02]  /*50d30*/  @P2 IADD3 R113, PT, PT, R113, -0x7f000001, RZ ;  /* 0x80ffffff71712810 */ /* 0x000fe40007ffe0ff */
[----:B------:R-:W-:-:S03]  /*50d40*/  IADD3 R132, PT, PT, R109, R132, RZ ;  /* 0x000000846d847210 */ /* 0x000fc60007ffe0ff */
[----:B------:R-:W-:-:S04]  /*50d50*/  IMAD.WIDE.U32 R110, R113, 0x5fffffa, RZ ;  /* 0x05fffffa716e7825 */ /* 0x000fc800078e00ff */
[----:B------:R-:W-:Y:S02]  /*50d60*/  IMAD R113, R113, 0x6, RZ ;  /* 0x0000000671717824 */ /* 0x000fe400078e02ff */
[----:B------:R-:W-:Y:S02]  /*50d70*/  @P1 IADD3 R147, PT, PT, R147, -0x7f000001, RZ ;  /* 0x80ffffff93931810 */ /* 0x000fe40007ffe0ff */
[----:B------:R-:W-:Y:S01]  /*50d80*/  @P0 IADD3 R112, PT, PT, R112, -0x7f000001, RZ ;  /* 0x80ffffff70700810 */ /* 0x000fe20007ffe0ff */
[----:B------:R-:W-:Y:S01]  /*50d90*/  IMAD.HI.U32 R131, R113, 0x7f000001, R110 ;  /* 0x7f00000171837827 */ /* 0x000fe200078e006e */
[----:B------:R-:W-:Y:S01]  /*50da0*/  ISETP.GE.U32.AND P1, PT, R132, 0x7f000001, PT ;  /* 0x7f0000018400780c */ /* 0x000fe20003f26070 */
[----:B------:R-:W-:Y:S02]  /*50db0*/  ISETP.GE.U32.AND P0, PT, R115, 0x7f000001, PT ;  /* 0x7f0000017300780c */ /* 0x000fe40003f06070 */
[----:B------:R-:W-:Y:S01]  /*50dc0*/  IMAD.WIDE.U32 R110, R108, R130, RZ ;  /* 0x000000826c6e7225 */ /* 0x000fe200078e00ff */
[----:B------:R-:W-:-:S03]  /*50dd0*/  IADD3 R109, PT, PT, R112, R147, RZ ;  /* 0x00000093706d7210 */ /* 0x000fc60007ffe0ff */
[----:B------:R-:W-:Y:S02]  /*50de0*/  IMAD R148, R110, 0x7effffff, RZ ;  /* 0x7effffff6e947824 */ /* 0x000fe400078e02ff */
[----:B------:R-:W-:Y:S02]  /*50df0*/  ISETP.GE.U32.AND P2, PT, R109, 0x7f000001, PT ;  /* 0x7f0000016d00780c */ /* 0x000fe40003f46070 */
[----:B------:R-:W-:-:S04]  /*50e00*/  IMAD.HI.U32 R148, R148, 0x7f000001, R110 ;  /* 0x7f00000194947827 */ /* 0x000fc800078e006e */
[----:B------:R-:W-:Y:S01]  /*50e10*/  IMAD.WIDE.U32 R110, R98, R17, RZ ;  /* 0x00000011626e7225 */ /* 0x000fe200078e00ff */
[----:B------:R-:W-:Y:S02]  /*50e20*/  @P1 IADD3 R132, PT, PT, R132, -0x7f000001, RZ ;  /* 0x80ffffff84841810 */ /* 0x000fe40007ffe0ff */
[----:B------:R-:W-:Y:S01]  /*50e30*/  @P0 IADD3 R115, PT, PT, R115, -0x7f000001, RZ ;  /* 0x80ffffff73730810 */ /* 0x000fe20007ffe0ff */
[----:B------:R-:W-:Y:S01]  /*50e40*/  ISETP.GE.U32.AND P1, PT, R148, 0x7f000001, PT ;  /* 0x7f0000019400780c */ /* 0x000fe20003f26070 */
[----:B------:R-:W-:-:S03]  /*50e50*/  IMAD R145, R110, 0x7effffff, RZ ;  /* 0x7effffff6e917824 */ /* 0x000fc600078e02ff */
[----:B------:R-:W-:Y:S01]  /*50e60*/  ISETP.GE.U32.AND P0, PT, R115, 0x7f000001, PT ;  /* 0x7f0000017300780c */ /* 0x000fe20003f06070 */
[----:B------:R-:W-:-:S04]  /*50e70*/  IMAD.HI.U32 R145, R145, 0x7f000001, R110 ;  /* 0x7f00000191917827 */ /* 0x000fc800078e006e */
[----:B------:R-:W-:Y:S01]  /*50e80*/  IMAD.WIDE.U32 R110, R106, R16, RZ ;  /* 0x000000106a6e7225 */ /* 0x000fe200078e00ff */
[----:B------:R-:W-:Y:S01]  /*50e90*/  ISETP.GE.U32.AND P3, PT, R146, 0x7f000001, PT ;  /* 0x7f0000019200780c */ /* 0x000fe20003f66070 */
[----:B------:R-:W-:Y:S01]  /*50ea0*/  @P2 IADD3 R109, PT, PT, R109, -0x7f000001, RZ ;  /* 0x80ffffff6d6d2810 */ /* 0x000fe20007ffe0ff */
[----:B------:R-:W-:Y:S01]  /*50eb0*/  ISETP.GE.U32.AND P2, PT, R149, 0x7f000001, PT ;  /* 0x7f0000019500780c */ /* 0x000fe20003f46070 */
[----:B------:R-:W-:Y:S01]  /*50ec0*/  IMAD R151, R110, 0x7effffff, RZ ;  /* 0x7effffff6e977824 */ /* 0x000fe200078e02ff */
[----:B------:R-:W-:-:S03]  /*50ed0*/  @P1 IADD3 R148, PT, PT, R148, -0x7f000001, RZ ;  /* 0x80ffffff94941810 */ /* 0x000fc60007ffe0ff */
[----:B------:R-:W-:-:S04]  /*50ee0*/  IMAD.HI.U32 R151, R151, 0x7f000001, R110 ;  /* 0x7f00000197977827 */ /* 0x000fc800078e006e */
[----:B------:R-:W-:Y:S01]  /*50ef0*/  IMAD.WIDE.U32 R110, R107, R18, RZ ;  /* 0x000000126b6e7225 */ /* 0x000fe200078e00ff */
[----:B------:R-:W-:Y:S01]  /*50f00*/  ISETP.GE.U32.AND P1, PT, R145, 0x7f000001, PT ;  /* 0x7f0000019100780c */ /* 0x000fe20003f26070 */
[----:B------:R-:W-:Y:S01]  /*50f10*/  @P0 IADD3 R115, PT, PT, R115, -0x7f000001, RZ ;  /* 0x80ffffff73730810 */ /* 0x000fe20007ffe0ff */
[----:B------:R-:W-:Y:S01]  /*50f20*/  ISETP.GE.U32.AND P0, PT, R148, 0x7f000001, PT ;  /* 0x7f0000019400780c */ /* 0x000fe20003f06070 */
[----:B------:R-:W-:Y:S01]  /*50f30*/  IMAD R114, R110, 0x7effffff, RZ ;  /* 0x7effffff6e727824 */ /* 0x000fe200078e02ff */
[----:B------:R-:W-:Y:S02]  /*50f40*/  @P3 IADD3 R146, PT, PT, R146, -0x7f000001, RZ ;  /* 0x80ffffff92923810 */ /* 0x000fe40007ffe0ff */
[----:B------:R-:W-:Y:S01]  /*50f50*/  @P2 IADD3 R149, PT, PT, R149, -0x7f000001, RZ ;  /* 0x80ffffff95952810 */ /* 0x000fe20007ffe0ff */
[----:B------:R-:W-:Y:S01]  /*50f60*/  IMAD.HI.U32 R114, R114, 0x7f000001, R110 ;  /* 0x7f00000172727827 */ /* 0x000fe200078e006e */
[----:B------:R-:W-:Y:S02]  /*50f70*/  IADD3 R110, PT, PT, R132, R146, RZ ;  /* 0x00000092846e7210 */ /* 0x000fe40007ffe0ff */
[----:B------:R-:W-:-:S03]  /*50f80*/  IADD3 R115, PT, PT, R115, R149, RZ ;  /* 0x0000009573737210 */ /* 0x000fc60007ffe0ff */
[----:B------:R-:W-:Y:S01]  /*50f90*/  @P1 IADD3 R145, PT, PT, R145, -0x7f000001, RZ ;  /* 0x80ffffff91911810 */ /* 0x000fe20007ffe0ff */
[----:B------:R-:W-:Y:S01]  /*50fa0*/  ISETP.GE.U32.AND P3, PT, R110, 0x7f000001, PT ;  /* 0x7f0000016e00780c */ /* 0x000fe20003f66070 */
[----:B------:R-:W-:Y:S01]  /*50fb0*/  @P0 IADD3 R148, PT, PT, R148, -0x7f000001, RZ ;  /* 0x80ffffff94940810 */ /* 0x000fe20007ffe0ff */
[----:B------:R-:W-:Y:S01]  /*50fc0*/  ISETP.GE.U32.AND P1, PT, R133, 0x7f000001, PT ;  /* 0x7f0000018500780c */ /* 0x000fe20003f26070 */
[----:B------:R-:W-:Y:S01]  /*50fd0*/  ISETP.GE.U32.AND P0, PT, R115, 0x7f000001, PT ;  /* 0x7f0000017300780c */ /* 0x000fe20003f06070 */
[----:B------:R-:W-:Y:S01]  /*50fe0*/  IMAD.WIDE.U32 R112, R109, R16, RZ ;  /* 0x000000106d707225 */ /* 0x000fe200078e00ff */
[----:B------:R-:W-:-:S03]  /*50ff0*/  IADD3 R148, PT, PT, R148, R145, RZ ;  /* 0x0000009194947210 */ /* 0x000fc60007ffe0ff */
[----:B------:R-:W-:-:S05]  /*51000*/  IMAD R132, R112, 0x7effffff, RZ ;  /* 0x7effffff70847824 */ /* 0x000fca00078e02ff */
[----:B------:R-:W-:Y:S02]  /*51010*/  @P3 IADD3 R110, PT, PT, R110, -0x7f000001, RZ ;  /* 0x80ffffff6e6e3810 */ /* 0x000fe40007ffe0ff */
[----:B------:R-:W-:Y:S02]  /*51020*/  @P1 IADD3 R133, PT, PT, R133, -0x7f000001, RZ ;  /* 0x80ffffff85851810 */ /* 0x000fe40007ffe0ff */
[----:B------:R-:W-:Y:S01]  /*51030*/  @P0 IADD3 R115, PT, PT, R115, -0x7f000001, RZ ;  /* 0x80ffffff73730810 */ /* 0x000fe20007ffe0ff */
[----:B------:R-:W-:Y:S01]  /*51040*/  ISETP.GE.U32.AND P1, PT, R151, 0x7f000001, PT ;  /* 0x7f0000019700780c */ /* 0x000fe20003f26070 */
[----:B------:R-:W-:Y:S01]  /*51050*/  ISETP.GE.U32.AND P0, PT, R148, 0x7f000001, PT ;  /* 0x7f0000019400780c */ /* 0x000fe20003f06070 */
[----:B------:R-:W-:-:S04]  /*51060*/  IMAD.HI.U32 R132, R132, 0x7f000001, R112 ;  /* 0x7f00000184847827 */ /* 0x000fc800078e0070 */
[----:B------:R-:W-:Y:S01]  /*51070*/  IMAD.WIDE.U32 R112, R110, R18, RZ ;  /* 0x000000126e707225 */ /* 0x000fe200078e00ff */
[----:B------:R-:W-:-:S03]  /*51080*/  IADD3 R111, PT, PT, R115, R133, RZ ;  /* 0x00000085736f7210 */ /* 0x000fc60007ffe0ff */
[----:B------:R-:W-:-:S04]  /*51090*/  IMAD R147, R112, 0x7effffff, RZ ;  /* 0x7effffff70937824 */ /* 0x000fc800078e02ff */
[----:B------:R-:W-:-:S04]  /*510a0*/  IMAD.HI.U32 R147, R147, 0x7f000001, R112 ;  /* 0x7f00000193937827 */ /* 0x000fc800078e0070 */
[----:B------:R-:W-:Y:S01]  /*510b0*/  IMAD.WIDE.U32 R112, R109, R17, RZ ;  /* 0x000000116d707225 */ /* 0x000fe200078e00ff */
[----:B------:R-:W-:Y:S02]  /*510c0*/  @P1 IADD3 R151, PT, PT, R151, -0x7f000001, RZ ;  /* 0x80ffffff97971810 */ /* 0x000fe40007ffe0ff */
[----:B------:R-:W-:Y:S01]  /*510d0*/  @P0 IADD3 R148, PT, PT, R148, -0x7f000001, RZ ;  /* 0x80ffffff94940810 */ /* 0x000fe20007ffe0ff */
[----:B------:R-:W-:Y:S01]  /*510e0*/  ISETP.GE.U32.AND P1, PT, R131, 0x7f000001, PT ;  /* 0x7f0000018300780c */ /* 0x000fe20003f26070 */
[----:B------:R-:W-:Y:S01]  /*510f0*/  ISETP.GE.U32.AND P0, PT, R111, 0x7f000001, PT ;  /* 0x7f0000016f00780c */ /* 0x000fe20003f06070 */
[----:B------:R-:W-:-:S04]  /*51100*/  IMAD R145, R112, 0x7effffff, RZ ;  /* 0x7effffff70917824 */ /* 0x000fc800078e02ff */
[----:B------:R-:W-:-:S04]  /*51110*/  IMAD.HI.U32 R145, R145, 0x7f000001, R112 ;  /* 0x7f00000191917827 */ /* 0x000fc800078e0070 */
[----:B------:R-:W-:Y:S01]  /*51120*/  IMAD.WIDE.U32 R112, R110, R16, RZ ;  /* 0x000000106e707225 */ /* 0x000fe200078e00ff */
[----:B------:R-:W-:Y:S01]  /*51130*/  IADD3 R148, PT, PT, R148, R151, RZ ;  /* 0x0000009794947210 */ /* 0x000fe20007ffe0ff */
[----:B------:R-:W-:Y:S02]  /*51140*/  ISETP.GE.U32.AND P2, PT, R132, 0x7f000001, PT ;  /* 0x7f0000018400780c */ /* 0x000fe40003f46070 */
[----:B------:R-:W-:Y:S01]  /*51150*/  IMAD R146, R112, 0x7effffff, RZ ;  /* 0x7effffff70927824 */ /* 0x000fe200078e02ff */
[----:B------:R-:W-:Y:S02]  /*51160*/  @P1 IADD3 R131, PT, PT, R131, -0x7f000001, RZ ;  /* 0x80ffffff83831810 */ /* 0x000fe40007ffe0ff */
[----:B------:R-:W-:Y:S01]  /*51170*/  @P0 IADD3 R111, PT, PT, R111, -0x7f000001, RZ ;  /* 0x80ffffff6f6f0810 */ /* 0x000fe20007ffe0ff */
[----:B------:R-:W-:Y:S01]  /*51180*/  IMAD.HI.U32 R146, R146, 0x7f000001, R112 ;  /* 0x7f00000192927827 */ /* 0x000fe200078e0070 */
[----:B------:R-:W-:Y:S01]  /*51190*/  ISETP.GE.U32.AND P1, PT, R114, 0x7f000001, PT ;  /* 0x7f0000017200780c */ /* 0x000fe20003f26070 */
[----:B------:R-:W-:-:S02]  /*511a0*/  ISETP.GE.U32.AND P0, PT, R148, 0x7f000001, PT ;  /* 0x7f0000019400780c */ /* 0x000fc40003f06070 */
[----:B------:R-:W-:-:S04]  /*511b0*/  IMAD.WIDE.U32 R112, R109, R130, RZ ;  /* 0x000000826d707225 */ /* 0x000fc800078e00ff */
[----:B------:R-:W-:Y:S01]  /*511c0*/  IMAD R133, R112, 0x7effffff, RZ ;  /* 0x7effffff70857824 */ /* 0x000fe200078e02ff */
[----:B------:R-:W-:-:S03]  /*511d0*/  @P2 IADD3 R132, PT, PT, R132, -0x7f000001, RZ ;  /* 0x80ffffff84842810 */ /* 0x000fc60007ffe0ff */
        /* <DEDUP_REMOVED lines=10> */
[----:B------:R-:W-:-:S03]  /*51280*/  IADD3 R111, PT, PT, R111, R131, RZ ;  /* 0x000000836f6f7210 */ /* 0x000fc60007ffe0ff */
[----:B------:R-:W-:Y:S02]  /*51290*/  IMAD R131, R114, 0x7effffff, RZ ;  /* 0x7effffff72837824 */ /* 0x000fe400078e02ff */
[----:B------:R-:W-:Y:S02]  /*512a0*/  @P1 IADD3 R147, PT, PT, R147, -0x7f000001, RZ ;  /* 0x80ffffff93931810 */ /* 0x000fe40007ffe0ff */
[----:B------:R-:W-:Y:S01]  /*512b0*/  @P0 IADD3 R132, PT, PT, R132, -0x7f000001, RZ ;  /* 0x80ffffff84840810 */ /* 0x000fe20007ffe0ff */
[----:B------:R-:W-:-:S04]  /*512c0*/  IMAD.HI.U32 R131, R131, 0x7f000001, R114 ;  /* 0x7f00000183837827 */ /* 0x000fc800078e0072 */
[----:B------:R-:W-:Y:S01]  /*512d0*/  IMAD.WIDE.U32 R114, R110, R130, RZ ;  /* 0x000000826e727225 */ /* 0x000fe200078e00ff */
[----:B------:R-:W-:-:S03]  /*512e0*/  IADD3 R147, PT, PT, R132, R147, RZ ;  /* 0x0000009384937210 */ /* 0x000fc60007ffe0ff */
[----:B------:R-:W-:-:S04]  /*512f0*/  IMAD R132, R114, 0x7effffff, RZ ;  /* 0x7effffff72847824 */ /* 0x000fc800078e02ff */
[----:B------:R-:W-:-:S05]  /*51300*/  IMAD.HI.U32 R132, R132, 0x7f000001, R114 ;  /* 0x7f00000184847827 */ /* 0x000fca00078e0072 */
[----:B------:R-:W-:Y:S01]  /*51310*/  ISETP.GE.U32.AND P1, PT, R132, 0x7f000001, PT ;  /* 0x7f0000018400780c */ /* 0x000fe20003f26070 */
[----:B------:R-:W-:-:S12]  /*51320*/  ISETP.GE.U32.AND P0, PT, R131, 0x7f000001, PT ;  /* 0x7f0000018300780c */ /* 0x000fd80003f06070 */
[----:B------:R-:W-:-:S05]  /*51330*/  @P1 IADD3 R132, PT, PT, R132, -0x7f000001, RZ ;  /* 0x80ffffff84841810 */ /* 0x000fca0007ffe0ff */
[----:B------:R-:W-:-:S04]  /*51340*/  IMAD.WIDE.U32 R114, R132, 0x5fffffa, RZ ;  /* 0x05fffffa84727825 */ /* 0x000fc800078e00ff */
[----:B------:R-:W-:Y:S01]  /*51350*/  IMAD R132, R132, 0x6, RZ ;  /* 0x0000000684847824 */ /* 0x000fe200078e02ff */
[----:B------:R-:W-:-:S03]  /*51360*/  @P0 IADD3 R131, PT, PT, R131, -0x7f000001, RZ ;  /* 0x80ffffff83830810 */ /* 0x000fc60007ffe0ff */
[----:B------:R-:W-:Y:S02]  /*51370*/  IMAD.HI.U32 R114, R132, 0x7f000001, R114 ;  /* 0x7f00000184727827 */ /* 0x000fe400078e0072 */
[----:B------:R-:W-:Y:S01]  /*51380*/  ISETP.GE.U32.AND P1, PT, R131, 0x7f000001, PT ;  /* 0x7f0000018300780c */ /* 0x000fe20003f26070 */
[----:B------:R-:W-:Y:S02]  /*51390*/  ISETP.GE.U32.AND P0, PT, R111, 0x7f000001, PT ;  /* 0x7f0000016f00780c */ /* 0x000fe40003f06070 */
[----:B------:R-:W-:-:S10]  /*513a0*/  ISETP.GE.U32.AND P2, PT, R114, 0x7f000001, PT ;  /* 0x7f0000017200780c */ /* 0x000fd40003f46070 */
[----:B------:R-:W-:Y:S02]  /*513b0*/  @P1 IADD3 R131, PT, PT, R131, -0x7f000001, RZ ;  /* 0x80ffffff83831810 */ /* 0x000fe40007ffe0ff */
[----:B------:R-:W-:Y:S02]  /*513c0*/  @P0 IADD3 R111, PT, PT, R111, -0x7f000001, RZ ;  /* 0x80ffffff6f6f0810 */ /* 0x000fe40007ffe0ff */
[----:B------:R-:W-:-:S04]  /*513d0*/  @P2 IADD3 R114, PT, PT, R114, -0x7f000001, RZ ;  /* 0x80ffffff72722810 */ /* 0x000fc80007ffe0ff */
[----:B------:R-:W-:Y:S01]  /*513e0*/  IADD3 R131, PT, PT, R131, R114, RZ ;  /* 0x0000007283837210 */ /* 0x000fe20007ffe0ff */
[----:B------:R-:W-:-:S04]  /*513f0*/  IMAD.WIDE.U32 R114, R111, R17, RZ ;  /* 0x000000116f727225 */ /* 0x000fc800078e00ff */
[----:B------:R-:W-:-:S04]  /*51400*/  IMAD R132, R114, 0x7effffff, RZ ;  /* 0x7effffff72847824 */ /* 0x000fc800078e02ff */
[----:B------:R-:W-:Y:S01]  /*51410*/  IMAD.HI.U32 R132, R132, 0x7f000001, R114 ;  /* 0x7f00000184847827 */ /* 0x000fe200078e0072 */
[----:B------:R-:W-:-:S04]  /*51420*/  ISETP.GE.U32.AND P0, PT, R145, 0x7f000001, PT ;  /* 0x7f0000019100780c */ /* 0x000fc80003f06070 */
[----:B------:R-:W-:-:S09]  /*51430*/  ISETP.GE.U32.AND P1, PT, R132, 0x7f000001, PT ;  /* 0x7f0000018400780c */ /* 0x000fd20003f26070 */
[----:B------:R-:W-:-:S04]  /*51440*/  @P0 IADD3 R145, PT, PT, R145, -0x7f000001, RZ ;  /* 0x80ffffff91910810 */ /* 0x000fc80007ffe0ff */
[----:B------:R-:W-:Y:S01]  /*51450*/  @P1 IADD3 R132, PT, PT, R132, -0x7f000001, RZ ;  /* 0x80ffffff84841810 */ /* 0x000fe20007ffe0ff */
[----:B------:R-:W-:Y:S01]  /*51460*/  ISETP.GE.U32.AND P1, PT, R133, 0x7f000001, PT ;  /* 0x7f0000018500780c */ /* 0x000fe20003f26070 */
[----:B------:R-:W-:-:S03]  /*51470*/  ISETP.GE.U32.AND P0, PT, R145, 0x7f000001, PT ;  /* 0x7f0000019100780c */ /* 0x000fc60003f06070 */
[----:B------:R-:W-:-:S09]  /*51480*/  IMAD.WIDE.U32 R114, R132, 0x5fffffa, RZ ;  /* 0x05fffffa84727825 */ /* 0x000fd200078e00ff */
[----:B------:R-:W-:Y:S02]  /*51490*/  @P1 IADD3 R133, PT, PT, R133, -0x7f000001, RZ ;  /* 0x80ffffff85851810 */ /* 0x000fe40007ffe0ff */
[----:B------:R-:W-:Y:S01]  /*514a0*/  @P0 IADD3 R145, PT, PT, R145, -0x7f000001, RZ ;  /* 0x80ffffff91910810 */ /* 0x000fe20007ffe0ff */
[----:B------:R-:W-:Y:S02]  /*514b0*/  ISETP.GE.U32.AND P1, PT, R113, 0x7f000001, PT ;  /* 0x7f0000017100780c */ /* 0x000fe40003f26070 */
[----:B------:R-:W-:Y:S01]  /*514c0*/  ISETP.GE.U32.AND P0, PT, R133, 0x7f000001, PT ;  /* 0x7f0000018500780c */ /* 0x000fe20003f06070 */
[----:B------:R-:W-:-:S04]  /*514d0*/  IMAD R132, R132, 0x6, RZ ;  /* 0x0000000684847824 */ /* 0x000fc800078e02ff */
[----:B------:R-:W-:-:S04]  /*514e0*/  IMAD.HI.U32 R148, R132, 0x7f000001, R114 ;  /* 0x7f00000184947827 */ /* 0x000fc800078e0072 */
[----:B------:R-:W-:-:S04]  /*514f0*/  IMAD.WIDE.U32 R114, R111, R130, RZ ;  /* 0x000000826f727225 */ /* 0x000fc800078e00ff */
[----:B------:R-:W-:Y:S01]  /*51500*/  IMAD R132, R114, 0x7effffff, RZ ;  /* 0x7effffff72847824 */ /* 0x000fe200078e02ff */
[----:B------:R-:W-:Y:S02]  /*51510*/  @P1 IADD3 R113, PT, PT, R113, -0x7f000001, RZ ;  /* 0x80ffffff71711810 */ /* 0x000fe40007ffe0ff */
[----:B------:R-:W-:Y:S01]  /*51520*/  @P0 IADD3 R133, PT, PT, R133, -0x7f000001, RZ ;  /* 0x80ffffff85850810 */ /* 0x000fe20007ffe0ff */
[----:B------:R-:W-:-:S03]  /*51530*/  IMAD.HI.U32 R114, R132, 0x7f000001, R114 ;  /* 0x7f00000184727827 */ /* 0x000fc600078e0072 */
[----:B------:R-:W-:Y:S02]  /*51540*/  IADD3 R132, PT, PT, R133, R113, RZ ;  /* 0x0000007185847210 */ /* 0x000fe40007ffe0ff */
[----:B------:R-:W2:Y:S01]  /*51550*/  LDG.E R133, desc[UR20][R170.64] ;  /* 0x00000014aa857981 */ /* 0x000ea2000c1e1900 */
[----:B------:R-:W-:Y:S01]  /*51560*/  ISETP.GE.U32.AND P2, PT, R146, 0x7f000001, PT ;  /* 0x7f0000019200780c */ /* 0x000fe20003f46070 */
[----:B------:R-:W-:Y:S01]  /*51570*/  ISETP.GE.U32.AND P0, PT, R114, 0x7f000001, PT ;  /* 0x7f0000017200780c */ /* 0x000fe20003f06070 */
[----:B------:R-:W-:-:S11]  /*51580*/  ISETP.GE.U32.AND P3, PT, R148, 0x7f000001, PT ;  /* 0x7f0000019400780c */ /* 0x000fd60003f66070 */
[----:B------:R-:W-:Y:S01]  /*51590*/  @P2 IADD3 R146, PT, PT, R146, -0x7f000001, RZ ;  /* 0x80ffffff92922810 */ /* 0x000fe20007ffe0ff */
[----:B------:R-:W-:Y:S01]  /*515a0*/  ISETP.GE.U32.AND P2, PT, R131, 0x7f000001, PT ;  /* 0x7f0000018300780c */ /* 0x000fe20003f46070 */
[----:B------:R-:W-:Y:S01]  /*515b0*/  @P0 IADD3 R114, PT, PT, R114, -0x7f000001, RZ ;  /* 0x80ffffff72720810 */ /* 0x000fe20007ffe0ff */
[----:B------:R-:W-:Y:S01]  /*515c0*/  ISETP.GE.U32.AND P0, PT, R112, 0x7f000001, PT ;  /* 0x7f0000017000780c */ /* 0x000fe20003f06070 */
[----:B------:R-:W-:-:S10]  /*515d0*/  @P3 IADD3 R148, PT, PT, R148, -0x7f000001, RZ ;  /* 0x80ffffff94943810 */ /* 0x000fd40007ffe0ff */
[----:B------:R-:W-:-:S04]  /*515e0*/  @P2 IADD3 R131, PT, PT, R131, -0x7f000001, RZ ;  /* 0x80ffffff83832810 */ /* 0x000fc80007ffe0ff */
[----:B------:R-:W-:Y:S02]  /*515f0*/  IADD3 R113, PT, PT, R131, R148, RZ ;  /* 0x0000009483717210 */ /* 0x000fe40007ffe0ff */
[----:B------:R0:W3:Y:S01]  /*51600*/  LD.E R131, desc[UR20][R8.64+0x103c] ;  /* 0x00103c1408837980 */ /* 0x0000e2000c101900 */
[----:B------:R-:W-:Y:S01]  /*51610*/  @P0 IADD3 R112, PT, PT, R112, -0x7f000001, RZ ;  /* 0x80ffffff70700810 */ /* 0x000fe20007ffe0ff */
[----:B0-----:R-:W-:-:S04]  /*51620*/  IMAD.WIDE.U32 R8, R114, 0x5fffffa, RZ ;  /* 0x05fffffa72087825 */ /* 0x001fc800078e00ff */
[----:B------:R-:W-:-:S04]  /*51630*/  IMAD R114, R114, 0x6, RZ ;  /* 0x0000000672727824 */ /* 0x000fc800078e02ff */
[----:B------:R-:W-:-:S04]  /*51640*/  IMAD.HI.U32 R114, R114, 0x7f000001, R8 ;  /* 0x7f00000172727827 */ /* 0x000fc800078e0008 */
[----:B------:R-:W-:-:S04]  /*51650*/  IMAD.WIDE.U32 R8, R112, R16, RZ ;  /* 0x0000001070087225 */ /* 0x000fc800078e00ff */
        /* <DEDUP_REMOVED lines=8> */
[----:B------:R-:W-:Y:S01]  /*516e0*/  IMAD.HI.U32 R8, R115, 0x7f000001, R8 ;  /* 0x7f00000173087827 */ /* 0x000fe200078e0008 */
[----:B------:R-:W-:-:S04]  /*516f0*/  ISETP.GE.U32.AND P0, PT, R113, 0x7f000001, PT ;  /* 0x7f0000017100780c */ /* 0x000fc80003f06070 */
[----:B------:R-:W-:-:S09]  /*51700*/  ISETP.GE.U32.AND P1, PT, R8, 0x7f000001, PT ;  /* 0x7f0000010800780c */ /* 0x000fd20003f26070 */
[----:B------:R-:W-:-:S04]  /*51710*/  @P0 IADD3 R113, PT, PT, R113, -0x7f000001, RZ ;  /* 0x80ffffff71710810 */ /* 0x000fc80007ffe0ff */
[----:B------:R-:W-:-:S04]  /*51720*/  @P1 IADD3 R8, PT, PT, R8, -0x7f000001, RZ ;  /* 0x80ffffff08081810 */ /* 0x000fc80007ffe0ff */
[----:B------:R-:W-:Y:S01]  /*51730*/  IADD3 R113, PT, PT, R113, R8, RZ ;  /* 0x0000000871717210 */ /* 0x000fe20007ffe0ff */
[----:B------:R-:W-:-:S04]  /*51740*/  IMAD.WIDE.U32 R8, R112, R17, RZ ;  /* 0x0000001170087225 */ /* 0x000fc800078e00ff */
[----:B------:R-:W-:-:S04]  /*51750*/  IMAD R115, R8, 0x7effffff, RZ ;  /* 0x7effffff08737824 */ /* 0x000fc800078e02ff */
[----:B------:R-:W-:-:S05]  /*51760*/  IMAD.HI.U32 R115, R115, 0x7f000001, R8 ;  /* 0x7f00000173737827 */ /* 0x000fca00078e0008 */
[----:B------:R-:W-:Y:S01]  /*51770*/  ISETP.GE.U32.AND P0, PT, R115, 0x7f000001, PT ;  /* 0x7f0000017300780c */ /* 0x000fe20003f06070 */
[----:B------:R-:W-:-:S12]  /*51780*/  ISETP.GE.U32.AND P2, PT, R114, 0x7f000001, PT ;  /* 0x7f0000017200780c */ /* 0x000fd80003f46070 */
[----:B------:R-:W-:Y:S02]  /*51790*/  @P0 IADD3 R115, PT, PT, R115, -0x7f000001, RZ ;  /* 0x80ffffff73730810 */ /* 0x000fe40007ffe0ff */
[----:B------:R-:W-:-:S03]  /*517a0*/  @P2 IADD3 R114, PT, PT, R114, -0x7f000001, RZ ;  /* 0x80ffffff72722810 */ /* 0x000fc60007ffe0ff */
[----:B------:R-:W-:-:S04]  /*517b0*/  IMAD.WIDE.U32 R8, R115, 0x5fffffa, RZ ;  /* 0x05fffffa73087825 */ /* 0x000fc800078e00ff */
[----:B------:R-:W-:Y:S01]  /*517c0*/  IMAD R115, R115, 0x6, RZ ;  /* 0x0000000673737824 */ /* 0x000fe200078e02ff */
[----:B------:R-:W-:-:S03]  /*517d0*/  IADD3 R114, PT, PT, R147, R114, RZ ;  /* 0x0000007293727210 */ /* 0x000fc60007ffe0ff */
[----:B------:R-:W-:Y:S02]  /*517e0*/  IMAD.HI.U32 R8, R115, 0x7f000001, R8 ;  /* 0x7f00000173087827 */ /* 0x000fe400078e0008 */
[----:B------:R-:W-:-:S03]  /*517f0*/  ISETP.GE.U32.AND P0, PT, R114, 0x7f000001, PT ;  /* 0x7f0000017200780c */ /* 0x000fc60003f06070 */
[----:B------:R-:W-:-:S10]  /*51800*/  ISETP.GE.U32.AND P1, PT, R8, 0x7f000001, PT ;  /* 0x7f0000010800780c */ /* 0x000fd40003f26070 */
[----:B------:R-:W-:-:S03]  /*51810*/  @P0 IADD3 R114, PT, PT, R114, -0x7f000001, RZ ;  /* 0x80ffffff72720810 */ /* 0x000fc60007ffe0ff */
[----:B------:R-:W-:-:S04]  /*51820*/  @P1 IADD3 R8, PT, PT, R8, -0x7f000001, RZ ;  /* 0x80ffffff08081810 */ /* 0x000fc80007ffe0ff */
[----:B------:R-:W-:Y:S01]  /*51830*/  IADD3 R114, PT, PT, R114, R8, RZ ;  /* 0x0000000872727210 */ /* 0x000fe20007ffe0ff */
[----:B------:R-:W-:-:S04]  /*51840*/  IMAD.WIDE.U32 R8, R111, R18, RZ ;  /* 0x000000126f087225 */ /* 0x000fc800078e00ff */
[----:B------:R-:W-:Y:S01]  /*51850*/  IMAD R115, R8, 0x7effffff, RZ ;  /* 0x7effffff08737824 */ /* 0x000fe200078e02ff */
[----:B------:R-:W-:-:S03]  /*51860*/  IADD3 R145, PT, PT, R145, R146, RZ ;  /* 0x0000009291917210 */ /* 0x000fc60007ffe0ff */
[----:B------:R-:W-:Y:S02]  /*51870*/  IMAD.HI.U32 R115, R115, 0x7f000001, R8 ;  /* 0x7f00000173737827 */ /* 0x000fe400078e0008 */
[----:B------:R-:W-:-:S03]  /*51880*/  ISETP.GE.U32.AND P0, PT, R145, 0x7f000001, PT ;  /* 0x7f0000019100780c */ /* 0x000fc60003f06070 */
[----:B------:R-:W-:Y:S01]  /*51890*/  ISETP.GE.U32.AND P1, PT, R115, 0x7f000001, PT ;  /* 0x7f0000017300780c */ /* 0x000fe20003f26070 */
[----:B------:R-:W-:-:S09]  /*518a0*/  IMAD.WIDE.U32 R8, R112, R130, RZ ;  /* 0x0000008270087225 */ /* 0x000fd200078e00ff */
[----:B------:R-:W-:-:S03]  /*518b0*/  @P0 IADD3 R145, PT, PT, R145, -0x7f000001, RZ ;  /* 0x80ffffff91910810 */ /* 0x000fc60007ffe0ff */
[----:B------:R-:W-:-:S04]  /*518c0*/  @P1 IADD3 R115, PT, PT, R115, -0x7f000001, RZ ;  /* 0x80ffffff73731810 */ /* 0x000fc80007ffe0ff */
[----:B------:R-:W-:Y:S01]  /*518d0*/  IADD3 R115, PT, PT, R145, R115, RZ ;  /* 0x0000007391737210 */ /* 0x000fe20007ffe0ff */
[----:B------:R-:W-:-:S04]  /*518e0*/  IMAD R145, R8, 0x7effffff, RZ ;  /* 0x7effffff08917824 */ /* 0x000fc800078e02ff */
[----:B------:R-:W-:-:S05]  /*518f0*/  IMAD.HI.U32 R145, R145, 0x7f000001, R8 ;  /* 0x7f00000191917827 */ /* 0x000fca00078e0008 */
[----:B------:R-:W-:-:S13]  /*51900*/  ISETP.GE.U32.AND P0, PT, R145, 0x7f000001, PT ;  /* 0x7f0000019100780c */ /* 0x000fda0003f06070 */
[----:B------:R-:W-:-:S05]  /*51910*/  @P0 IADD3 R145, PT, PT, R145, -0x7f000001, RZ ;  /* 0x80ffffff91910810 */ /* 0x000fca0007ffe0ff */
[----:B------:R-:W-:-:S04]  /*51920*/  IMAD.WIDE.U32 R8, R145, 0x5fffffa, RZ ;  /* 0x05fffffa91087825 */ /* 0x000fc800078e00ff */
[----:B------:R-:W-:-:S04]  /*51930*/  IMAD R145, R145, 0x6, RZ ;  /* 0x0000000691917824 */ /* 0x000fc800078e02ff */
[----:B------:R-:W-:Y:S01]  /*51940*/  IMAD.HI.U32 R8, R145, 0x7f000001, R8 ;  /* 0x7f00000191087827 */ /* 0x000fe200078e0008 */
[----:B------:R-:W-:Y:S01]  /*51950*/  ISETP.GE.U32.AND P0, PT, R115, 0x7f000001, PT ;  /* 0x7f0000017300780c */ /* 0x000fe20003f06070 */
[----:B------:R-:W-:-:S03]  /*51960*/  ISETP.GE.U32.AND P1, PT, R114, 0x7f000001, PT ;  /* 0x7f0000017200780c */ /* 0x000fc60003f26070 */
[----:B------:R-:W-:-:S09]  /*51970*/  ISETP.GE.U32.AND P2, PT, R8, 0x7f000001, PT ;  /* 0x7f0000010800780c */ /* 0x000fd20003f46070 */
[----:B------:R-:W-:Y:S02]  /*51980*/  @P0 IADD3 R115, PT, PT, R115, -0x7f000001, RZ ;  /* 0x80ffffff73730810 */ /* 0x000fe40007ffe0ff */
[----:B------:R-:W-:Y:S02]  /*51990*/  @P1 IADD3 R114, PT, PT, R114, -0x7f000001, RZ ;  /* 0x80ffffff72721810 */ /* 0x000fe40007ffe0ff */
[----:B------:R-:W-:-:S04]  /*519a0*/  @P2 IADD3 R8, PT, PT, R8, -0x7f000001, RZ ;  /* 0x80ffffff08082810 */ /* 0x000fc80007ffe0ff */
[----:B------:R-:W-:Y:S01]  /*519b0*/  IADD3 R115, PT, PT, R115, R8, RZ ;  /* 0x0000000873737210 */ /* 0x000fe20007ffe0ff */
[----:B------:R-:W-:-:S04]  /*519c0*/  IMAD.WIDE.U32 R8, R114, R130, RZ ;  /* 0x0000008272087225 */ /* 0x000fc800078e00ff */
[----:B------:R-:W-:-:S04]  /*519d0*/  IMAD R145, R8, 0x7effffff, RZ ;  /* 0x7effffff08917824 */ /* 0x000fc800078e02ff */
[----:B------:R-:W-:-:S05]  /*519e0*/  IMAD.HI.U32 R145, R145, 0x7f000001, R8 ;  /* 0x7f00000191917827 */ /* 0x000fca00078e0008 */
[----:B------:R-:W-:Y:S01]  /*519f0*/  ISETP.GE.U32.AND P0, PT, R145, 0x7f000001, PT ;  /* 0x7f0000019100780c */ /* 0x000fe20003f06070 */
[----:B------:R-:W-:Y:S01]  /*51a00*/  ISETP.GE.U32.AND P2, PT, R113, 0x7f000001, PT ;  /* 0x7f0000017100780c */ /* 0x000fe20003f46070 */
[----:B------:R-:W-:-:S11]  /*51a10*/  ISETP.GE.U32.AND P1, PT, R128, 0x7f000001, PT ;  /* 0x7f0000018000780c */ /* 0x000fd60003f26070 */
[----:B------:R-:W-:Y:S02]  /*51a20*/  @P0 IADD3 R145, PT, PT, R145, -0x7f000001, RZ ;  /* 0x80ffffff91910810 */ /* 0x000fe40007ffe0ff */
[----:B--2---:R-:W-:-:S05]  /*51a30*/  IADD3 R133, PT, PT, R249, R133, RZ ;  /* 0x00000085f9857210 */ /* 0x004fca0007ffe0ff */
[----:B------:R-:W-:Y:S01]  /*51a40*/  ISETP.GE.U32.AND P0, PT, R133, 0x7f000001, PT ;  /* 0x7f0000018500780c */ /* 0x000fe20003f06070 */
[----:B------:R-:W-:-:S04]  /*51a50*/  IMAD.WIDE.U32 R8, R145, 0x5fffffa, RZ ;  /* 0x05fffffa91087825 */ /* 0x000fc800078e00ff */
[----:B------:R-:W-:Y:S01]  /*51a60*/  IMAD R145, R145, 0x6, RZ ;  /* 0x0000000691917824 */ /* 0x000fe200078e02ff */
[----:B------:R-:W-:Y:S02]  /*51a70*/  @P2 IADD3 R113, PT, PT, R113, -0x7f000001, RZ ;  /* 0x80ffffff71712810 */ /* 0x000fe40007ffe0ff */
[----:B------:R-:W-:Y:S01]  /*51a80*/  @P1 IADD3 R128, PT, PT, R128, -0x7f000001, RZ ;  /* 0x80ffffff80801810 */ /* 0x000fe20007ffe0ff */
[----:B------:R-:W-:-:S04]  /*51a90*/  IMAD.HI.U32 R145, R145, 0x7f000001, R8 ;  /* 0x7f00000191917827 */ /* 0x000fc800078e0008 */
[----:B------:R-:W-:Y:S01]  /*51aa0*/  IMAD.WIDE.U32 R8, R113, R18, RZ ;  /* 0x0000001271087225 */ /* 0x000fe200078e00ff */
[----:B------:R-:W-:-:S04]  /*51ab0*/  @P0 IADD3 R133, PT, PT, R133, -0x7f000001, RZ ;  /* 0x80ffffff85850810 */ /* 0x000fc80007ffe0ff */
[----:B------:R-:W-:Y:S01]  /*51ac0*/  IADD3 R128, PT, PT, R133, R128, RZ ;  /* 0x0000008085807210 */ /* 0x000fe20007ffe0ff */
[----:B------:R-:W-:-:S04]  /*51ad0*/  IMAD R133, R8, 0x7effffff, RZ ;  /* 0x7effffff08857824 */ /* 0x000fc800078e02ff */
[----:B------:R-:W-:-:S05]  /*51ae0*/  IMAD.HI.U32 R133, R133, 0x7f000001, R8 ;  /* 0x7f00000185857827 */ /* 0x000fca00078e0008 */
[----:B------:R-:W-:Y:S01]  /*51af0*/  ISETP.GE.U32.AND P0, PT, R133, 0x7f000001, PT ;  /* 0x7f0000018500780c */ /* 0x000fe20003f06070 */
[----:B------:R-:W-:-:S12]  /*51b00*/  ISETP.GE.U32.AND P2, PT, R145, 0x7f000001, PT ;  /* 0x7f0000019100780c */ /* 0x000fd80003f46070 */
[----:B------:R-:W-:Y:S01]  /*51b10*/  @P0 IADD3 R133, PT, PT, R133, -0x7f000001, RZ ;  /* 0x80ffffff85850810 */ /* 0x000fe20007ffe0ff */
[----:B------:R-:W-:-:S04]  /*51b20*/  ISETP.GE.U32.AND P0, PT, R115, 0x7f000001, PT ;  /* 0x7f0000017300780c */ /* 0x000fc80003f06070 */
[----:B------:R-:W-:Y:S01]  /*51b30*/  ISETP.GE.U32.AND P1, PT, R133, 0x7f000001, PT ;  /* 0x7f0000018500780c */ /* 0x000fe20003f26070 */
[----:B------:R-:W-:-:S08]  /*51b40*/  @P2 IADD3 R145, PT, PT, R145, -0x7f000001, RZ ;  /* 0x80ffffff91912810 */ /* 0x000fd00007ffe0ff */
[----:B------:R-:W-:-:S04]  /*51b50*/  @P0 IADD3 R115, PT, PT, R115, -0x7f000001, RZ ;  /* 0x80ffffff73730810 */ /* 0x000fc80007ffe0ff */
[----:B------:R-:W-:Y:S01]  /*51b60*/  @P1 IADD3 R133, PT, PT, R133, -0x7f000001, RZ ;  /* 0x80ffffff85851810 */ /* 0x000fe20007ffe0ff */
[----:B------:R-:W-:-:S03]  /*51b70*/  IMAD.WIDE.U32 R8, R115, R17, RZ ;  /* 0x0000001173087225 */ /* 0x000fc600078e00ff */
        /* <DEDUP_REMOVED lines=8> */
[----:B------:R-:W-:-:S04]  /*51c00*/  ISETP.GE.U32.AND P0, PT, R133, 0x7f000001, PT ;  /* 0x7f0000018500780c */ /* 0x000fc80003f06070 */
[----:B------:R-:W-:-:S09]  /*51c10*/  ISETP.GE.U32.AND P1, PT, R8, 0x7f000001, PT ;  /* 0x7f0000010800780c */ /* 0x000fd20003f26070 */
[----:B------:R-:W-:-:S04]  /*51c20*/  @P0 IADD3 R133, PT, PT, R133, -0x7f000001, RZ ;  /* 0x80ffffff85850810 */ /* 0x000fc80007ffe0ff */
[----:B------:R-:W-:Y:S01]  /*51c30*/  @P1 IADD3 R8, PT, PT, R8, -0x7f000001, RZ ;  /* 0x80ffffff08081810 */ /* 0x000fe20007ffe0ff */
[----:B------:R-:W-:-:S03]  /*51c40*/  ISETP.GE.U32.AND P0, PT, R128, 0x7f000001, PT ;  /* 0x7f0000018000780c */ /* 0x000fc60003f06070 */
[----:B------:R-:W-:Y:S01]  /*51c50*/  IADD3 R133, PT, PT, R133, R8, RZ ;  /* 0x0000000885857210 */ /* 0x000fe20007ffe0ff */
[----:B------:R-:W-:Y:S01]  /*51c60*/  IMAD.WIDE.U32 R8, R113, R16, RZ ;  /* 0x0000001071087225 */ /* 0x000fe200078e00ff */
[----:B------:R-:W-:-:S03]  /*51c70*/  ISETP.GE.U32.AND P1, PT, R116, 0x7f000001, PT ;  /* 0x7f0000017400780c */ /* 0x000fc60003f26070 */
[----:B------:R-:W-:-:S04]  /*51c80*/  IMAD R145, R8, 0x7effffff, RZ ;  /* 0x7effffff08917824 */ /* 0x000fc800078e02ff */
[----:B------:R-:W-:Y:S01]  /*51c90*/  IMAD.HI.U32 R145, R145, 0x7f000001, R8 ;  /* 0x7f00000191917827 */ /* 0x000fe200078e0008 */
[----:B------:R-:W-:-:S04]  /*51ca0*/  @P0 IADD3 R128, PT, PT, R128, -0x7f000001, RZ ;  /* 0x80ffffff80800810 */ /* 0x000fc80007ffe0ff */
[----:B------:R-:W-:Y:S01]  /*51cb0*/  ISETP.GE.U32.AND P0, PT, R145, 0x7f000001, PT ;  /* 0x7f0000019100780c */ /* 0x000fe20003f06070 */
[----:B------:R-:W-:Y:S01]  /*51cc0*/  @P1 IADD3 R116, PT, PT, R116, -0x7f000001, RZ ;  /* 0x80ffffff74741810 */ /* 0x000fe20007ffe0ff */
[----:B------:R-:W-:-:S03]  /*51cd0*/  IMAD.WIDE.U32 R8, R114, R18, RZ ;  /* 0x0000001272087225 */ /* 0x000fc600078e00ff */
[----:B------:R-:W-:Y:S01]  /*51ce0*/  IADD3 R128, PT, PT, R128, R116, RZ ;  /* 0x0000007480807210 */ /* 0x000fe20007ffe0ff */
[----:B------:R-:W-:-:S04]  /*51cf0*/  IMAD R116, R8, 0x7effffff, RZ ;  /* 0x7effffff08747824 */ /* 0x000fc800078e02ff */
[----:B------:R-:W-:-:S03]  /*51d00*/  IMAD.HI.U32 R8, R116, 0x7f000001, R8 ;  /* 0x7f00000174087827 */ /* 0x000fc600078e0008 */
[----:B------:R-:W-:Y:S02]  /*51d10*/  @P0 IADD3 R145, PT, PT, R145, -0x7f000001, RZ ;  /* 0x80ffffff91910810 */ /* 0x000fe40007ffe0ff */
[----:B------:R-:W-:-:S03]  /*51d20*/  ISETP.GE.U32.AND P1, PT, R8, 0x7f000001, PT ;  /* 0x7f0000010800780c */ /* 0x000fc60003f26070 */
[----:B------:R-:W-:-:S10]  /*51d30*/  ISETP.GE.U32.AND P0, PT, R145, 0x7f000001, PT ;  /* 0x7f0000019100780c */ /* 0x000fd40003f06070 */
[----:B------:R-:W-:-:S03]  /*51d40*/  @P1 IADD3 R8, PT, PT, R8, -0x7f000001, RZ ;  /* 0x80ffffff08081810 */ /* 0x000fc60007ffe0ff */
[----:B------:R-:W-:-:S04]  /*51d50*/  @P0 IADD3 R145, PT, PT, R145, -0x7f000001, RZ ;  /* 0x80ffffff91910810 */ /* 0x000fc80007ffe0ff */
[----:B------:R-:W-:Y:S01]  /*51d60*/  IADD3 R145, PT, PT, R145, R8, RZ ;  /* 0x0000000891917210 */ /* 0x000fe20007ffe0ff */
[----:B------:R-:W-:-:S04]  /*51d70*/  IMAD.WIDE.U32 R8, R115, R130, RZ ;  /* 0x0000008273087225 */ /* 0x000fc800078e00ff */
        /* <DEDUP_REMOVED lines=14> */
[----:B------:R-:W-:Y:S01]  /*51e60*/  IMAD.HI.U32 R116, R116, 0x7f000001, R8 ;  /* 0x7f00000174747827 */ /* 0x000fe200078e0008 */
[----:B------:R-:W-:-:S04]  /*51e70*/  ISETP.GE.U32.AND P0, PT, R132, 0x7f000001, PT ;  /* 0x7f0000018400780c */ /* 0x000fc80003f06070 */
[----:B------:R-:W-:Y:S01]  /*51e80*/  ISETP.GE.U32.AND P1, PT, R116, 0x7f000001, PT ;  /* 0x7f0000017400780c */ /* 0x000fe20003f26070 */
[----:B------:R-:W-:-:S08]  /*51e90*/  IMAD.WIDE.U32 R8, R112, R18, RZ ;  /* 0x0000001270087225 */ /* 0x000fd000078e00ff */
[----:B------:R-:W-:-:S04]  /*51ea0*/  @P0 IADD3 R132, PT, PT, R132, -0x7f000001, RZ ;  /* 0x80ffffff84840810 */ /* 0x000fc80007ffe0ff */
[----:B------:R-:W-:-:S04]  /*51eb0*/  @P1 IADD3 R116, PT, PT, R116, -0x7f000001, RZ ;  /* 0x80ffffff74741810 */ /* 0x000fc80007ffe0ff */
[----:B------:R-:W-:Y:S01]  /*51ec0*/  IADD3 R116, PT, PT, R132, R116, RZ ;  /* 0x0000007484747210 */ /* 0x000fe20007ffe0ff */
[----:B------:R-:W-:-:S04]  /*51ed0*/  IMAD R132, R8, 0x7effffff, RZ ;  /* 0x7effffff08847824 */ /* 0x000fc800078e02ff */
[----:B------:R-:W-:Y:S01]  /*51ee0*/  IMAD.HI.U32 R8, R132, 0x7f000001, R8 ;  /* 0x7f00000184087827 */ /* 0x000fe200078e0008 */
[----:B------:R-:W-:-:S04]  /*51ef0*/  ISETP.GE.U32.AND P0, PT, R116, 0x7f000001, PT ;  /* 0x7f0000017400780c */ /* 0x000fc80003f06070 */
[----:B------:R-:W-:-:S09]  /*51f00*/  ISETP.GE.U32.AND P1, PT, R8, 0x7f000001, PT ;  /* 0x7f0000010800780c */ /* 0x000fd20003f26070 */
[----:B------:R-:W-:-:S04]  /*51f10*/  @P0 IADD3 R116, PT, PT, R116, -0x7f000001, RZ ;  /* 0x80ffffff74740810 */ /* 0x000fc80007ffe0ff */
[----:B------:R-:W-:-:S04]  /*51f20*/  @P1 IADD3 R8, PT, PT, R8, -0x7f000001, RZ ;  /* 0x80ffffff08081810 */ /* 0x000fc80007ffe0ff */
[----:B------:R-:W-:-:S05]  /*51f30*/  IADD3 R116, PT, PT, R116, R8, RZ ;  /* 0x0000000874747210 */ /* 0x000fca0007ffe0ff */
[----:B------:R-:W-:-:S13]  /*51f40*/  ISETP.GE.U32.AND P0, PT, R116, 0x7f000001, PT ;  /* 0x7f0000017400780c */ /* 0x000fda0003f06070 */
[----:B------:R-:W-:-:S05]  /*51f50*/  @P0 IADD3 R116, PT, PT, R116, -0x7f000001, RZ ;  /* 0x80ffffff74740810 */ /* 0x000fca0007ffe0ff */
[----:B------:R-:W-:-:S04]  /*51f60*/  IMAD.WIDE.U32 R8, R116, R16, RZ ;  /* 0x0000001074087225 */ /* 0x000fc800078e00ff */
[----:B------:R-:W-:-:S04]  /*51f70*/  IMAD R132, R8, 0x7effffff, RZ ;  /* 0x7effffff08847824 */ /* 0x000fc800078e02ff */
[----:B------:R-:W-:-:S05]  /*51f80*/  IMAD.HI.U32 R132, R132, 0x7f000001, R8 ;  /* 0x7f00000184847827 */ /* 0x000fca00078e0008 */
[----:B------:R-:W-:Y:S01]  /*51f90*/  ISETP.GE.U32.AND P0, PT, R132, 0x7f000001, PT ;  /* 0x7f0000018400780c */ /* 0x000fe20003f06070 */
[----:B------:R-:W-:-:S12]  /*51fa0*/  ISETP.GE.U32.AND P1, PT, R11, 0x7f000001, PT ;  /* 0x7f0000010b00780c */ /* 0x000fd80003f26070 */
[----:B------:R-:W-:Y:S01]  /*51fb0*/  @P0 IADD3 R132, PT, PT, R132, -0x7f000001, RZ ;  /* 0x80ffffff84840810 */ /* 0x000fe20007ffe0ff */
[----:B------:R-:W-:-:S04]  /*51fc0*/  ISETP.GE.U32.AND P0, PT, R128, 0x7f000001, PT ;  /* 0x7f0000018000780c */ /* 0x000fc80003f06070 */
[----:B------:R-:W-:-:S04]  /*51fd0*/  IMAD.WIDE.U32 R8, R132, 0x5fffffa, RZ ;  /* 0x05fffffa84087825 */ /* 0x000fc800078e00ff */
[----:B------:R-:W-:Y:S01]  /*51fe0*/  IMAD R132, R132, 0x6, RZ ;  /* 0x0000000684847824 */ /* 0x000fe200078e02ff */
[----:B------:R-:W-:-:S03]  /*51ff0*/  @P1 IADD3 R11, PT, PT, R11, -0x7f000001, RZ ;  /* 0x80ffffff0b0b1810 */ /* 0x000fc60007ffe0ff */
[----:B------:R-:W-:-:S04]  /*52000*/  IMAD.HI.U32 R132, R132, 0x7f000001, R8 ;  /* 0x7f00000184847827 */ /* 0x000fc800078e0008 */
[----:B------:R-:W-:Y:S01]  /*52010*/  IMAD.WIDE.U32 R8, R116, R17, RZ ;  /* 0x0000001174087225 */ /* 0x000fe200078e00ff */
        /* <DEDUP_REMOVED lines=13> */
[----:B------:R-:W-:-:S05]  /*520f0*/  IADD3 R128, PT, PT, R145, R128, RZ ;  /* 0x0000008091807210 */ /* 0x000fca0007ffe0ff */
[----:B------:R-:W-:Y:S01]  /*52100*/  ISETP.GE.U32.AND P0, PT, R128, 0x7f000001, PT ;  /* 0x7f0000018000780c */ /* 0x000fe20003f06070 */
[----:B------:R-:W-:-:S12]  /*52110*/  ISETP.GE.U32.AND P1, PT, R132, 0x7f000001, PT ;  /* 0x7f0000018400780c */ /* 0x000fd80003f26070 */
[----:B------:R-:W-:Y:S01]  /*52120*/  @P0 IADD3 R128, PT, PT, R128, -0x7f000001, RZ ;  /* 0x80ffffff80800810 */ /* 0x000fe20007ffe0ff */
[----:B------:R-:W-:Y:S01]  /*52130*/  ISETP.GE.U32.AND P0, PT, R133, 0x7f000001, PT ;  /* 0x7f0000018500780c */ /* 0x000fe20003f06070 */
[----:B------:R-:W-:Y:S01]  /*52140*/  @P1 IADD3 R132, PT, PT, R132, -0x7f000001, RZ ;  /* 0x80ffffff84841810 */ /* 0x000fe20007ffe0ff */
[----:B------:R-:W-:-:S11]  /*52150*/  ISETP.GE.U32.AND P1, PT, R127, 0x7f000001, PT ;  /* 0x7f0000017f00780c */ /* 0x000fd60003f26070 */
[----:B------:R-:W-:Y:S01]  /*52160*/  @P0 IADD3 R133, PT, PT, R133, -0x7f000001, RZ ;  /* 0x80ffffff85850810 */ /* 0x000fe20007ffe0ff */
[----:B------:R-:W-:Y:S01]  /*52170*/  ISETP.GE.U32.AND P0, PT, R11, 0x7f000001, PT ;  /* 0x7f0000010b00780c */ /* 0x000fe20003f06070 */
[----:B------:R-:W-:Y:S01]  /*52180*/  @P1 IADD3 R127, PT, PT, R127, -0x7f000001, RZ ;  /* 0x80ffffff7f7f1810 */ /* 0x000fe20007ffe0ff */
[----:B------:R-:W-:Y:S01]  /*52190*/  IMAD.WIDE.U32 R8, R128, R130, RZ ;  /* 0x0000008280087225 */ /* 0x000fe200078e00ff */
[----:B------:R-:W-:-:S10]  /*521a0*/  ISETP.GE.U32.AND P1, PT, R125, 0x7f000001, PT ;  /* 0x7f0000017d00780c */ /* 0x000fd40003f26070 */
[----:B------:R-:W-:-:S04]  /*521b0*/  @P0 IADD3 R11, PT, PT, R11, -0x7f000001, RZ ;  /* 0x80ffffff0b0b0810 */ /* 0x000fc80007ffe0ff */
[----:B------:R-:W-:Y:S01]  /*521c0*/  IADD3 R127, PT, PT, R11, R127, RZ ;  /* 0x0000007f0b7f7210 */ /* 0x000fe20007ffe0ff */
[----:B------:R-:W-:-:S04]  /*521d0*/  IMAD R146, R8, 0x7effffff, RZ ;  /* 0x7effffff08927824 */ /* 0x000fc800078e02ff */
[----:B------:R-:W-:Y:S01]  /*521e0*/  ISETP.GE.U32.AND P0, PT, R127, 0x7f000001, PT ;  /* 0x7f0000017f00780c */ /* 0x000fe20003f06070 */
[----:B------:R-:W-:Y:S01]  /*521f0*/  IMAD.HI.U32 R146, R146, 0x7f000001, R8 ;  /* 0x7f00000192927827 */ /* 0x000fe200078e0008 */
[----:B------:R-:W-:-:S04]  /*52200*/  @P1 IADD3 R125, PT, PT, R125, -0x7f000001, RZ ;  /* 0x80ffffff7d7d1810 */ /* 0x000fc80007ffe0ff */
[----:B------:R-:W-:-:S07]  /*52210*/  ISETP.GE.U32.AND P2, PT, R146, 0x7f000001, PT ;  /* 0x7f0000019200780c */ /* 0x000fce0003f46070 */
[----:B------:R-:W-:Y:S02]  /*52220*/  @P0 IADD3 R127, PT, PT, R127, -0x7f000001, RZ ;  /* 0x80ffffff7f7f0810 */ /* 0x000fe40007ffe0ff */
[----:B------:R-:W-:Y:S02]  /*52230*/  IADD3 R145, PT, PT, R133, R132, RZ ;  /* 0x0000008485917210 */ /* 0x000fe40007ffe0ff */
[----:B------:R-:W-:Y:S01]  /*52240*/  IADD3 R125, PT, PT, R127, R125, RZ ;  /* 0x0000007d7f7d7210 */ /* 0x000fe20007ffe0ff */
[----:B------:R-:W-:Y:S01]  /*52250*/  ISETP.GE.U32.AND P1, PT, R126, 0x7f000001, PT ;  /* 0x7f0000017e00780c */ /* 0x000fe20003f26070 */
[----:B------:R-:W-:-:S03]  /*52260*/  @P2 IADD3 R146, PT, PT, R146, -0x7f000001, RZ ;  /* 0x80ffffff92922810 */ /* 0x000fc60007ffe0ff */
[----:B------:R-:W-:Y:S01]  /*52270*/  ISETP.GE.U32.AND P0, PT, R125, 0x7f000001, PT ;  /* 0x7f0000017d00780c */ /* 0x000fe20003f06070 */
[----:B------:R-:W-:Y:S01]  /*52280*/  ISETP.GE.U32.AND P2, PT, R145, 0x7f000001, PT ;  /* 0x7f0000019100780c */ /* 0x000fe20003f46070 */
[----:B------:R-:W-:-:S04]  /*52290*/  IMAD.WIDE.U32 R8, R146, 0x5fffffa, RZ ;  /* 0x05fffffa92087825 */ /* 0x000fc800078e00ff */
[----:B------:R-:W-:-:S03]  /*522a0*/  IMAD R132, R146, 0x6, RZ ;  /* 0x0000000692847824 */ /* 0x000fc600078e02ff */
[----:B------:R-:W-:-:S04]  /*522b0*/  @P1 IADD3 R126, PT, PT, R126, -0x7f000001, RZ ;  /* 0x80ffffff7e7e1810 */ /* 0x000fc80007ffe0ff */
[----:B------:R-:W-:Y:S02]  /*522c0*/  @P0 IADD3 R125, PT, PT, R125, -0x7f000001, RZ ;  /* 0x80ffffff7d7d0810 */ /* 0x000fe40007ffe0ff */
[----:B------:R-:W-:Y:S01]  /*522d0*/  @P2 IADD3 R145, PT, PT, R145, -0x7f000001, RZ ;  /* 0x80ffffff91912810 */ /* 0x000fe20007ffe0ff */
[----:B------:R-:W-:Y:S01]  /*522e0*/  IMAD.HI.U32 R132, R132, 0x7f000001, R8 ;  /* 0x7f00000184847827 */ /* 0x000fe200078e0008 */
[----:B------:R-:W-:-:S03]  /*522f0*/  IADD3 R126, PT, PT, R125, R126, RZ ;  /* 0x0000007e7d7e7210 */ /* 0x000fc60007ffe0ff */
        /* <DEDUP_REMOVED lines=10> */
[----:B---3--:R-:W-:Y:S01]  /*523a0*/  IMAD.WIDE.U32 R8, R131, R129, RZ ;  /* 0x0000008183087225 */ /* 0x008fe200078e00ff */
[----:B------:R-:W-:Y:S01]  /*523b0*/  ISETP.GE.U32.AND P2, PT, R133, 0x7f000001, PT ;  /* 0x7f0000018500780c */ /* 0x000fe20003f46070 */
[----:B------:R-:W-:Y:S02]  /*523c0*/  IADD3 R124, PT, PT, R126, R124, RZ ;  /* 0x0000007c7e7c7210 */ /* 0x000fe40007ffe0ff */
[----:B------:R-:W-:-:S03]  /*523d0*/  IMAD R157, R8, 0x7effffff, RZ ;  /* 0x7effffff089d7824 */ /* 0x000fc600078e02ff */
[----:B------:R-:W-:Y:S01]  /*523e0*/  ISETP.GE.U32.AND P0, PT, R124, 0x7f000001, PT ;  /* 0x7f0000017c00780c */ /* 0x000fe20003f06070 */
[----:B------:R-:W-:-:S04]  /*523f0*/  IMAD.HI.U32 R157, R157, 0x7f000001, R8 ;  /* 0x7f0000019d9d7827 */ /* 0x000fc800078e0008 */
[----:B------:R-:W-:Y:S01]  /*52400*/  IMAD.WIDE.U32 R8, R113, R225, RZ ;  /* 0x000000e171087225 */ /* 0x000fe200078e00ff */
[----:B------:R-:W-:-:S03]  /*52410*/  ISETP.GE.U32.AND P1, PT, R123, 0x7f000001, PT ;  /* 0x7f0000017b00780c */ /* 0x000fc60003f26070 */
[----:B------:R-:W-:Y:S01]  /*52420*/  IMAD R127, R8, 0x7effffff, RZ ;  /* 0x7effffff087f7824 */ /* 0x000fe200078e02ff */
[----:B------:R-:W-:-:S03]  /*52430*/  @P2 IADD3 R133, PT, PT, R133, -0x7f000001, RZ ;  /* 0x80ffffff85852810 */ /* 0x000fc60007ffe0ff */
[----:B------:R-:W-:-:S04]  /*52440*/  IMAD.HI.U32 R127, R127, 0x7f000001, R8 ;  /* 0x7f0000017f7f7827 */ /* 0x000fc800078e0008 */
[----:B------:R-:W-:Y:S01]  /*52450*/  IMAD.WIDE.U32 R8, R145, R16, RZ ;  /* 0x0000001091087225 */ /* 0x000fe200078e00ff */
[----:B------:R-:W-:Y:S01]  /*52460*/  @P0 IADD3 R124, PT, PT, R124, -0x7f000001, RZ ;  /* 0x80ffffff7c7c0810 */ /* 0x000fe20007ffe0ff */
[----:B------:R-:W-:Y:S02]  /*52470*/  ISETP.GE.U32.AND P0, PT, R133, 0x7f000001, PT ;  /* 0x7f0000018500780c */ /* 0x000fe40003f06070 */
[----:B------:R-:W-:Y:S01]  /*52480*/  IMAD R131, R8, 0x7effffff, RZ ;  /* 0x7effffff08837824 */ /* 0x000fe200078e02ff */
[----:B------:R-:W-:-:S03]  /*52490*/  @P1 IADD3 R123, PT, PT, R123, -0x7f000001, RZ ;  /* 0x80ffffff7b7b1810 */ /* 0x000fc60007ffe0ff */
[----:B------:R-:W-:-:S04]  /*524a0*/  IMAD.HI.U32 R131, R131, 0x7f000001, R8 ;  /* 0x7f00000183837827 */ /* 0x000fc800078e0008 */
[----:B------:R-:W-:Y:S01]  /*524b0*/  IMAD.WIDE.U32 R8, R145, R17, RZ ;  /* 0x0000001191087225 */ /* 0x000fe200078e00ff */
[----:B------:R-:W-:-:S03]  /*524c0*/  IADD3 R123, PT, PT, R124, R123, RZ ;  /* 0x0000007b7c7b7210 */ /* 0x000fc60007ffe0ff */
[----:B------:R-:W-:Y:S01]  /*524d0*/  IMAD R147, R8, 0x7effffff, RZ ;  /* 0x7effffff08937824 */ /* 0x000fe200078e02ff */
[----:B------:R-:W-:-:S03]  /*524e0*/  @P0 IADD3 R133, PT, PT, R133, -0x7f000001, RZ ;  /* 0x80ffffff85850810 */ /* 0x000fc60007ffe0ff */
[----:B------:R-:W-:Y:S01]  /*524f0*/  IMAD.HI.U32 R147, R147, 0x7f000001, R8 ;  /* 0x7f00000193937827 */ /* 0x000fe200078e0008 */
[----:B------:R-:W-:-:S03]  /*52500*/  ISETP.GE.U32.AND P0, PT, R123, 0x7f000001, PT ;  /* 0x7f0000017b00780c */ /* 0x000fc60003f06070 */
[----:B------:R-:W-:Y:S01]  /*52510*/  IMAD.WIDE.U32 R8, R145, R130, RZ ;  /* 0x0000008291087225 */ /* 0x000fe200078e00ff */
[----:B------:R-:W-:-:S03]  /*52520*/  ISETP.GE.U32.AND P1, PT, R132, 0x7f000001, PT ;  /* 0x7f0000018400780c */ /* 0x000fc60003f26070 */
[----:B------:R-:W-:-:S04]  /*52530*/  IMAD R146, R8, 0x7effffff, RZ ;  /* 0x7effffff08927824 */ /* 0x000fc800078e02ff */
[----:B------:R-:W-:-:S04]  /*52540*/  IMAD.HI.U32 R146, R146, 0x7f000001, R8 ;  /* 0x7f00000192927827 */ /* 0x000fc800078e0008 */
[----:B------:R-:W-:Y:S02]  /*52550*/  IMAD.WIDE.U32 R8, R145, R224, RZ ;  /* 0x000000e091087225 */ /* 0x000fe400078e00ff */
[----:B------:R-:W2:Y:S01]  /*52560*/  LDG.E R145, desc[UR20][R170.64+0x8] ;  /* 0x00000814aa917981 */ /* 0x000ea2000c1e1900 */
[----:B------:R-:W-:Y:S01]  /*52570*/  @P0 IADD3 R123, PT, PT, R123, -0x7f000001, RZ ;  /* 0x80ffffff7b7b0810 */ /* 0x000fe20007ffe0ff */
[----:B------:R-:W-:Y:S01]  /*52580*/  IMAD R129, R8, 0x7effffff, RZ ;  /* 0x7effffff08817824 */ /* 0x000fe200078e02ff */
[----:B------:R-:W-:-:S03]  /*52590*/  ISETP.GE.U32.AND P0, PT, R131, 0x7f000001, PT ;  /* 0x7f0000018300780c */ /* 0x000fc60003f06070 */
[----:B------:R-:W-:-:S04]  /*525a0*/  IMAD.HI.U32 R129, R129, 0x7f000001, R8 ;  /* 0x7f00000181817827 */ /* 0x000fc800078e0008 */
[----:B------:R-:W-:Y:S01]  /*525b0*/  IMAD.WIDE.U32 R8, R110, R226, RZ ;  /* 0x000000e26e087225 */ /* 0x000fe200078e00ff */
[----:B------:R-:W-:Y:S01]  /*525c0*/  @P1 IADD3 R132, PT, PT, R132, -0x7f000001, RZ ;  /* 0x80ffffff84841810 */ /* 0x000fe20007ffe0ff */
[----:B------:R-:W-:Y:S02]  /*525d0*/  ISETP.GE.U32.AND P1, PT, R122, 0x7f000001, PT ;  /* 0x7f0000017a00780c */ /* 0x000fe40003f26070 */
[----:B------:R-:W-:-:S04]  /*525e0*/  IMAD R126, R8, 0x7effffff, RZ ;  /* 0x7effffff087e7824 */ /* 0x000fc800078e02ff */
[----:B------:R-:W-:Y:S01]  /*525f0*/  IMAD.HI.U32 R126, R126, 0x7f000001, R8 ;  /* 0x7f0000017e7e7827 */ /* 0x000fe200078e0008 */
[----:B------:R-:W-:-:S03]  /*52600*/  @P0 IADD3 R131, PT, PT, R131, -0x7f000001, RZ ;  /* 0x80ffffff83830810 */ /* 0x000fc60007ffe0ff */
[----:B------:R-:W-:-:S04]  /*52610*/  IMAD.WIDE.U32 R8, R114, R225, RZ ;  /* 0x000000e172087225 */ /* 0x000fc800078e00ff */
[----:B------:R-:W-:Y:S01]  /*52620*/  IMAD R124, R8, 0x7effffff, RZ ;  /* 0x7effffff087c7824 */ /* 0x000fe200078e02ff */
[----:B------:R-:W-:Y:S01]  /*52630*/  ISETP.GE.U32.AND P0, PT, R131, 0x7f000001, PT ;  /* 0x7f0000018300780c */ /* 0x000fe20003f06070 */
[----:B------:R-:W-:Y:S02]  /*52640*/  @P1 IADD3 R122, PT, PT, R122, -0x7f000001, RZ ;  /* 0x80ffffff7a7a1810 */ /* 0x000fe40007ffe0ff */
[----:B------:R-:W-:-:S04]  /*52650*/  IMAD.HI.U32 R124, R124, 0x7f000001, R8 ;  /* 0x7f0000017c7c7827 */ /* 0x000fc800078e0008 */
[----:B------:R-:W-:Y:S01]  /*52660*/  IMAD.WIDE.U32 R8, R128, R18, RZ ;  /* 0x0000001280087225 */ /* 0x000fe200078e00ff */
[----:B------:R-:W-:Y:S02]  /*52670*/  IADD3 R125, PT, PT, R133, R132, RZ ;  /* 0x00000084857d7210 */ /* 0x000fe40007ffe0ff */
[----:B------:R-:W-:Y:S01]  /*52680*/  IADD3 R132, PT, PT, R123, R122, RZ ;  /* 0x0000007a7b847210 */ /* 0x000fe20007ffe0ff */
[----:B------:R-:W-:-:S04]  /*52690*/  IMAD R122, R8, 0x7effffff, RZ ;  /* 0x7effffff087a7824 */ /* 0x000fc800078e02ff */
[----:B------:R-:W-:Y:S01]  /*526a0*/  IMAD.HI.U32 R8, R122, 0x7f000001, R8 ;  /* 0x7f0000017a087827 */ /* 0x000fe200078e0008 */
[----:B------:R-:W-:Y:S01]  /*526b0*/  @P0 IADD3 R131, PT, PT, R131, -0x7f000001, RZ ;  /* 0x80ffffff83830810 */ /* 0x000fe20007ffe0ff */
[----:B------:R-:W-:-:S03]  /*526c0*/  ISETP.GE.U32.AND P0, PT, R147, 0x7f000001, PT ;  /* 0x7f0000019300780c */ /* 0x000fc60003f06070 */
[----:B------:R-:W-:-:S10]  /*526d0*/  ISETP.GE.U32.AND P1, PT, R8, 0x7f000001, PT ;  /* 0x7f0000010800780c */ /* 0x000fd40003f26070 */
[----:B------:R-:W-:-:S03]  /*526e0*/  @P0 IADD3 R147, PT, PT, R147, -0x7f000001, RZ ;  /* 0x80ffffff93930810 */ /* 0x000fc60007ffe0ff */
[----:B------:R-:W-:Y:S02]  /*526f0*/  @P1 IADD3 R8, PT, PT, R8, -0x7f000001, RZ ;  /* 0x80ffffff08081810 */ /* 0x000fe40007ffe0ff */
[----:B------:R-:W-:Y:S02]  /*52700*/  ISETP.GE.U32.AND P0, PT, R147, 0x7f000001, PT ;  /* 0x7f0000019300780c */ /* 0x000fe40003f06070 */
[----:B------:R-:W-:Y:S01]  /*52710*/  IADD3 R131, PT, PT, R131, R8, RZ ;  /* 0x0000000883837210 */ /* 0x000fe20007ffe0ff */
[----:B------:R-:W-:-:S04]  /*52720*/  IMAD.WIDE.U32 R8, R128, R16, RZ ;  /* 0x0000001080087225 */ /* 0x000fc800078e00ff */
[----:B------:R-:W-:-:S04]  /*52730*/  IMAD R122, R8, 0x7effffff, RZ ;  /* 0x7effffff087a7824 */ /* 0x000fc800078e02ff */
[----:B------:R-:W-:Y:S02]  /*52740*/  IMAD.HI.U32 R122, R122, 0x7f000001, R8 ;  /* 0x7f0000017a7a7827 */ /* 0x000fe400078e0008 */
[----:B------:R-:W-:Y:S01]  /*52750*/  @P0 IADD3 R147, PT, PT, R147, -0x7f000001, RZ ;  /* 0x80ffffff93930810 */ /* 0x000fe20007ffe0ff */
[----:B------:R-:W-:Y:S01]  /*52760*/  ISETP.GE.U32.AND P0, PT, R146, 0x7f000001, PT ;  /* 0x7f0000019200780c */ /* 0x000fe20003f06070 */
[----:B------:R-:W-:Y:S01]  /*52770*/  IMAD.WIDE.U32 R8, R128, R17, RZ ;  /* 0x0000001180087225 */ /* 0x000fe200078e00ff */
[----:B------:R-:W-:-:S03]  /*52780*/  ISETP.GE.U32.AND P1, PT, R122, 0x7f000001, PT ;  /* 0x7f0000017a00780c */ /* 0x000fc60003f26070 */
[----:B------:R-:W-:-:S04]  /*52790*/  IMAD R133, R8, 0x7effffff, RZ ;  /* 0x7effffff08857824 */ /* 0x000fc800078e02ff */
[----:B------:R-:W-:-:S04]  /*527a0*/  IMAD.HI.U32 R133, R133, 0x7f000001, R8 ;  /* 0x7f00000185857827 */ /* 0x000fc800078e0008 */
[----:B------:R-:W-:Y:S02]  /*527b0*/  @P0 IADD3 R146, PT, PT, R146, -0x7f000001, RZ ;  /* 0x80ffffff92920810 */ /* 0x000fe40007ffe0ff */
[----:B------:R-:W-:Y:S01]  /*527c0*/  @P1 IADD3 R122, PT, PT, R122, -0x7f000001, RZ ;  /* 0x80ffffff7a7a1810 */ /* 0x000fe20007ffe0ff */
[----:B------:R-:W-:Y:S02]  /*527d0*/  ISETP.GE.U32.AND P1, PT, R133, 0x7f000001, PT ;  /* 0x7f0000018500780c */ /* 0x000fe40003f26070 */
[----:B------:R-:W-:Y:S01]  /*527e0*/  ISETP.GE.U32.AND P0, PT, R146, 0x7f000001, PT ;  /* 0x7f0000019200780c */ /* 0x000fe20003f06070 */
[----:B------:R-:W-:-:S04]  /*527f0*/  IMAD.WIDE.U32 R8, R128, R224, RZ ;  /* 0x000000e080087225 */ /* 0x000fc800078e00ff */
[----:B------:R-:W-:-:S04]  /*52800*/  IMAD R123, R8, 0x7effffff, RZ ;  /* 0x7effffff087b7824 */ /* 0x000fc800078e02ff */
[----:B------:R-:W-:-:S04]  /*52810*/  IMAD.HI.U32 R123, R123, 0x7f000001, R8 ;  /* 0x7f0000017b7b7827 */ /* 0x000fc800078e0008 */
[----:B------:R-:W-:Y:S01]  /*52820*/  IMAD.WIDE.U32 R8, R113, R17, RZ ;  /* 0x0000001171087225 */ /* 0x000fe200078e00ff */
[----:B------:R-:W-:Y:S02]  /*52830*/  @P1 IADD3 R133, PT, PT, R133, -0x7f000001, RZ ;  /* 0x80ffffff85851810 */ /* 0x000fe40007ffe0ff */
[----:B------:R-:W-:Y:S01]  /*52840*/  @P0 IADD3 R146, PT, PT, R146, -0x7f000001, RZ ;  /* 0x80ffffff92920810 */ /* 0x000fe20007ffe0ff */
[----:B------:R-:W-:Y:S01]  /*52850*/  ISETP.GE.U32.AND P0, PT, R132, 0x7f000001, PT ;  /* 0x7f0000018400780c */ /* 0x000fe20003f06070 */
[----:B------:R-:W-:Y:S02]  /*52860*/  ISETP.GE.U32.AND P1, PT, R121, 0x7f000001, PT ;  /* 0x7f0000017900780c */ /* 0x000fe40003f26070 */
[----:B------:R-:W-:Y:S01]  /*52870*/  IADD3 R128, PT, PT, R146, R133, RZ ;  /* 0x0000008592807210 */ /* 0x000fe20007ffe0ff */
[----:B------:R-:W-:-:S04]  /*52880*/  IMAD R133, R8, 0x7effffff, RZ ;  /* 0x7effffff08857824 */ /* 0x000fc800078e02ff */
[----:B------:R-:W-:-:S05]  /*52890*/  IMAD.HI.U32 R133, R133, 0x7f000001, R8 ;  /* 0x7f00000185857827 */ /* 0x000fca00078e0008 */
[----:B------:R-:W-:Y:S01]  /*528a0*/  @P0 IADD3 R132, PT, PT, R132, -0x7f000001, RZ ;  /* 0x80ffffff84840810 */ /* 0x000fe20007ffe0ff */
        /* <DEDUP_REMOVED lines=8> */
[----:B------:R-:W-:Y:S01]  /*52930*/  ISETP.GE.U32.AND P0, PT, R133, 0x7f000001, PT ;  /* 0x7f0000018500780c */ /* 0x000fe20003f06070 */
[----:B------:R-:W-:-:S09]  /*52940*/  IMAD.WIDE.U32 R8, R115, R18, RZ ;  /* 0x0000001273087225 */ /* 0x000fd200078e00ff */
[----:B------:R-:W-:-:S03]  /*52950*/  @P1 IADD3 R132, PT, PT, R132, -0x7f000001, RZ ;  /* 0x80ffffff84841810 */ /* 0x000fc60007ffe0ff */
        /* <DEDUP_REMOVED lines=47> */
[----:B------:R-:W-:Y:S01]  /*52c50*/  @P0 IADD3 R131, PT, PT, R131, -0x7f000001, RZ ;  /* 0x80ffffff83830810 */ /* 0x000fe20007ffe0ff */
[----:B------:R-:W-:-:S03]  /*52c60*/  ISETP.GE.U32.AND P0, PT, R125, 0x7f000001, PT ;  /* 0x7f0000017d00780c */ /* 0x000fc60003f06070 */
[----:B------:R-:W-:Y:S01]  /*52c70*/  @P1 IADD3 R8, PT, PT, R8, -0x7f000001, RZ ;  /* 0x80ffffff08081810 */ /* 0x000fe20007ffe0ff */
[----:B------:R-:W-:-:S03]  /*52c80*/  ISETP.GE.U32.AND P1, PT, R133, 0x7f000001, PT ;  /* 0x7f0000018500780c */ /* 0x000fc60003f26070 */
[----:B------:R-:W-:Y:S01]  /*52c90*/  IADD3 R131, PT, PT, R131, R8, RZ ;  /* 0x0000000883837210 */ /* 0x000fe20007ffe0ff */
[----:B------:R-:W-:-:S05]  /*52ca0*/  IMAD.WIDE.U32 R8, R111, R226, RZ ;  /* 0x000000e26f087225 */ /* 0x000fca00078e00ff */
[----:B------:R-:W-:Y:S01]  /*52cb0*/  @P0 IADD3 R125, PT, PT, R125, -0x7f000001, RZ ;  /* 0x80ffffff7d7d0810 */ /* 0x000fe20007ffe0ff */
[----:B------:R-:W-:Y:S01]  /*52cc0*/  ISETP.GE.U32.AND P0, PT, R93, 0x7f000001, PT ;  /* 0x7f0000015d00780c */ /* 0x000fe20003f06070 */
[----:B------:R-:W-:Y:S02]  /*52cd0*/  IMAD R151, R8, 0x7effffff, RZ ;  /* 0x7effffff08977824 */ /* 0x000fe400078e02ff */
[----:B------:R-:W-:Y:S01]  /*52ce0*/  @P1 IADD3 R133, PT, PT, R133, -0x7f000001, RZ ;  /* 0x80ffffff85851810 */ /* 0x000fe20007ffe0ff */
[----:B------:R-:W-:Y:S01]  /*52cf0*/  ISETP.GE.U32.AND P1, PT, R117, 0x7f000001, PT ;  /* 0x7f0000017500780c */ /* 0x000fe20003f26070 */
[----:B------:R-:W-:-:S04]  /*52d00*/  IMAD.HI.U32 R151, R151, 0x7f000001, R8 ;  /* 0x7f00000197977827 */ /* 0x000fc800078e0008 */
[----:B------:R-:W-:-:S04]  /*52d10*/  IMAD.WIDE.U32 R8, R115, R225, RZ ;  /* 0x000000e173087225 */ /* 0x000fc800078e00ff */
[----:B------:R-:W-:Y:S01]  /*52d20*/  IMAD R155, R8, 0x7effffff, RZ ;  /* 0x7effffff089b7824 */ /* 0x000fe200078e02ff */
[----:B------:R-:W-:-:S03]  /*52d30*/  @P0 IADD3 R93, PT, PT, R93, -0x7f000001, RZ ;  /* 0x80ffffff5d5d0810 */ /* 0x000fc60007ffe0ff */
[----:B------:R-:W-:-:S04]  /*52d40*/  IMAD.HI.U32 R155, R155, 0x7f000001, R8 ;  /* 0x7f0000019b9b7827 */ /* 0x000fc800078e0008 */
[----:B------:R-:W-:Y:S01]  /*52d50*/  IMAD.WIDE.U32 R8, R132, R18, RZ ;  /* 0x0000001284087225 */ /* 0x000fe200078e00ff */
[----:B------:R-:W-:Y:S02]  /*52d60*/  @P1 IADD3 R117, PT, PT, R117, -0x7f000001, RZ ;  /* 0x80ffffff75751810 */ /* 0x000fe40007ffe0ff */
[----:B------:R-:W-:Y:S02]  /*52d70*/  IADD3 R121, PT, PT, R125, R133, RZ ;  /* 0x000000857d797210 */ /* 0x000fe40007ffe0ff */
[----:B------:R-:W-:Y:S01]  /*52d80*/  IADD3 R125, PT, PT, R93, R117, RZ ;  /* 0x000000755d7d7210 */ /* 0x000fe20007ffe0ff */
        /* <DEDUP_REMOVED lines=10> */
[----:B------:R-:W-:-:S03]  /*52e30*/  ISETP.GE.U32.AND P0, PT, R128, 0x7f000001, PT ;  /* 0x7f0000018000780c */ /* 0x000fc60003f06070 */
[----:B------:R-:W-:-:S04]  /*52e40*/  IMAD.HI.U32 R93, R93, 0x7f000001, R8 ;  /* 0x7f0000015d5d7827 */ /* 0x000fc800078e0008 */
[----:B------:R-:W-:Y:S01]  /*52e50*/  IMAD.WIDE.U32 R8, R132, R224, RZ ;  /* 0x000000e084087225 */ /* 0x000fe200078e00ff */
[----:B------:R-:W-:-:S03]  /*52e60*/  ISETP.GE.U32.AND P1, PT, R93, 0x7f000001, PT ;  /* 0x7f0000015d00780c */ /* 0x000fc60003f26070 */
[----:B------:R-:W-:Y:S02]  /*52e70*/  IMAD R149, R8, 0x7effffff, RZ ;  /* 0x7effffff08957824 */ /* 0x000fe400078e02ff */
[----:B------:R-:W-:Y:S02]  /*52e80*/  @P0 IADD3 R128, PT, PT, R128, -0x7f000001, RZ ;  /* 0x80ffffff80800810 */ /* 0x000fe40007ffe0ff */
[----:B------:R-:W-:Y:S01]  /*52e90*/  IMAD.HI.U32 R149, R149, 0x7f000001, R8 ;  /* 0x7f00000195957827 */ /* 0x000fe200078e0008 */
[----:B------:R-:W-:-:S03]  /*52ea0*/  ISETP.GE.U32.AND P0, PT, R125, 0x7f000001, PT ;  /* 0x7f0000017d00780c */ /* 0x000fc60003f06070 */
[----:B------:R-:W-:Y:S02]  /*52eb0*/  IMAD.WIDE.U32 R8, R113, R130, RZ ;  /* 0x0000008271087225 */ /* 0x000fe400078e00ff */
[----:B------:R-:W-:Y:S01]  /*52ec0*/  @P1 IADD3 R93, PT, PT, R93, -0x7f000001, RZ ;  /* 0x80ffffff5d5d1810 */ /* 0x000fe20007ffe0ff */
[----:B------:R-:W-:Y:S01]  /*52ed0*/  ISETP.GE.U32.AND P1, PT, R119, 0x7f000001, PT ;  /* 0x7f0000017700780c */ /* 0x000fe20003f26070 */
[----:B------:R-:W-:-:S04]  /*52ee0*/  IMAD R122, R8, 0x7effffff, RZ ;  /* 0x7effffff087a7824 */ /* 0x000fc800078e02ff */
[----:B------:R-:W-:Y:S02]  /*52ef0*/  IMAD.HI.U32 R122, R122, 0x7f000001, R8 ;  /* 0x7f0000017a7a7827 */ /* 0x000fe400078e0008 */
[----:B------:R-:W-:-:S03]  /*52f00*/  @P0 IADD3 R125, PT, PT, R125, -0x7f000001, RZ ;  /* 0x80ffffff7d7d0810 */ /* 0x000fc60007ffe0ff */
[----:B------:R-:W-:Y:S01]  /*52f10*/  ISETP.GE.U32.AND P0, PT, R122, 0x7f000001, PT ;  /* 0x7f0000017a00780c */ /* 0x000fe20003f06070 */
[----:B------:R-:W-:Y:S02]  /*52f20*/  IMAD.WIDE.U32 R8, R114, R17, RZ ;  /* 0x0000001172087225 */ /* 0x000fe400078e00ff */
[----:B------:R-:W-:-:S04]  /*52f30*/  @P1 IADD3 R119, PT, PT, R119, -0x7f000001, RZ ;  /* 0x80ffffff77771810 */ /* 0x000fc80007ffe0ff */
[----:B------:R-:W-:Y:S01]  /*52f40*/  IADD3 R119, PT, PT, R125, R119, RZ ;  /* 0x000000777d777210 */ /* 0x000fe20007ffe0ff */
[----:B------:R-:W-:-:S04]  /*52f50*/  IMAD R125, R8, 0x7effffff, RZ ;  /* 0x7effffff087d7824 */ /* 0x000fc800078e02ff */
[----:B------:R-:W-:Y:S01]  /*52f60*/  IMAD.HI.U32 R8, R125, 0x7f000001, R8 ;  /* 0x7f0000017d087827 */ /* 0x000fe200078e0008 */
[----:B------:R-:W-:-:S04]  /*52f70*/  @P0 IADD3 R122, PT, PT, R122, -0x7f000001, RZ ;  /* 0x80ffffff7a7a0810 */ /* 0x000fc80007ffe0ff */
[----:B------:R-:W-:Y:S01]  /*52f80*/  ISETP.GE.U32.AND P1, PT, R8, 0x7f000001, PT ;  /* 0x7f0000010800780c */ /* 0x000fe20003f26070 */
[----:B------:R-:W-:-:S12]  /*52f90*/  ISETP.GE.U32.AND P0, PT, R122, 0x7f000001, PT ;  /* 0x7f0000017a00780c */ /* 0x000fd80003f06070 */
        /* <DEDUP_REMOVED lines=12> */
[----:B------:R-:W-:Y:S01]  /*53060*/  IMAD.WIDE.U32 R8, R116, R18, RZ ;  /* 0x0000001274087225 */ /* 0x000fe200078e00ff */
[----:B------:R-:W-:-:S03]  /*53070*/  ISETP.GE.U32.AND P1, PT, R120, 0x7f000001, PT ;  /* 0x7f0000017800780c */ /* 0x000fc60003f26070 */
[----:B------:R-:W-:-:S04]  /*53080*/  IMAD R125, R8, 0x7effffff, RZ ;  /* 0x7effffff087d7824 */ /* 0x000fc800078e02ff */
[----:B------:R-:W-:-:S04]  /*53090*/  IMAD.HI.U32 R8, R125, 0x7f000001, R8 ;  /* 0x7f0000017d087827 */ /* 0x000fc800078e0008 */
[----:B------:R-:W-:Y:S01]  /*530a0*/  @P0 IADD3 R122, PT, PT, R122, -0x7f000001, RZ ;  /* 0x80ffffff7a7a0810 */ /* 0x000fe20007ffe0ff */
[----:B------:R-:W-:Y:S01]  /*530b0*/  ISETP.GE.U32.AND P0, PT, R119, 0x7f000001, PT ;  /* 0x7f0000017700780c */ /* 0x000fe20003f06070 */
[----:B------:R-:W-:Y:S01]  /*530c0*/  ISETP.GE.U32.AND P2, PT, R8, 0x7f000001, PT ;  /* 0x7f0000010800780c */ /* 0x000fe20003f46070 */
[----:B------:R-:W-:-:S11]  /*530d0*/  @P1 IADD3 R120, PT, PT, R120, -0x7f000001, RZ ;  /* 0x80ffffff78781810 */ /* 0x000fd60007ffe0ff */
[----:B------:R-:W-:Y:S02]  /*530e0*/  @P0 IADD3 R119, PT, PT, R119, -0x7f000001, RZ ;  /* 0x80ffffff77770810 */ /* 0x000fe40007ffe0ff */
[----:B------:R-:W-:Y:S02]  /*530f0*/  @P2 IADD3 R8, PT, PT, R8, -0x7f000001, RZ ;  /* 0x80ffffff08082810 */ /* 0x000fe40007ffe0ff */
[----:B------:R-:W-:Y:S02]  /*53100*/  IADD3 R119, PT, PT, R119, R120, RZ ;  /* 0x0000007877777210 */ /* 0x000fe40007ffe0ff */
[----:B------:R-:W3:Y:S01]  /*53110*/  LDL R120, [R1+0x110] ;  /* 0x0001100001787983 */ /* 0x000ee20000100800 */
        /* <DEDUP_REMOVED lines=22> */
[----:B------:R-:W-:Y:S01]  /*53280*/  IMAD R119, R119, 0x6, RZ ;  /* 0x0000000677777824 */ /* 0x000fe200078e02ff */
[----:B------:R-:W-:-:S03]  /*53290*/  ISETP.GE.U32.AND P0, PT, R131, 0x7f000001, PT ;  /* 0x7f0000018300780c */ /* 0x000fc60003f06070 */
[----:B------:R-:W-:-:S04]  /*532a0*/  IMAD.HI.U32 R119, R119, 0x7f000001, R8 ;  /* 0x7f00000177777827 */ /* 0x000fc800078e0008 */
[----:B------:R-:W-:Y:S01]  /*532b0*/  IMAD.WIDE.U32 R8, R122, R130, RZ ;  /* 0x000000827a087225 */ /* 0x000fe200078e00ff */
[----:B------:R-:W-:-:S03]  /*532c0*/  IADD3 R93, PT, PT, R128, R93, RZ ;  /* 0x0000005d805d7210 */ /* 0x000fc60007ffe0ff */
[----:B------:R-:W-:-:S04]  /*532d0*/  IMAD R128, R8, 0x7effffff, RZ ;  /* 0x7effffff08807824 */ /* 0x000fc800078e02ff */
[----:B------:R-:W-:Y:S01]  /*532e0*/  IMAD.HI.U32 R128, R128, 0x7f000001, R8 ;  /* 0x7f00000180807827 */ /* 0x000fe200078e0008 */
[----:B------:R-:W-:-:S04]  /*532f0*/  @P0 IADD3 R131, PT, PT, R131, -0x7f000001, RZ ;  /* 0x80ffffff83830810 */ /* 0x000fc80007ffe0ff */
        /* <DEDUP_REMOVED lines=9> */
[----:B------:R-:W-:Y:S01]  /*53390*/  @P0 IADD3 R117, PT, PT, R117, -0x7f000001, RZ ;  /* 0x80ffffff75750810 */ /* 0x000fe20007ffe0ff */
[----:B------:R-:W-:-:S03]  /*533a0*/  ISETP.GE.U32.AND P0, PT, R31, 0x7f000001, PT ;  /* 0x7f0000011f00780c */ /* 0x000fc60003f06070 */
[----:B------:R-:W-:Y:S01]  /*533b0*/  @P1 IADD3 R8, PT, PT, R8, -0x7f000001, RZ ;  /* 0x80ffffff08081810 */ /* 0x000fe20007ffe0ff */
[----:B------:R-:W-:-:S09]  /*533c0*/  ISETP.GE.U32.AND P1, PT, R36, 0x7f000001, PT ;  /* 0x7f0000012400780c */ /* 0x000fd20003f26070 */
[----:B------:R-:W-:-:S04]  /*533d0*/  @P0 IADD3 R31, PT, PT, R31, -0x7f000001, RZ ;  /* 0x80ffffff1f1f0810 */ /* 0x000fc80007ffe0ff */
[----:B------:R-:W-:Y:S02]  /*533e0*/  @P1 IADD3 R36, PT, PT, R36, -0x7f000001, RZ ;  /* 0x80ffffff24241810 */ /* 0x000fe40007ffe0ff */
[----:B------:R-:W-:Y:S01]  /*533f0*/  IADD3 R117, PT, PT, R117, R8, RZ ;  /* 0x0000000875757210 */ /* 0x000fe20007ffe0ff */
[----:B------:R-:W-:Y:S01]  /*53400*/  IMAD.WIDE.U32 R8, R112, R226, RZ ;  /* 0x000000e270087225 */ /* 0x000fe200078e00ff */
[----:B------:R-:W-:Y:S01]  /*53410*/  IADD3 R36, PT, PT, R31, R36, RZ ;  /* 0x000000241f247210 */ /* 0x000fe20007ffe0ff */
[----:B------:R-:W-:Y:S01]  /*53420*/  ISETP.GE.U32.AND P3, PT, R125, 0x7f000001, PT ;  /* 0x7f0000017d00780c */ /* 0x000fe20003f66070 */
[----:B------:R-:W-:Y:S01]  /*53430*/  ISETP.GE.U32.AND P2, PT, R121, 0x7f000001, PT ;  /* 0x7f0000017900780c */ /* 0x000fe20003f46070 */
[----:B------:R-:W-:Y:S01]  /*53440*/  ISETP.GE.U32.AND P1, PT, R33, 0x7f000001, PT ;  /* 0x7f0000012100780c */ /* 0x000fe20003f26070 */
[----:B------:R-:W-:Y:S01]  /*53450*/  IMAD R147, R8, 0x7effffff, RZ ;  /* 0x7effffff08937824 */ /* 0x000fe200078e02ff */
[----:B------:R-:W-:Y:S01]  /*53460*/  ISETP.GE.U32.AND P0, PT, R36, 0x7f000001, PT ;  /* 0x7f0000012400780c */ /* 0x000fe20003f06070 */
[----:B------:R-:W-:Y:S01]  /*53470*/  IADD3 R119, PT, PT, R131, R119, RZ ;  /* 0x0000007783777210 */ /* 0x000fe20007ffe0ff */
[----:B------:R-:W4:Y:S01]  /*53480*/  LDG.E R31, desc[UR20][R170.64+0x4] ;  /* 0x00000414aa1f7981 */ /* 0x000f22000c1e1900 */
[----:B------:R-:W-:-:S04]  /*53490*/  IMAD.HI.U32 R147, R147, 0x7f000001, R8 ;  /* 0x7f00000193937827 */ /* 0x000fc800078e0008 */
[----:B------:R-:W-:-:S04]  /*534a0*/  IMAD.WIDE.U32 R8, R116, R225, RZ ;  /* 0x000000e174087225 */ /* 0x000fc800078e00ff */
[----:B------:R-:W-:Y:S01]  /*534b0*/  IMAD R148, R8, 0x7effffff, RZ ;  /* 0x7effffff08947824 */ /* 0x000fe200078e02ff */
[----:B------:R-:W-:Y:S02]  /*534c0*/  @P3 IADD3 R125, PT, PT, R125, -0x7f000001, RZ ;  /* 0x80ffffff7d7d3810 */ /* 0x000fe40007ffe0ff */
[----:B------:R-:W-:Y:S02]  /*534d0*/  @P2 IADD3 R121, PT, PT, R121, -0x7f000001, RZ ;  /* 0x80ffffff79792810 */ /* 0x000fe40007ffe0ff */
[----:B------:R-:W-:Y:S01]  /*534e0*/  @P1 IADD3 R33, PT, PT, R33, -0x7f000001, RZ ;  /* 0x80ffffff21211810 */ /* 0x000fe20007ffe0ff */
[----:B------:R-:W-:Y:S01]  /*534f0*/  IMAD.HI.U32 R148, R148, 0x7f000001, R8 ;  /* 0x7f00000194947827 */ /* 0x000fe200078e0008 */
[----:B------:R-:W-:-:S03]  /*53500*/  @P0 IADD3 R36, PT, PT, R36, -0x7f000001, RZ ;  /* 0x80ffffff24240810 */ /* 0x000fc60007ffe0ff */
[----:B------:R-:W-:Y:S01]  /*53510*/  IMAD.WIDE.U32 R8, R122, R18, RZ ;  /* 0x000000127a087225 */ /* 0x000fe200078e00ff */
[----:B------:R-:W-:Y:S01]  /*53520*/  ISETP.GE.U32.AND P2, PT, R119, 0x7f000001, PT ;  /* 0x7f0000017700780c */ /* 0x000fe20003f46070 */
[----:B------:R-:W-:Y:S02]  /*53530*/  IADD3 R121, PT, PT, R121, R125, RZ ;  /* 0x0000007d79797210 */ /* 0x000fe40007ffe0ff */
[----:B------:R-:W-:Y:S01]  /*53540*/  IADD3 R125, PT, PT, R36, R33, RZ ;  /* 0x00000021247d7210 */ /* 0x000fe20007ffe0ff */
        /* <DEDUP_REMOVED lines=9> */
[----:B------:R-:W-:-:S05]  /*535e0*/  IMAD.HI.U32 R36, R36, 0x7f000001, R8 ;  /* 0x7f00000124247827 */ /* 0x000fca00078e0008 */
[----:B------:R-:W-:Y:S01]  /*535f0*/  ISETP.GE.U32.AND P2, PT, R36, 0x7f000001, PT ;  /* 0x7f0000012400780c */ /* 0x000fe20003f46070 */
[----:B------:R-:W-:Y:S01]  /*53600*/  @P1 IADD3 R33, PT, PT, R33, -0x7f000001, RZ ;  /* 0x80ffffff21211810 */ /* 0x000fe20007ffe0ff */
[----:B------:R-:W-:Y:S01]  /*53610*/  ISETP.GE.U32.AND P1, PT, R121, 0x7f000001, PT ;  /* 0x7f0000017900780c */ /* 0x000fe20003f26070 */
[----:B------:R-:W-:-:S10]  /*53620*/  ISETP.GE.U32.AND P0, PT, R93, 0x7f000001, PT ;  /* 0x7f0000015d00780c */ /* 0x000fd40003f06070 */
[----:B------:R-:W-:Y:S02]  /*53630*/  @P2 IADD3 R36, PT, PT, R36, -0x7f000001, RZ ;  /* 0x80ffffff24242810 */ /* 0x000fe40007ffe0ff */
[----:B------:R-:W-:-:S03]  /*53640*/  @P1 IADD3 R121, PT, PT, R121, -0x7f000001, RZ ;  /* 0x80ffffff79791810 */ /* 0x000fc60007ffe0ff */
[----:B------:R-:W-:-:S04]  /*53650*/  IMAD.WIDE.U32 R8, R36, 0x5fffffa, RZ ;  /* 0x05fffffa24087825 */ /* 0x000fc800078e00ff */
[----:B------:R-:W-:Y:S01]  /*53660*/  IMAD R36, R36, 0x6, RZ ;  /* 0x0000000624247824 */ /* 0x000fe200078e02ff */
[----:B------:R-:W-:Y:S01]  /*53670*/  @P0 IADD3 R93, PT, PT, R93, -0x7f000001, RZ ;  /* 0x80ffffff5d5d0810 */ /* 0x000fe20007ffe0ff */
[----:B------:R-:W-:Y:S02]  /*53680*/  ISETP.GE.U32.AND P0, PT, R118, 0x7f000001, PT ;  /* 0x7f0000017600780c */ /* 0x000fe40003f06070 */
[----:B------:R-:W-:-:S04]  /*53690*/  IMAD.HI.U32 R36, R36, 0x7f000001, R8 ;  /* 0x7f00000124247827 */ /* 0x000fc800078e0008 */
[----:B------:R-:W-:Y:S01]  /*536a0*/  IMAD.WIDE.U32 R8, R121, R18, RZ ;  /* 0x0000001279087225 */ /* 0x000fe200078e00ff */
[----:B------:R-:W-:-:S03]  /*536b0*/  IADD3 R33, PT, PT, R93, R33, RZ ;  /* 0x000000215d217210 */ /* 0x000fc60007ffe0ff */
[----:B------:R-:W-:-:S04]  /*536c0*/  IMAD R93, R8, 0x7effffff, RZ ;  /* 0x7effffff085d7824 */ /* 0x000fc800078e02ff */
[----:B------:R-:W-:Y:S01]  /*536d0*/  IMAD.HI.U32 R8, R93, 0x7f000001, R8 ;  /* 0x7f0000015d087827 */ /* 0x000fe200078e0008 */
[----:B------:R-:W-:-:S04]  /*536e0*/  @P0 IADD3 R118, PT, PT, R118, -0x7f000001, RZ ;  /* 0x80ffffff76760810 */ /* 0x000fc80007ffe0ff */
[----:B------:R-:W-:-:S13]  /*536f0*/  ISETP.GE.U32.AND P0, PT, R8, 0x7f000001, PT ;  /* 0x7f0000010800780c */ /* 0x000fda0003f06070 */
[----:B------:R-:W-:-:S05]  /*53700*/  @P0 IADD3 R8, PT, PT, R8, -0x7f000001, RZ ;  /* 0x80ffffff08080810 */ /* 0x000fca0007ffe0ff */
[----:B------:R-:W-:Y:S01]  /*53710*/  ISETP.GE.U32.AND P0, PT, R8, 0x7f000001, PT ;  /* 0x7f0000010800780c */ /* 0x000fe20003f06070 */
[----:B------:R-:W-:Y:S01]  /*53720*/  ISETP.GE.U32.AND P1, PT, R36, 0x7f000001, PT ;  /* 0x7f0000012400780c */ /* 0x000fe20003f26070 */
[----:B---3--:R-:W-:-:S11]  /*53730*/  IADD3 R118, PT, PT, R118, R120, RZ ;  /* 0x0000007876767210 */ /* 0x008fd60007ffe0ff */
[----:B------:R-:W-:Y:S01]  /*53740*/  @P0 IADD3 R8, PT, PT, R8, -0x7f000001, RZ ;  /* 0x80ffffff08080810 */ /* 0x000fe20007ffe0ff */
[----:B------:R-:W-:Y:S01]  /*53750*/  ISETP.GE.U32.AND P0, PT, R118, 0x7f000001, PT ;  /* 0x7f0000017600780c */ /* 0x000fe20003f06070 */
[----:B------:R0:W-:Y:S01]  /*53760*/  STL [R1+0x110], R118 ;  /* 0x0001107601007387 */ /* 0x0001e20000100800 */
[----:B------:R-:W-:Y:S01]  /*53770*/  @P1 IADD3 R36, PT, PT, R36, -0x7f000001, RZ ;  /* 0x80ffffff24241810 */ /* 0x000fe20007ffe0ff */
[----:B------:R-:W-:-:S10]  /*53780*/  ISETP.GE.U32.AND P1, PT, R7, 0x7f000001, PT ;  /* 0x7f0000010700780c */ /* 0x000fd40003f26070 */
[----:B0-----:R-:W-:Y:S01]  /*53790*/  @P0 IADD3 R118, PT, PT, R118, -0x7f000001, RZ ;  /* 0x80ffffff76760810 */ /* 0x001fe20007ffe0ff */
[----:B------:R-:W-:Y:S02]  /*537a0*/  ISETP.GE.U32.AND P0, PT, R125, 0x7f000001, PT ;  /* 0x7f0000017d00780c */ /* 0x000fe40003f06070 */
[----:B------:R-:W-:Y:S02]  /*537b0*/  @P1 IADD3 R7, PT, PT, R7, -0x7f000001, RZ ;  /* 0x80ffffff07071810 */ /* 0x000fe40007ffe0ff */
[----:B------:R-:W-:-:S09]  /*537c0*/  IADD3 R36, PT, PT, R8, R36, RZ ;  /* 0x0000002408247210 */ /* 0x000fd20007ffe0ff */
[----:B------:R-:W-:-:S04]  /*537d0*/  @P0 IADD3 R125, PT, PT, R125, -0x7f000001, RZ ;  /* 0x80ffffff7d7d0810 */ /* 0x000fc80007ffe0ff */
[----:B------:R-:W-:Y:S01]  /*537e0*/  IADD3 R7, PT, PT, R125, R7, RZ ;  /* 0x000000077d077210 */ /* 0x000fe20007ffe0ff */
[----:B------:R-:W-:-:S04]  /*537f0*/  IMAD.WIDE.U32 R8, R121, R16, RZ ;  /* 0x0000001079087225 */ /* 0x000fc800078e00ff */
[----:B------:R-:W-:Y:S01]  /*53800*/  ISETP.GE.U32.AND P0, PT, R7, 0x7f000001, PT ;  /* 0x7f0000010700780c */ /* 0x000fe20003f06070 */
[----:B------:R-:W-:-:S04]  /*53810*/  IMAD R120, R8, 0x7effffff, RZ ;  /* 0x7effffff08787824 */ /* 0x000fc800078e02ff */
[----:B------:R-:W-:-:S04]  /*53820*/  IMAD.HI.U32 R120, R120, 0x7f000001, R8 ;  /* 0x7f00000178787827 */ /* 0x000fc800078e0008 */
[----:B------:R-:W-:-:S04]  /*53830*/  IMAD.WIDE.U32 R8, R121, R17, RZ ;  /* 0x0000001179087225 */ /* 0x000fc800078e00ff */
[----:B------:R-:W-:Y:S01]  /*53840*/  @P0 IADD3 R7, PT, PT, R7, -0x7f000001, RZ ;  /* 0x80ffffff07070810 */ /* 0x000fe20007ffe0ff */
[----:B------:R-:W-:Y:S01]  /*53850*/  ISETP.GE.U32.AND P0, PT, R120, 0x7f000001, PT ;  /* 0x7f0000017800780c */ /* 0x000fe20003f06070 */
[----:B------:R-:W-:-:S04]  /*53860*/  IMAD R122, R8, 0x7effffff, RZ ;  /* 0x7effffff087a7824 */ /* 0x000fc800078e02ff */
[----:B------:R-:W-:-:S04]  /*53870*/  IMAD.HI.U32 R122, R122, 0x7f000001, R8 ;  /* 0x7f0000017a7a7827 */ /* 0x000fc800078e0008 */
[----:B------:R-:W-:Y:S01]  /*53880*/  IMAD.WIDE.U32 R8, R121, R130, RZ ;  /* 0x0000008279087225 */ /* 0x000fe200078e00ff */
[----:B------:R0:W-:Y:S01]  /*53890*/  STL [R1+0x110], R118 ;  /* 0x0001107601007387 */ /* 0x0001e20000100800 */
[----:B------:R-:W-:Y:S02]  /*538a0*/  ISETP.GE.U32.AND P1, PT, R35, 0x7f000001, PT ;  /* 0x7f0000012300780c */ /* 0x000fe40003f26070 */
[----:B------:R-:W-:Y:S01]  /*538b0*/  @P0 IADD3 R120, PT, PT, R120, -0x7f000001, RZ ;  /* 0x80ffffff78780810 */ /* 0x000fe20007ffe0ff */
[----:B0-----:R-:W-:-:S04]  /*538c0*/  IMAD R118, R8, 0x7effffff, RZ ;  /* 0x7effffff08767824 */ /* 0x001fc800078e02ff */
[----:B------:R-:W-:Y:S01]  /*538d0*/  ISETP.GE.U32.AND P0, PT, R120, 0x7f000001, PT ;  /* 0x7f0000017800780c */ /* 0x000fe20003f06070 */
[----:B------:R-:W-:-:S04]  /*538e0*/  IMAD.HI.U32 R118, R118, 0x7f000001, R8 ;  /* 0x7f00000176767827 */ /* 0x000fc800078e0008 */
[----:B------:R-:W-:Y:S01]  /*538f0*/  IMAD.WIDE.U32 R8, R121, R221, RZ ;  /* 0x000000dd79087225 */ /* 0x000fe200078e00ff */
[----:B------:R-:W-:-:S03]  /*53900*/  @P1 IADD3 R35, PT, PT, R35, -0x7f000001, RZ ;  /* 0x80ffffff23231810 */ /* 0x000fc60007ffe0ff */
[----:B------:R-:W-:-:S04]  /*53910*/  IMAD R93, R8, 0x7effffff, RZ ;  /* 0x7effffff085d7824 */ /* 0x000fc800078e02ff */
[----:B------:R-:W-:-:S04]  /*53920*/  IMAD.HI.U32 R93, R93, 0x7f000001, R8 ;  /* 0x7f0000015d5d7827 */ /* 0x000fc800078e0008 */
[----:B------:R-:W-:Y:S01]  /*53930*/  IMAD.WIDE.U32 R8, R119, R18, RZ ;  /* 0x0000001277087225 */ /* 0x000fe200078e00ff */
[----:B------:R-:W-:Y:S02]  /*53940*/  IADD3 R7, PT, PT, R7, R35, RZ ;  /* 0x0000002307077210 */ /* 0x000fe40007ffe0ff */
[----:B------:R-:W-:Y:S01]  /*53950*/  @P0 IADD3 R120, PT, PT, R120, -0x7f000001, RZ ;  /* 0x80ffffff78780810 */ /* 0x000fe20007ffe0ff */
[----:B------:R-:W-:Y:S01]  /*53960*/  ISETP.GE.U32.AND P0, PT, R122, 0x7f000001, PT ;  /* 0x7f0000017a00780c */ /* 0x000fe20003f06070 */
[----:B------:R-:W-:-:S04]  /*53970*/  IMAD R35, R8, 0x7effffff, RZ ;  /* 0x7effffff08237824 */ /* 0x000fc800078e02ff */
[----:B------:R-:W-:-:S05]  /*53980*/  IMAD.HI.U32 R8, R35, 0x7f000001, R8 ;  /* 0x7f00000123087827 */ /* 0x000fca00078e0008 */
[----:B------:R-:W-:-:S03]  /*53990*/  ISETP.GE.U32.AND P1, PT, R8, 0x7f000001, PT ;  /* 0x7f0000010800780c */ /* 0x000fc60003f26070 */
[----:B------:R-:W-:-:S05]  /*539a0*/  @P0 IADD3 R122, PT, PT, R122, -0x7f000001, RZ ;  /* 0x80ffffff7a7a0810 */ /* 0x000fca0007ffe0ff */
[----:B------:R-:W-:-:S05]  /*539b0*/  ISETP.GE.U32.AND P0, PT, R122, 0x7f000001, PT ;  /* 0x7f0000017a00780c */ /* 0x000fca0003f06070 */
[----:B------:R-:W-:-:S04]  /*539c0*/  @P1 IADD3 R8, PT, PT, R8, -0x7f000001, RZ ;  /* 0x80ffffff08081810 */ /* 0x000fc80007ffe0ff */
[----:B------:R-:W-:Y:S01]  /*539d0*/  IADD3 R120, PT, PT, R120, R8, RZ ;  /* 0x0000000878787210 */ /* 0x000fe20007ffe0ff */
[----:B------:R-:W-:-:S03]  /*539e0*/  IMAD.WIDE.U32 R8, R119, R16, RZ ;  /* 0x0000001077087225 */ /* 0x000fc600078e00ff */
[----:B------:R-:W-:Y:S01]  /*539f0*/  @P0 IADD3 R122, PT, PT, R122, -0x7f000001, RZ ;  /* 0x80ffffff7a7a0810 */ /* 0x000fe20007ffe0ff */
[----:B------:R-:W-:Y:S01]  /*53a00*/  ISETP.GE.U32.AND P0, PT, R118, 0x7f000001, PT ;  /* 0x7f0000017600780c */ /* 0x000fe20003f06070 */
[----:B------:R-:W-:-:S04]  /*53a10*/  IMAD R35, R8, 0x7effffff, RZ ;  /* 0x7effffff08237824 */ /* 0x000fc800078e02ff */
[----:B------:R-:W-:-:S05]  /*53a20*/  IMAD.HI.U32 R35, R35, 0x7f000001, R8 ;  /* 0x7f00000123237827 */ /* 0x000fca00078e0008 */
[----:B------:R-:W-:Y:S01]  /*53a30*/  ISETP.GE.U32.AND P1, PT, R35, 0x7f000001, PT ;  /* 0x7f0000012300780c */ /* 0x000fe20003f26070 */
[----:B------:R-:W-:Y:S02]  /*53a40*/  IMAD.WIDE.U32 R8, R119, R17, RZ ;  /* 0x0000001177087225 */ /* 0x000fe400078e00ff */
[----:B------:R-:W-:Y:S01]  /*53a50*/  @P0 IADD3 R118, PT, PT, R118, -0x7f000001, RZ ;  /* 0x80ffffff76760810 */ /* 0x000fe20007ffe0ff */
[----:B------:R-:W-:Y:S01]  /*53a60*/  ISETP.GE.U32.AND P0, PT, R117, 0x7f000001, PT ;  /* 0x7f0000017500780c */ /* 0x000fe20003f06070 */
[----:B------:R-:W-:-:S04]  /*53a70*/  IMAD R121, R8, 0x7effffff, RZ ;  /* 0x7effffff08797824 */ /* 0x000fc800078e02ff */
[----:B------:R-:W-:-:S04]  /*53a80*/  IMAD.HI.U32 R121, R121, 0x7f000001, R8 ;  /* 0x7f00000179797827 */ /* 0x000fc800078e0008 */
[----:B------:R-:W-:Y:S01]  /*53a90*/  IMAD.WIDE.U32 R8, R119, R221, RZ ;  /* 0x000000dd77087225 */ /* 0x000fe200078e00ff */
[----:B------:R-:W-:-:S03]  /*53aa0*/  @P1 IADD3 R35, PT, PT, R35, -0x7f000001, RZ ;  /* 0x80ffffff23231810 */ /* 0x000fc60007ffe0ff */
[----:B------:R-:W-:Y:S02]  /*53ab0*/  @P0 IADD3 R117, PT, PT, R117, -0x7f000001, RZ ;  /* 0x80ffffff75750810 */ /* 0x000fe40007ffe0ff */
[----:B------:R-:W-:Y:S01]  /*53ac0*/  IADD3 R35, PT, PT, R122, R35, RZ ;  /* 0x000000237a237210 */ /* 0x000fe20007ffe0ff */
        /* <DEDUP_REMOVED lines=31> */
[----:B------:R-:W-:Y:S01]  /*53cc0*/  IMAD R36, R8, 0x7effffff, RZ ;  /* 0x7effffff08247824 */ /* 0x000fe200078e02ff */
[----:B------:R-:W-:-:S03]  /*53cd0*/  ISETP.GE.U32.AND P2, PT, R121, 0x7f000001, PT ;  /* 0x7f0000017900780c */ /* 0x000fc60003f46070 */
[----:B------:R-:W-:Y:S02]  /*53ce0*/  IMAD.HI.U32 R8, R36, 0x7f000001, R8 ;  /* 0x7f00000124087827 */ /* 0x000fe400078e0008 */
[----:B------:R-:W3:Y:S03]  /*53cf0*/  LDL R36, [R1+0x114] ;  /* 0x0001140001247983 */ /* 0x000ee60000100800 */
[----:B------:R-:W-:-:S05]  /*53d00*/  ISETP.GE.U32.AND P3, PT, R8, 0x7f000001, PT ;  /* 0x7f0000010800780c */ /* 0x000fca0003f66070 */
[----:B------:R-:W-:Y:S01]  /*53d10*/  @P2 IADD3 R121, PT, PT, R121, -0x7f000001, RZ ;  /* 0x80ffffff79792810 */ /* 0x000fe20007ffe0ff */
[----:B------:R-:W-:Y:S01]  /*53d20*/  ISETP.GE.U32.AND P2, PT, R35, 0x7f000001, PT ;  /* 0x7f0000012300780c */ /* 0x000fe20003f46070 */
[----:B------:R-:W-:Y:S01]  /*53d30*/  ISETP.GE.U32.AND P0, PT, R7, 0x7f000001, PT ;  /* 0x7f0000010700780c */ /* 0x000fe20003f06070 */
[----:B------:R-:W-:-:S05]  /*53d40*/  ISETP.GE.U32.AND P1, PT, R40, 0x7f000001, PT ;  /* 0x7f0000012800780c */ /* 0x000fca0003f26070 */
[----:B------:R-:W-:-:S06]  /*53d50*/  @P3 IADD3 R8, PT, PT, R8, -0x7f000001, RZ ;  /* 0x80ffffff08083810 */ /* 0x000fcc0007ffe0ff */
[----:B------:R-:W-:Y:S02]  /*53d60*/  @P2 IADD3 R35, PT, PT, R35, -0x7f000001, RZ ;  /* 0x80ffffff23232810 */ /* 0x000fe40007ffe0ff */
[----:B------:R-:W-:Y:S01]  /*53d70*/  @P0 IADD3 R7, PT, PT, R7, -0x7f000001, RZ ;  /* 0x80ffffff07070810 */ /* 0x000fe20007ffe0ff */
[----:B------:R-:W-:Y:S01]  /*53d80*/  ISETP.GE.U32.AND P0, PT, R33, 0x7f000001, PT ;  /* 0x7f0000012100780c */ /* 0x000fe20003f06070 */
[----:B------:R-:W-:Y:S01]  /*53d90*/  IADD3 R35, PT, PT, R35, R8, RZ ;  /* 0x0000000823237210 */ /* 0x000fe20007ffe0ff */
[----:B------:R-:W-:Y:S01]  /*53da0*/  IMAD.WIDE.U32 R8, R117, R16, RZ ;  /* 0x0000001075087225 */ /* 0x000fe200078e00ff */
[----:B------:R-:W-:-:S03]  /*53db0*/  IADD3 R118, PT, PT, R118, R121, RZ ;  /* 0x0000007976767210 */ /* 0x000fc60007ffe0ff */
[----:B------:R-:W-:Y:S01]  /*53dc0*/  IMAD R121, R8, 0x7effffff, RZ ;  /* 0x7effffff08797824 */ /* 0x000fe200078e02ff */
[----:B------:R-:W-:-:S03]  /*53dd0*/  @P1 IADD3 R40, PT, PT, R40, -0x7f000001, RZ ;  /* 0x80ffffff28281810 */ /* 0x000fc60007ffe0ff */
[----:B------:R-:W-:-:S04]  /*53de0*/  IMAD.HI.U32 R121, R121, 0x7f000001, R8 ;  /* 0x7f00000179797827 */ /* 0x000fc800078e0008 */
[----:B------:R-:W-:Y:S01]  /*53df0*/  IMAD.WIDE.U32 R8, R117, R221, RZ ;  /* 0x000000dd75087225 */ /* 0x000fe200078e00ff */
[----:B------:R-:W-:Y:S02]  /*53e00*/  IADD3 R40, PT, PT, R7, R40, RZ ;  /* 0x0000002807287210 */ /* 0x000fe40007ffe0ff */
[----:B------:R-:W-:Y:S01]  /*53e10*/  @P0 IADD3 R33, PT, PT, R33, -0x7f000001, RZ ;  /* 0x80ffffff21210810 */ /* 0x000fe20007ffe0ff */
        /* <DEDUP_REMOVED lines=39> */
[----:B------:R-:W-:Y:S01]  /*54090*/  ISETP.GE.U32.AND P1, PT, R8, 0x7f000001, PT ;  /* 0x7f0000010800780c */ /* 0x000fe20003f26070 */
[----:B------:R-:W-:-:S08]  /*540a0*/  ISETP.GE.U32.AND P2, PT, R121, 0x7f000001, PT ;  /* 0x7f0000017900780c */ /* 0x000fd00003f46070 */
[----:B------:R-:W-:-:S04]  /*540b0*/  @P0 IADD3 R35, PT, PT, R35, -0x7f000001, RZ ;  /* 0x80ffffff23230810 */ /* 0x000fc80007ffe0ff */
[----:B------:R-:W-:Y:S02]  /*540c0*/  @P1 IADD3 R8, PT, PT, R8, -0x7f000001, RZ ;  /* 0x80ffffff08081810 */ /* 0x000fe40007ffe0ff */
[----:B------:R-:W-:Y:S02]  /*540d0*/  @P2 IADD3 R121, PT, PT, R121, -0x7f000001, RZ ;  /* 0x80ffffff79792810 */ /* 0x000fe40007ffe0ff */
[----:B------:R-:W-:Y:S01]  /*540e0*/  IADD3 R35, PT, PT, R35, R8, RZ ;  /* 0x0000000823237210 */ /* 0x000fe20007ffe0ff */
[----:B------:R-:W-:-:S04]  /*540f0*/  IMAD.WIDE.U32 R8, R33, R18, RZ ;  /* 0x0000001221087225 */ /* 0x000fc800078e00ff */
[----:B------:R-:W-:Y:S01]  /*54100*/  IMAD R119, R8, 0x7effffff, RZ ;  /* 0x7effffff08777824 */ /* 0x000fe200078e02ff */
[----:B------:R-:W-:Y:S01]  /*54110*/  IADD3 R118, PT, PT, R118, R121, RZ ;  /* 0x0000007976767210 */ /* 0x000fe20007ffe0ff */
[----:B------:R-:W-:Y:S02]  /*54120*/  ISETP.GE.U32.AND P2, PT, R120, 0x7f000001, PT ;  /* 0x7f0000017800780c */ /* 0x000fe40003f46070 */
[----:B------:R-:W-:Y:S02]  /*54130*/  IMAD.HI.U32 R119, R119, 0x7f000001, R8 ;  /* 0x7f00000177777827 */ /* 0x000fe400078e0008 */
[----:B------:R-:W-:-:S03]  /*54140*/  ISETP.GE.U32.AND P0, PT, R118, 0x7f000001, PT ;  /* 0x7f0000017600780c */ /* 0x000fc60003f06070 */
[----:B------:R-:W-:Y:S01]  /*54150*/  ISETP.GE.U32.AND P1, PT, R119, 0x7f000001, PT ;  /* 0x7f0000017700780c */ /* 0x000fe20003f26070 */
[----:B------:R-:W-:-:S04]  /*54160*/  IMAD.WIDE.U32 R8, R33, R221, RZ ;  /* 0x000000dd21087225 */ /* 0x000fc800078e00ff */
[----:B------:R-:W-:Y:S01]  /*54170*/  IMAD R125, R8, 0x7effffff, RZ ;  /* 0x7effffff087d7824 */ /* 0x000fe200078e02ff */
[----:B------:R-:W-:-:S03]  /*54180*/  @P2 IADD3 R120, PT, PT, R120, -0x7f000001, RZ ;  /* 0x80ffffff78782810 */ /* 0x000fc60007ffe0ff */
[----:B------:R-:W-:Y:S01]  /*54190*/  IMAD.HI.U32 R125, R125, 0x7f000001, R8 ;  /* 0x7f0000017d7d7827 */ /* 0x000fe200078e0008 */
[----:B------:R-:W-:-:S03]  /*541a0*/  @P0 IADD3 R118, PT, PT, R118, -0x7f000001, RZ ;  /* 0x80ffffff76760810 */ /* 0x000fc60007ffe0ff */
[----:B------:R-:W-:Y:S01]  /*541b0*/  IMAD.WIDE.U32 R8, R120, R130, RZ ;  /* 0x0000008278087225 */ /* 0x000fe200078e00ff */
[----:B------:R-:W-:-:S04]  /*541c0*/  @P1 IADD3 R119, PT, PT, R119, -0x7f000001, RZ ;  /* 0x80ffffff77771810 */ /* 0x000fc80007ffe0ff */
[----:B------:R-:W-:Y:S01]  /*541d0*/  IADD3 R33, PT, PT, R118, R119, RZ ;  /* 0x0000007776217210 */ /* 0x000fe20007ffe0ff */
[----:B------:R-:W-:-:S04]  /*541e0*/  IMAD R118, R8, 0x7effffff, RZ ;  /* 0x7effffff08767824 */ /* 0x000fc800078e02ff */
[----:B------:R-:W-:-:S05]  /*541f0*/  IMAD.HI.U32 R118, R118, 0x7f000001, R8 ;  /* 0x7f00000176767827 */ /* 0x000fca00078e0008 */
[----:B------:R-:W-:Y:S01]  /*54200*/  ISETP.GE.U32.AND P2, PT, R118, 0x7f000001, PT ;  /* 0x7f0000017600780c */ /* 0x000fe20003f46070 */
[----:B------:R-:W-:Y:S01]  /*54210*/  ISETP.GE.U32.AND P1, PT, R117, 0x7f000001, PT ;  /* 0x7f0000017500780c */ /* 0x000fe20003f26070 */
[----:B------:R-:W-:-:S11]  /*54220*/  ISETP.GE.U32.AND P0, PT, R32, 0x7f000001, PT ;  /* 0x7f0000012000780c */ /* 0x000fd60003f06070 */
[----:B------:R-:W-:Y:S02]  /*54230*/  @P2 IADD3 R118, PT, PT, R118, -0x7f000001, RZ ;  /* 0x80ffffff76762810 */ /* 0x000fe40007ffe0ff */
[----:B------:R-:W-:-:S03]  /*54240*/  @P1 IADD3 R117, PT, PT, R117, -0x7f000001, RZ ;  /* 0x80ffffff75751810 */ /* 0x000fc60007ffe0ff */
[----:B------:R-:W-:-:S04]  /*54250*/  IMAD.WIDE.U32 R8, R118, 0x5fffffa, RZ ;  /* 0x05fffffa76087825 */ /* 0x000fc800078e00ff */
[----:B------:R-:W-:Y:S01]  /*54260*/  IMAD R118, R118, 0x6, RZ ;  /* 0x0000000676767824 */ /* 0x000fe200078e02ff */
[----:B------:R-:W-:-:S03]  /*54270*/  @P0 IADD3 R32, PT, PT, R32, -0x7f000001, RZ ;  /* 0x80ffffff20200810 */ /* 0x000fc60007ffe0ff */
[----:B------:R-:W-:-:S04]  /*54280*/  IMAD.HI.U32 R118, R118, 0x7f000001, R8 ;  /* 0x7f00000176767827 */ /* 0x000fc800078e0008 */
[----:B------:R-:W-:Y:S01]  /*54290*/  IMAD.WIDE.U32 R8, R117, R18, RZ ;  /* 0x0000001275087225 */ /* 0x000fe200078e00ff */
[----:B---3--:R-:W-:-:S03]  /*542a0*/  IADD3 R32, PT, PT, R32, R36, RZ ;  /* 0x0000002420207210 */ /* 0x008fc60007ffe0ff */
[----:B------:R-:W-:-:S04]  /*542b0*/  IMAD R36, R8, 0x7effffff, RZ ;  /* 0x7effffff08247824 */ /* 0x000fc800078e02ff */
[----:B------:R-:W-:-:S05]  /*542c0*/  IMAD.HI.U32 R8, R36, 0x7f000001, R8 ;  /* 0x7f00000124087827 */ /* 0x000fca00078e0008 */
[----:B------:R-:W-:-:S13]  /*542d0*/  ISETP.GE.U32.AND P0, PT, R8, 0x7f000001, PT ;  /* 0x7f0000010800780c */ /* 0x000fda0003f06070 */
[----:B------:R-:W-:-:S05]  /*542e0*/  @P0 IADD3 R8, PT, PT, R8, -0x7f000001, RZ ;  /* 0x80ffffff08080810 */ /* 0x000fca0007ffe0ff */
[----:B------:R-:W-:Y:S01]  /*542f0*/  ISETP.GE.U32.AND P0, PT, R8, 0x7f000001, PT ;  /* 0x7f0000010800780c */ /* 0x000fe20003f06070 */
[----:B------:R-:W-:-:S12]  /*54300*/  ISETP.GE.U32.AND P1, PT, R118, 0x7f000001, PT ;  /* 0x7f0000017600780c */ /* 0x000fd80003f26070 */
[----:B------:R-:W-:Y:S01]  /*54310*/  @P0 IADD3 R8, PT, PT, R8, -0x7f000001, RZ ;  /* 0x80ffffff08080810 */ /* 0x000fe20007ffe0ff */
[----:B------:R-:W-:Y:S01]  /*54320*/  ISETP.GE.U32.AND P0, PT, R32, 0x7f000001, PT ;  /* 0x7f0000012000780c */ /* 0x000fe20003f06070 */
[----:B------:R0:W-:Y:S01]  /*54330*/  STL [R1+0x114], R32 ;  /* 0x0001142001007387 */ /* 0x0001e20000100800 */
[----:B------:R-:W-:Y:S02]  /*54340*/  @P1 IADD3 R118, PT, PT, R118, -0x7f000001, RZ ;  /* 0x80ffffff76761810 */ /* 0x000fe40007ffe0ff */
[----:B----4-:R-:W-:-:S09]  /*54350*/  IADD3 R31, PT, PT, R247, R31, RZ ;  /* 0x0000001ff71f7210 */ /* 0x010fd20007ffe0ff */
[----:B0-----:R-:W-:Y:S01]  /*54360*/  @P0 IADD3 R32, PT, PT, R32, -0x7f000001, RZ ;  /* 0x80ffffff20200810 */ /* 0x001fe20007ffe0ff */
[----:B------:R-:W-:Y:S01]  /*54370*/  ISETP.GE.U32.AND P0, PT, R40, 0x7f000001, PT ;  /* 0x7f0000012800780c */ /* 0x000fe20003f06070 */
[----:B------:R-:W-:Y:S01]  /*54380*/  IADD3 R118, PT, PT, R8, R118, RZ ;  /* 0x0000007608767210 */ /* 0x000fe20007ffe0ff */
[----:B------:R-:W-:Y:S01]  /*54390*/  IMAD.WIDE.U32 R8, R117, R16, RZ ;  /* 0x0000001075087225 */ /* 0x000fe200078e00ff */
[----:B------:R-:W-:-:S03]  /*543a0*/  ISETP.GE.U32.AND P1, PT, R11, 0x7f000001, PT ;  /* 0x7f0000010b00780c */ /* 0x000fc60003f26070 */
[----:B------:R-:W-:-:S07]  /*543b0*/  IMAD R121, R8, 0x7effffff, RZ ;  /* 0x7effffff08797824 */ /* 0x000fce00078e02ff */
[----:B------:R-:W-:Y:S01]  /*543c0*/  @P0 IADD3 R40, PT, PT, R40, -0x7f000001, RZ ;  /* 0x80ffffff28280810 */ /* 0x000fe20007ffe0ff */
[----:B------:R-:W-:Y:S01]  /*543d0*/  ISETP.GE.U32.AND P0, PT, R31, 0x7f000001, PT ;  /* 0x7f0000011f00780c */ /* 0x000fe20003f06070 */
[----:B------:R-:W-:-:S04]  /*543e0*/  IMAD.HI.U32 R121, R121, 0x7f000001, R8 ;  /* 0x7f00000179797827 */ /* 0x000fc800078e0008 */
[----:B------:R-:W-:Y:S01]  /*543f0*/  IMAD.WIDE.U32 R8, R117, R17, RZ ;  /* 0x0000001175087225 */ /* 0x000fe200078e00ff */
[----:B------:R-:W-:-:S03]  /*54400*/  @P1 IADD3 R11, PT, PT, R11, -0x7f000001, RZ ;  /* 0x80ffffff0b0b1810 */ /* 0x000fc60007ffe0ff */
[----:B------:R-:W-:-:S04]  /*54410*/  IMAD R119, R8, 0x7effffff, RZ ;  /* 0x7effffff08777824 */ /* 0x000fc800078e02ff */
[----:B------:R-:W-:Y:S01]  /*54420*/  @P0 IADD3 R31, PT, PT, R31, -0x7f000001, RZ ;  /* 0x80ffffff1f1f0810 */ /* 0x000fe20007ffe0ff */
[----:B------:R-:W-:Y:S01]  /*54430*/  ISETP.GE.U32.AND P0, PT, R121, 0x7f000001, PT ;  /* 0x7f0000017900780c */ /* 0x000fe20003f06070 */
[----:B------:R-:W-:-:S04]  /*54440*/  IMAD.HI.U32 R119, R119, 0x7f000001, R8 ;  /* 0x7f00000177777827 */ /* 0x000fc800078e0008 */
[----:B------:R-:W-:Y:S01]  /*54450*/  IMAD.WIDE.U32 R8, R117, R130, RZ ;  /* 0x0000008275087225 */ /* 0x000fe200078e00ff */
[----:B------:R0:W-:Y:S01]  /*54460*/  STL [R1+0x114], R32 ;  /* 0x0001142001007387 */ /* 0x0001e20000100800 */
[----:B------:R-:W-:Y:S01]  /*54470*/  ISETP.GE.U32.AND P1, PT, R92, 0x7f000001, PT ;  /* 0x7f0000015c00780c */ /* 0x000fe20003f26070 */
[----:B0-----:R-:W-:Y:S01]  /*54480*/  IADD3 R32, PT, PT, R40, R11, RZ ;  /* 0x0000000b28207210 */ /* 0x001fe20007ffe0ff */
[----:B------:R-:W-:-:S04]  /*54490*/  IMAD R11, R8, 0x7effffff, RZ ;  /* 0x7effffff080b7824 */ /* 0x000fc800078e02ff */
[----:B------:R-:W-:Y:S01]  /*544a0*/  @P0 IADD3 R121, PT, PT, R121, -0x7f000001, RZ ;  /* 0x80ffffff79790810 */ /* 0x000fe20007ffe0ff */
[----:B------:R-:W-:-:S04]  /*544b0*/  IMAD.HI.U32 R11, R11, 0x7f000001, R8 ;  /* 0x7f0000010b0b7827 */ /* 0x000fc800078e0008 */
[----:B------:R-:W-:Y:S01]  /*544c0*/  IMAD.WIDE.U32 R8, R117, R220, RZ ;  /* 0x000000dc75087225 */ /* 0x000fe200078e00ff */
[----:B------:R-:W-:-:S03]  /*544d0*/  ISETP.GE.U32.AND P0, PT, R121, 0x7f000001, PT ;  /* 0x7f0000017900780c */ /* 0x000fc60003f06070 */
[----:B------:R-:W-:Y:S01]  /*544e0*/  IMAD R36, R8, 0x7effffff, RZ ;  /* 0x7effffff08247824 */ /* 0x000fe200078e02ff */
[----:B------:R-:W-:-:S03]  /*544f0*/  @P1 IADD3 R92, PT, PT, R92, -0x7f000001, RZ ;  /* 0x80ffffff5c5c1810 */ /* 0x000fc60007ffe0ff */
[----:B------:R-:W-:-:S04]  /*54500*/  IMAD.HI.U32 R36, R36, 0x7f000001, R8 ;  /* 0x7f00000124247827 */ /* 0x000fc800078e0008 */
[----:B------:R-:W-:Y:S01]  /*54510*/  IMAD.WIDE.U32 R8, R120, R18, RZ ;  /* 0x0000001278087225 */ /* 0x000fe200078e00ff */
[----:B------:R-:W-:-:S03]  /*54520*/  IADD3 R92, PT, PT, R31, R92, RZ ;  /* 0x0000005c1f5c7210 */ /* 0x000fc60007ffe0ff */
[----:B------:R-:W-:Y:S01]  /*54530*/  IMAD R31, R8, 0x7effffff, RZ ;  /* 0x7effffff081f7824 */ /* 0x000fe200078e02ff */
[----:B------:R-:W-:Y:S01]  /*54540*/  @P0 IADD3 R121, PT, PT, R121, -0x7f000001, RZ ;  /* 0x80ffffff79790810 */ /* 0x000fe20007ffe0ff */
[----:B------:R-:W-:Y:S02]  /*54550*/  ISETP.GE.U32.AND P0, PT, R119, 0x7f000001, PT ;  /* 0x7f0000017700780c */ /* 0x000fe40003f06070 */
[----:B------:R-:W-:-:S05]  /*54560*/  IMAD.HI.U32 R8, R31, 0x7f000001, R8 ;  /* 0x7f0000011f087827 */ /* 0x000fca00078e0008 */
[----:B------:R-:W-:-:S06]  /*54570*/  ISETP.GE.U32.AND P1, PT, R8, 0x7f000001, PT ;  /* 0x7f0000010800780c */ /* 0x000fcc0003f26070 */
[----:B------:R-:W-:-:S05]  /*54580*/  @P0 IADD3 R119, PT, PT, R119, -0x7f000001, RZ ;  /* 0x80ffffff77770810 */ /* 0x000fca0007ffe0ff */
[----:B------:R-:W-:Y:S02]  /*54590*/  ISETP.GE.U32.AND P0, PT, R119, 0x7f000001, PT ;  /* 0x7f0000017700780c */ /* 0x000fe40003f06070 */
[----:B------:R-:W-:-:S04]  /*545a0*/  @P1 IADD3 R8, PT, PT, R8, -0x7f000001, RZ ;  /* 0x80ffffff08081810 */ /* 0x000fc80007ffe0ff */
[----:B------:R-:W-:Y:S01]  /*545b0*/  IADD3 R40, PT, PT, R121, R8, RZ ;  /* 0x0000000879287210 */ /* 0x000fe20007ffe0ff */
[----:B------:R-:W-:-:S04]  /*545c0*/  IMAD.WIDE.U32 R8, R120, R16, RZ ;  /* 0x0000001078087225 */ /* 0x000fc800078e00ff */
[----:B------:R-:W-:Y:S02]  /*545d0*/  IMAD R31, R8, 0x7effffff, RZ ;  /* 0x7effffff081f7824 */ /* 0x000fe400078e02ff */
[----:B------:R-:W-:Y:S01]  /*545e0*/  @P0 IADD3 R119, PT, PT, R119, -0x7f000001, RZ ;  /* 0x80ffffff77770810 */ /* 0x000fe20007ffe0ff */
[----:B------:R-:W-:Y:S01]  /*545f0*/  ISETP.GE.U32.AND P0, PT, R11, 0x7f000001, PT ;  /* 0x7f0000010b00780c */ /* 0x000fe20003f06070 */
[----:B------:R-:W-:-:S04]  /*54600*/  IMAD.HI.U32 R31, R31, 0x7f000001, R8 ;  /* 0x7f0000011f1f7827 */ /* 0x000fc800078e0008 */
[----:B------:R-:W-:Y:S01]  /*54610*/  IMAD.WIDE.U32 R8, R120, R17, RZ ;  /* 0x0000001178087225 */ /* 0x000fe200078e00ff */
[----:B------:R-:W-:-:S03]  /*54620*/  ISETP.GE.U32.AND P1, PT, R31, 0x7f000001, PT ;  /* 0x7f0000011f00780c */ /* 0x000fc60003f26070 */
[----:B------:R-:W-:-:S04]  /*54630*/  IMAD R117, R8, 0x7effffff, RZ ;  /* 0x7effffff08757824 */ /* 0x000fc800078e02ff */
[----:B------:R-:W-:Y:S01]  /*54640*/  IMAD.HI.U32 R8, R117, 0x7f000001, R8 ;  /* 0x7f00000175087827 */ /* 0x000fe200078e0008 */
[----:B------:R-:W-:Y:S01]  /*54650*/  @P0 IADD3 R11, PT, PT, R11, -0x7f000001, RZ ;  /* 0x80ffffff0b0b0810 */ /* 0x000fe20007ffe0ff */
[----:B------:R-:W-:-:S03]  /*54660*/  ISETP.GE.U32.AND P0, PT, R35, 0x7f000001, PT ;  /* 0x7f0000012300780c */ /* 0x000fc60003f06070 */
[----:B------:R-:W-:Y:S01]  /*54670*/  ISETP.GE.U32.AND P2, PT, R8, 0x7f000001, PT ;  /* 0x7f0000010800780c */ /* 0x000fe20003f46070 */
[----:B------:R-:W-:Y:S01]  /*54680*/  @P1 IADD3 R31, PT, PT, R31, -0x7f000001, RZ ;  /* 0x80ffffff1f1f1810 */ /* 0x000fe20007ffe0ff */
[----:B------:R-:W-:Y:S01]  /*54690*/  ISETP.GE.U32.AND P1, PT, R11, 0x7f000001, PT ;  /* 0x7f0000010b00780c */ /* 0x000fe20003f26070 */
[----:B------:R-:W-:-:S04]  /*546a0*/  IMAD.WIDE.U32 R120, R120, R220, RZ ;  /* 0x000000dc78787225 */ /* 0x000fc800078e00ff */
[----:B------:R-:W-:-:S03]  /*546b0*/  IMAD R9, R120, 0x7effffff, RZ ;  /* 0x7effffff78097824 */ /* 0x000fc600078e02ff */
[----:B------:R-:W-:-:S03]  /*546c0*/  @P0 IADD3 R35, PT, PT, R35, -0x7f000001, RZ ;  /* 0x80ffffff23230810 */ /* 0x000fc60007ffe0ff */
[----:B------:R-:W-:Y:S02]  /*546d0*/  @P2 IADD3 R8, PT, PT, R8, -0x7f000001, RZ ;  /* 0x80ffffff08082810 */ /* 0x000fe40007ffe0ff */
[----:B------:R-:W-:Y:S01]  /*546e0*/  @P1 IADD3 R11, PT, PT, R11, -0x7f000001, RZ ;  /* 0x80ffffff0b0b1810 */ /* 0x000fe20007ffe0ff */
[----:B------:R-:W-:-:S03]  /*546f0*/  IMAD.HI.U32 R120, R9, 0x7f000001, R120 ;  /* 0x7f00000109787827 */ /* 0x000fc600078e0078 */
        /* <DEDUP_REMOVED lines=24> */
[----:B------:R-:W-:-:S08]  /*54880*/  IADD3 R31, PT, PT, R119, R31, RZ ;  /* 0x0000001f771f7210 */ /* 0x000fd00007ffe0ff */
[----:B------:R-:W-:-:S04]  /*54890*/  @P0 IADD3 R40, PT, PT, R40, -0x7f000001, RZ ;  /* 0x80ffffff28280810 */ /* 0x000fc80007ffe0ff */
[----:B------:R-:W-:-:S04]  /*548a0*/  @P1 IADD3 R8, PT, PT, R8, -0x7f000001, RZ ;  /* 0x80ffffff08081810 */ /* 0x000fc80007ffe0ff */
[----:B------:R-:W-:Y:S01]  /*548b0*/  IADD3 R40, PT, PT, R40, R8, RZ ;  /* 0x0000000828287210 */ /* 0x000fe20007ffe0ff */
[----:B------:R-:W-:Y:S01]  /*548c0*/  IMAD.WIDE.U32 R8, R35, R18, RZ ;  /* 0x0000001223087225 */ /* 0x000fe200078e00ff */
[----:B------:R-:W-:-:S03]  /*548d0*/  ISETP.GE.U32.AND P0, PT, R31, 0x7f000001, PT ;  /* 0x7f0000011f00780c */ /* 0x000fc60003f06070 */
[----:B------:R-:W-:-:S04]  /*548e0*/  IMAD R118, R8, 0x7effffff, RZ ;  /* 0x7effffff08767824 */ /* 0x000fc800078e02ff */
[----:B------:R-:W-:-:S05]  /*548f0*/  IMAD.HI.U32 R118, R118, 0x7f000001, R8 ;  /* 0x7f00000176767827 */ /* 0x000fca00078e0008 */
[----:B------:R-:W-:Y:S01]  /*54900*/  ISETP.GE.U32.AND P1, PT, R118, 0x7f000001, PT ;  /* 0x7f0000017600780c */ /* 0x000fe20003f26070 */
[----:B------:R-:W-:Y:S01]  /*54910*/  @P0 IADD3 R31, PT, PT, R31, -0x7f000001, RZ ;  /* 0x80ffffff1f1f0810 */ /* 0x000fe20007ffe0ff */
[----:B------:R-:W-:Y:S01]  /*54920*/  IMAD.WIDE.U32 R8, R35, R16, RZ ;  /* 0x0000001023087225 */ /* 0x000fe200078e00ff */
[----:B------:R-:W-:-:S03]  /*54930*/  ISETP.GE.U32.AND P0, PT, R33, 0x7f000001, PT ;  /* 0x7f0000012100780c */ /* 0x000fc60003f06070 */
[----:B------:R-:W-:-:S04]  /*54940*/  IMAD R119, R8, 0x7effffff, RZ ;  /* 0x7effffff08777824 */ /* 0x000fc800078e02ff */
[----:B------:R-:W-:-:S04]  /*54950*/  IMAD.HI.U32 R119, R119, 0x7f000001, R8 ;  /* 0x7f00000177777827 */ /* 0x000fc800078e0008 */
[----:B------:R-:W-:Y:S01]  /*54960*/  IMAD.WIDE.U32 R8, R35, R220, RZ ;  /* 0x000000dc23087225 */ /* 0x000fe200078e00ff */
[----:B------:R-:W-:Y:S02]  /*54970*/  @P1 IADD3 R118, PT, PT, R118, -0x7f000001, RZ ;  /* 0x80ffffff76761810 */ /* 0x000fe40007ffe0ff */
        /* <DEDUP_REMOVED lines=42> */
[----:B------:R-:W-:Y:S01]  /*54c20*/  ISETP.GE.U32.AND P1, PT, R35, 0x7f000001, PT ;  /* 0x7f0000012300780c */ /* 0x000fe20003f26070 */
[----:B------:R-:W-:-:S08]  /*54c30*/  IMAD.WIDE.U32 R8, R33, R18, RZ ;  /* 0x0000001221087225 */ /* 0x000fd000078e00ff */
[----:B------:R-:W-:Y:S02]  /*54c40*/  @P0 IADD3 R118, PT, PT, R118, -0x7f000001, RZ ;  /* 0x80ffffff76760810 */ /* 0x000fe40007ffe0ff */
[----:B------:R-:W-:Y:S01]  /*54c50*/  @P2 IADD3 R119, PT, PT, R119, -0x7f000001, RZ ;  /* 0x80ffffff77772810 */ /* 0x000fe20007ffe0ff */
[----:B------:R-:W-:Y:S01]  /*54c60*/  ISETP.GE.U32.AND P2, PT, R40, 0x7f000001, PT ;  /* 0x7f0000012800780c */ /* 0x000fe20003f46070 */
[----:B------:R-:W-:-:S04]  /*54c70*/  @P1 IADD3 R35, PT, PT, R35, -0x7f000001, RZ ;  /* 0x80ffffff23231810 */ /* 0x000fc80007ffe0ff */
[----:B------:R-:W-:Y:S01]  /*54c80*/  IADD3 R35, PT, PT, R118, R35, RZ ;  /* 0x0000002376237210 */ /* 0x000fe20007ffe0ff */
[----:B------:R-:W-:-:S04]  /*54c90*/  IMAD R118, R8, 0x7effffff, RZ ;  /* 0x7effffff08767824 */ /* 0x000fc800078e02ff */
[----:B------:R-:W-:-:S04]  /*54ca0*/  IMAD.HI.U32 R118, R118, 0x7f000001, R8 ;  /* 0x7f00000176767827 */ /* 0x000fc800078e0008 */
[----:B------:R-:W-:Y:S01]  /*54cb0*/  IMAD.WIDE.U32 R8, R33, R220, RZ ;  /* 0x000000dc21087225 */ /* 0x000fe200078e00ff */
[----:B------:R-:W-:Y:S02]  /*54cc0*/  IADD3 R11, PT, PT, R11, R119, RZ ;  /* 0x000000770b0b7210 */ /* 0x000fe40007ffe0ff */
[----:B------:R-:W-:Y:S01]  /*54cd0*/  @P2 IADD3 R40, PT, PT, R40, -0x7f000001, RZ ;  /* 0x80ffffff28282810 */ /* 0x000fe20007ffe0ff */
[----:B------:R-:W-:Y:S02]  /*54ce0*/  IMAD R128, R8, 0x7effffff, RZ ;  /* 0x7effffff08807824 */ /* 0x000fe400078e02ff */
[----:B------:R-:W-:Y:S02]  /*54cf0*/  ISETP.GE.U32.AND P0, PT, R11, 0x7f000001, PT ;  /* 0x7f0000010b00780c */ /* 0x000fe40003f06070 */
[----:B------:R-:W-:-:S04]  /*54d00*/  IMAD.HI.U32 R128, R128, 0x7f000001, R8 ;  /* 0x7f00000180807827 */ /* 0x000fc800078e0008 */
[----:B------:R-:W-:-:S04]  /*54d10*/  IMAD.WIDE.U32 R8, R40, R130, RZ ;  /* 0x0000008228087225 */ /* 0x000fc800078e00ff */
[----:B------:R-:W-:-:S04]  /*54d20*/  IMAD R33, R8, 0x7effffff, RZ ;  /* 0x7effffff08217824 */ /* 0x000fc800078e02ff */
[----:B------:R-:W-:Y:S01]  /*54d30*/  IMAD.HI.U32 R33, R33, 0x7f000001, R8 ;  /* 0x7f00000121217827 */ /* 0x000fe200078e0008 */
[----:B------:R-:W-:Y:S01]  /*54d40*/  ISETP.GE.U32.AND P1, PT, R118, 0x7f000001, PT ;  /* 0x7f0000017600780c */ /* 0x000fe20003f26070 */
[----:B------:R-:W-:-:S03]  /*54d50*/  @P0 IADD3 R11, PT, PT, R11, -0x7f000001, RZ ;  /* 0x80ffffff0b0b0810 */ /* 0x000fc60007ffe0ff */
[----:B------:R-:W-:Y:S01]  /*54d60*/  ISETP.GE.U32.AND P0, PT, R33, 0x7f000001, PT ;  /* 0x7f0000012100780c */ /* 0x000fe20003f06070 */
[----:B------:R-:W-:-:S08]  /*54d70*/  ISETP.GE.U32.AND P2, PT, R117, 0x7f000001, PT ;  /* 0x7f0000017500780c */ /* 0x000fd00003f46070 */
[----:B------:R-:W-:Y:S01]  /*54d80*/  @P1 IADD3 R118, PT, PT, R118, -0x7f000001, RZ ;  /* 0x80ffffff76761810 */ /* 0x000fe20007ffe0ff */
[----:B------:R-:W-:-:S03]  /*54d90*/  ISETP.GE.U32.AND P1, PT, R75, 0x7f000001, PT ;  /* 0x7f0000014b00780c */ /* 0x000fc60003f26070 */
[----:B------:R-:W-:Y:S01]  /*54da0*/  @P0 IADD3 R33, PT, PT, R33, -0x7f000001, RZ ;  /* 0x80ffffff21210810 */ /* 0x000fe20007ffe0ff */
[----:B------:R-:W-:Y:S01]  /*54db0*/  ISETP.GE.U32.AND P0, PT, R92, 0x7f000001, PT ;  /* 0x7f0000015c00780c */ /* 0x000fe20003f06070 */
[----:B------:R-:W-:-:S03]  /*54dc0*/  @P2 IADD3 R117, PT, PT, R117, -0x7f000001, RZ ;  /* 0x80ffffff75752810 */ /* 0x000fc60007ffe0ff */
        /* <DEDUP_REMOVED lines=11> */
[----:B------:R-:W-:-:S05]  /*54e80*/  @P0 IADD3 R8, PT, PT, R8, -0x7f000001, RZ ;  /* 0x80ffffff08080810 */ /* 0x000fca0007ffe0ff */
[----:B------:R-:W-:Y:S01]  /*54e90*/  ISETP.GE.U32.AND P0, PT, R8, 0x7f000001, PT ;  /* 0x7f0000010800780c */ /* 0x000fe20003f06070 */
[----:B------:R-:W-:Y:S01]  /*54ea0*/  @P1 IADD3 R33, PT, PT, R33, -0x7f000001, RZ ;  /* 0x80ffffff21211810 */ /* 0x000fe20007ffe0ff */
[----:B------:R-:W-:-:S11]  /*54eb0*/  ISETP.GE.U32.AND P1, PT, R127, 0x7f000001, PT ;  /* 0x7f0000017f00780c */ /* 0x000fd60003f26070 */
[----:B------:R-:W-:Y:S01]  /*54ec0*/  @P0 IADD3 R8, PT, PT, R8, -0x7f000001, RZ ;  /* 0x80ffffff08080810 */ /* 0x000fe20007ffe0ff */
[----:B------:R-:W-:Y:S01]  /*54ed0*/  ISETP.GE.U32.AND P0, PT, R32, 0x7f000001, PT ;  /* 0x7f0000012000780c */ /* 0x000fe20003f06070 */
[----:B------:R-:W-:Y:S01]  /*54ee0*/  @P1 IADD3 R127, PT, PT, R127, -0x7f000001, RZ ;  /* 0x80ffffff7f7f1810 */ /* 0x000fe20007ffe0ff */
[----:B------:R-:W-:-:S11]  /*54ef0*/  ISETP.GE.U32.AND P1, PT, R10, 0x7f000001, PT ;  /* 0x7f0000010a00780c */ /* 0x000fd60003f26070 */
[----:B------:R-:W-:Y:S01]  /*54f00*/  @P0 IADD3 R32, PT, PT, R32, -0x7f000001, RZ ;  /* 0x80ffffff20200810 */ /* 0x000fe20007ffe0ff */
[----:B------:R-:W-:Y:S01]  /*54f10*/  ISETP.GE.U32.AND P0, PT, R75, 0x7f000001, PT ;  /* 0x7f0000014b00780c */ /* 0x000fe20003f06070 */
[----:B------:R-:W-:Y:S02]  /*54f20*/  @P1 IADD3 R10, PT, PT, R10, -0x7f000001, RZ ;  /* 0x80ffffff0a0a1810 */ /* 0x000fe40007ffe0ff */
[----:B------:R-:W-:Y:S01]  /*54f30*/  IADD3 R33, PT, PT, R8, R33, RZ ;  /* 0x0000002108217210 */ /* 0x000fe20007ffe0ff */
[----:B------:R-:W-:-:S04]  /*54f40*/  IMAD.WIDE.U32 R8, R117, R16, RZ ;  /* 0x0000001075087225 */ /* 0x000fc800078e00ff */
[----:B------:R-:W-:-:S05]  /*54f50*/  IMAD R132, R8, 0x7effffff, RZ ;  /* 0x7effffff08847824 */ /* 0x000fca00078e02ff */
[----:B------:R-:W-:-:S04]  /*54f60*/  @P0 IADD3 R75, PT, PT, R75, -0x7f000001, RZ ;  /* 0x80ffffff4b4b0810 */ /* 0x000fc80007ffe0ff */
[----:B------:R-:W-:Y:S01]  /*54f70*/  IADD3 R75, PT, PT, R75, R10, RZ ;  /* 0x0000000a4b4b7210 */ /* 0x000fe20007ffe0ff */
[----:B------:R-:W-:-:S04]  /*54f80*/  IMAD.HI.U32 R132, R132, 0x7f000001, R8 ;  /* 0x7f00000184847827 */ /* 0x000fc800078e0008 */
[----:B------:R-:W-:Y:S01]  /*54f90*/  IMAD.WIDE.U32 R8, R117, R17, RZ ;  /* 0x0000001175087225 */ /* 0x000fe200078e00ff */
[----:B------:R-:W-:Y:S01]  /*54fa0*/  ISETP.GE.U32.AND P0, PT, R75, 0x7f000001, PT ;  /* 0x7f0000014b00780c */ /* 0x000fe20003f06070 */
[----:B------:R-:W-:Y:S02]  /*54fb0*/  IADD3 R127, PT, PT, R32, R127, RZ ;  /* 0x0000007f207f7210 */ /* 0x000fe40007ffe0ff */
[----:B------:R-:W-:-:S04]  /*54fc0*/  IMAD R32, R8, 0x7effffff, RZ ;  /* 0x7effffff08207824 */ /* 0x000fc800078e02ff */
[----:B------:R-:W-:-:S04]  /*54fd0*/  IMAD.HI.U32 R32, R32, 0x7f000001, R8 ;  /* 0x7f00000120207827 */ /* 0x000fc800078e0008 */
[----:B------:R-:W-:Y:S01]  /*54fe0*/  IMAD.WIDE.U32 R8, R117, R130, RZ ;  /* 0x0000008275087225 */ /* 0x000fe200078e00ff */
[----:B------:R-:W-:-:S03]  /*54ff0*/  ISETP.GE.U32.AND P1, PT, R91, 0x7f000001, PT ;  /* 0x7f0000015b00780c */ /* 0x000fc60003f26070 */
        /* <DEDUP_REMOVED lines=9> */
[----:B------:R-:W-:Y:S02]  /*55090*/  @P0 IADD3 R132, PT, PT, R132, -0x7f000001, RZ ;  /* 0x80ffffff84840810 */ /* 0x000fe40007ffe0ff */
[----:B------:R-:W-:Y:S01]  /*550a0*/  IADD3 R91, PT, PT, R75, R91, RZ ;  /* 0x0000005b4b5b7210 */ /* 0x000fe20007ffe0ff */
[----:B------:R-:W-:Y:S02]  /*550b0*/  IMAD R75, R8, 0x7effffff, RZ ;  /* 0x7effffff084b7824 */ /* 0x000fe400078e02ff */
[----:B------:R-:W-:Y:S02]  /*550c0*/  ISETP.GE.U32.AND P0, PT, R132, 0x7f000001, PT ;  /* 0x7f0000018400780c */ /* 0x000fe40003f06070 */
[----:B------:R-:W-:-:S05]  /*550d0*/  IMAD.HI.U32 R8, R75, 0x7f000001, R8 ;  /* 0x7f0000014b087827 */ /* 0x000fca00078e0008 */
[----:B------:R-:W-:-:S06]  /*550e0*/  ISETP.GE.U32.AND P1, PT, R8, 0x7f000001, PT ;  /* 0x7f0000010800780c */ /* 0x000fcc0003f26070 */
[----:B------:R-:W-:Y:S01]  /*550f0*/  @P0 IADD3 R132, PT, PT, R132, -0x7f000001, RZ ;  /* 0x80ffffff84840810 */ /* 0x000fe20007ffe0ff */
[----:B------:R-:W-:-:S06]  /*55100*/  ISETP.GE.U32.AND P0, PT, R32, 0x7f000001, PT ;  /* 0x7f0000012000780c */ /* 0x000fcc0003f06070 */
[----:B------:R-:W-:-:S04]  /*55110*/  @P1 IADD3 R8, PT, PT, R8, -0x7f000001, RZ ;  /* 0x80ffffff08081810 */ /* 0x000fc80007ffe0ff */
[----:B------:R-:W-:Y:S01]  /*55120*/  IADD3 R132, PT, PT, R132, R8, RZ ;  /* 0x0000000884847210 */ /* 0x000fe20007ffe0ff */
[----:B------:R-:W-:Y:S02]  /*55130*/  IMAD.WIDE.U32 R8, R40, R16, RZ ;  /* 0x0000001028087225 */ /* 0x000fe400078e00ff */
[----:B------:R-:W-:Y:S02]  /*55140*/  @P0 IADD3 R32, PT, PT, R32, -0x7f000001, RZ ;  /* 0x80ffffff20200810 */ /* 0x000fe40007ffe0ff */
[----:B------:R-:W-:-:S03]  /*55150*/  IMAD R75, R8, 0x7effffff, RZ ;  /* 0x7effffff084b7824 */ /* 0x000fc600078e02ff */
[----:B------:R-:W-:Y:S01]  /*55160*/  ISETP.GE.U32.AND P0, PT, R32, 0x7f000001, PT ;  /* 0x7f0000012000780c */ /* 0x000fe20003f06070 */
[----:B------:R-:W-:-:S05]  /*55170*/  IMAD.HI.U32 R8, R75, 0x7f000001, R8 ;  /* 0x7f0000014b087827 */ /* 0x000fca00078e0008 */
[----:B------:R-:W-:-:S07]  /*55180*/  ISETP.GE.U32.AND P1, PT, R8, 0x7f000001, PT ;  /* 0x7f0000010800780c */ /* 0x000fce0003f26070 */
[----:B------:R-:W-:Y:S01]  /*55190*/  @P0 IADD3 R32, PT, PT, R32, -0x7f000001, RZ ;  /* 0x80ffffff20200810 */ /* 0x000fe20007ffe0ff */
[----:B------:R-:W-:-:S05]  /*551a0*/  ISETP.GE.U32.AND P0, PT, R10, 0x7f000001, PT ;  /* 0x7f0000010a00780c */ /* 0x000fca0003f06070 */
[----:B------:R-:W-:-:S04]  /*551b0*/  @P1 IADD3 R8, PT, PT, R8, -0x7f000001, RZ ;  /* 0x80ffffff08081810 */ /* 0x000fc80007ffe0ff */
[----:B------:R-:W-:Y:S01]  /*551c0*/  IADD3 R32, PT, PT, R32, R8, RZ ;  /* 0x0000000820207210 */ /* 0x000fe20007ffe0ff */
[----:B------:R-:W-:-:S03]  /*551d0*/  IMAD.WIDE.U32 R8, R40, R17, RZ ;  /* 0x0000001128087225 */ /* 0x000fc600078e00ff */
[----:B------:R-:W-:Y:S01]  /*551e0*/  @P0 IADD3 R10, PT, PT, R10, -0x7f000001, RZ ;  /* 0x80ffffff0a0a0810 */ /* 0x000fe20007ffe0ff */
[----:B------:R-:W-:Y:S01]  /*551f0*/  ISETP.GE.U32.AND P0, PT, R35, 0x7f000001, PT ;  /* 0x7f0000012300780c */ /* 0x000fe20003f06070 */
        /* <DEDUP_REMOVED lines=14> */
[----:B------:R-:W-:-:S03]  /*552e0*/  ISETP.GE.U32.AND P2, PT, R117, 0x7f000001, PT ;  /* 0x7f0000017500780c */ /* 0x000fc60003f46070 */
[----:B------:R-:W-:Y:S01]  /*552f0*/  IMAD.HI.U32 R8, R40, 0x7f000001, R8 ;  /* 0x7f00000128087827 */ /* 0x000fe200078e0008 */
[----:B------:R-:W-:Y:S01]  /*55300*/  @P1 IADD3 R10, PT, PT, R10, -0x7f000001, RZ ;  /* 0x80ffffff0a0a1810 */ /* 0x000fe20007ffe0ff */
[----:B------:R-:W-:-:S03]  /*55310*/  ISETP.GE.U32.AND P0, PT, R33, 0x7f000001, PT ;  /* 0x7f0000012100780c */ /* 0x000fc60003f06070 */
[----:B------:R-:W-:-:S05]  /*55320*/  ISETP.GE.U32.AND P1, PT, R8, 0x7f000001, PT ;  /* 0x7f0000010800780c */ /* 0x000fca0003f26070 */
[----:B------:R-:W-:-:S05]  /*55330*/  @P2 IADD3 R117, PT, PT, R117, -0x7f000001, RZ ;  /* 0x80ffffff75752810 */ /* 0x000fca0007ffe0ff */
[----:B------:R-:W-:-:S03]  /*55340*/  @P0 IADD3 R33, PT, PT, R33, -0x7f000001, RZ ;  /* 0x80ffffff21210810 */ /* 0x000fc60007ffe0ff */
[----:B------:R-:W-:Y:S02]  /*55350*/  @P1 IADD3 R8, PT, PT, R8, -0x7f000001, RZ ;  /* 0x80ffffff08081810 */ /* 0x000fe40007ffe0ff */
[----:B------:R-:W-:Y:S02]  /*55360*/  IADD3 R10, PT, PT, R10, R117, RZ ;  /* 0x000000750a0a7210 */ /* 0x000fe40007ffe0ff */
        /* <DEDUP_REMOVED lines=24> */
[----:B------:R-:W-:-:S03]  /*554f0*/  IADD3 R11, PT, PT, R11, R118, RZ ;  /* 0x000000760b0b7210 */ /* 0x000fc60007ffe0ff */
[----:B------:R-:W-:Y:S01]  /*55500*/  IMAD.HI.U32 R8, R32, 0x7f000001, R8 ;  /* 0x7f00000120087827 */ /* 0x000fe200078e0008 */
[----:B------:R-:W-:Y:S01]  /*55510*/  ISETP.GE.U32.AND P1, PT, R10, 0x7f000001, PT ;  /* 0x7f0000010a00780c */ /* 0x000fe20003f26070 */
[----:B------:R-:W-:-:S03]  /*55520*/  ISETP.GE.U32.AND P0, PT, R11, 0x7f000001, PT ;  /* 0x7f0000010b00780c */ /* 0x000fc60003f06070 */
[----:B------:R-:W-:Y:S01]  /*55530*/  ISETP.GE.U32.AND P2, PT, R8, 0x7f000001, PT ;  /* 0x7f0000010800780c */ /* 0x000fe20003f46070 */
[----:B------:R-:W-:-:S04]  /*55540*/  IMAD.WIDE.U32 R32, R35, R246, RZ ;  /* 0x000000f623207225 */ /* 0x000fc800078e00ff */
[----:B------:R-:W-:-:S04]  /*55550*/  IMAD R9, R32, 0x7effffff, RZ ;  /* 0x7effffff20097824 */ /* 0x000fc800078e02ff */
[----:B------:R-:W-:Y:S02]  /*55560*/  @P1 IADD3 R10, PT, PT, R10, -0x7f000001, RZ ;  /* 0x80ffffff0a0a1810 */ /* 0x000fe40007ffe0ff */
        /* <DEDUP_REMOVED lines=40> */
[----:B------:R-:W-:Y:S01]  /*557f0*/  IMAD.WIDE.U32 R8, R11, R18, RZ ;  /* 0x000000120b087225 */ /* 0x000fe200078e00ff */
[----:B------:R-:W-:-:S07]  /*55800*/  ISETP.GE.U32.AND P2, PT, R132, 0x7f000001, PT ;  /* 0x7f0000018400780c */ /* 0x000fce0003f46070 */
[----:B------:R-:W-:-:S04]  /*55810*/  @P0 IADD3 R40, PT, PT, R40, -0x7f000001, RZ ;  /* 0x80ffffff28280810 */ /* 0x000fc80007ffe0ff */
[----:B------:R-:W-:-:S04]  /*55820*/  @P1 IADD3 R33, PT, PT, R33, -0x7f000001, RZ ;  /* 0x80ffffff21211810 */ /* 0x000fc80007ffe0ff */
[----:B------:R-:W-:Y:S01]  /*55830*/  IADD3 R33, PT, PT, R40, R33, RZ ;  /* 0x0000002128217210 */ /* 0x000fe20007ffe0ff */
[----:B------:R-:W-:-:S04]  /*55840*/  IMAD R40, R8, 0x7effffff, RZ ;  /* 0x7effffff08287824 */ /* 0x000fc800078e02ff */
[----:B------:R-:W-:-:S04]  /*55850*/  IMAD.HI.U32 R40, R40, 0x7f000001, R8 ;  /* 0x7f00000128287827 */ /* 0x000fc800078e0008 */
[----:B------:R-:W-:Y:S01]  /*55860*/  IMAD.WIDE.U32 R8, R11, R246, RZ ;  /* 0x000000f60b087225 */ /* 0x000fe200078e00ff */
[----:B------:R-:W-:Y:S01]  /*55870*/  @P2 IADD3 R132, PT, PT, R132, -0x7f000001, RZ ;  /* 0x80ffffff84842810 */ /* 0x000fe20007ffe0ff */
[----:B------:R-:W-:Y:S01]  /*55880*/  ISETP.GE.U32.AND P0, PT, R10, 0x7f000001, PT ;  /* 0x7f0000010a00780c */ /* 0x000fe20003f06070 */
[----:B------:R-:W2:Y:S01]  /*55890*/  LDL R246, [R1+0x27c] ;  /* 0x00027c0001f67983 */ /* 0x000ea20000100800 */
[----:B------:R-:W-:-:S04]  /*558a0*/  IMAD R131, R8, 0x7effffff, RZ ;  /* 0x7effffff08837824 */ /* 0x000fc800078e02ff */
[----:B------:R-:W-:-:S04]  /*558b0*/  IMAD.HI.U32 R131, R131, 0x7f000001, R8 ;  /* 0x7f00000183837827 */ /* 0x000fc800078e0008 */
[----:B------:R-:W-:-:S04]  /*558c0*/  IMAD.WIDE.U32 R8, R132, R130, RZ ;  /* 0x0000008284087225 */ /* 0x000fc800078e00ff */
[----:B------:R-:W-:-:S04]  /*558d0*/  IMAD R11, R8, 0x7effffff, RZ ;  /* 0x7effffff080b7824 */ /* 0x000fc800078e02ff */
[----:B------:R-:W-:Y:S01]  /*558e0*/  IMAD.HI.U32 R11, R11, 0x7f000001, R8 ;  /* 0x7f0000010b0b7827 */ /* 0x000fe200078e0008 */
[----:B------:R-:W-:-:S04]  /*558f0*/  @P0 IADD3 R10, PT, PT, R10, -0x7f000001, RZ ;  /* 0x80ffffff0a0a0810 */ /* 0x000fc80007ffe0ff */
[----:B------:R-:W-:Y:S01]  /*55900*/  ISETP.GE.U32.AND P0, PT, R11, 0x7f000001, PT ;  /* 0x7f0000010b00780c */ /* 0x000fe20003f06070 */
[----:B------:R-:W-:Y:S01]  /*55910*/  ISETP.GE.U32.AND P2, PT, R35, 0x7f000001, PT ;  /* 0x7f0000012300780c */ /* 0x000fe20003f46070 */
[----:B------:R-:W-:-:S11]  /*55920*/  ISETP.GE.U32.AND P1, PT, R40, 0x7f000001, PT ;  /* 0x7f0000012800780c */ /* 0x000fd60003f26070 */
        /* <DEDUP_REMOVED lines=14> */
[----:B------:R-:W-:Y:S02]  /*55a10*/  @P0 IADD3 R8, PT, PT, R8, -0x7f000001, RZ ;  /* 0x80ffffff08080810 */ /* 0x000fe40007ffe0ff */
[----:B------:R-:W-:Y:S01]  /*55a20*/  @P1 IADD3 R87, PT, PT, R87, -0x7f000001, RZ ;  /* 0x80ffffff57571810 */ /* 0x000fe20007ffe0ff */
[----:B------:R-:W-:Y:S02]  /*55a30*/  ISETP.GE.U32.AND P1, PT, R11, 0x7f000001, PT ;  /* 0x7f0000010b00780c */ /* 0x000fe40003f26070 */
[----:B------:R-:W-:-:S11]  /*55a40*/  ISETP.GE.U32.AND P0, PT, R8, 0x7f000001, PT ;  /* 0x7f0000010800780c */ /* 0x000fd60003f06070 */
[----:B------:R-:W-:Y:S01]  /*55a50*/  @P1 IADD3 R11, PT, PT, R11, -0x7f000001, RZ ;  /* 0x80ffffff0b0b1810 */ /* 0x000fe20007ffe0ff */
[----:B------:R-:W-:Y:S01]  /*55a60*/  ISETP.GE.U32.AND P1, PT, R129, 0x7f000001, PT ;  /* 0x7f0000018100780c */ /* 0x000fe20003f26070 */
[----:B------:R-:W-:Y:S01]  /*55a70*/  @P0 IADD3 R8, PT, PT, R8, -0x7f000001, RZ ;  /* 0x80ffffff08080810 */ /* 0x000fe20007ffe0ff */
[----:B------:R-:W-:Y:S01]  /*55a80*/  ISETP.GE.U32.AND P0, PT, R127, 0x7f000001, PT ;  /* 0x7f0000017f00780c */ /* 0x000fe20003f06070 */
[----:B------:R-:W-:Y:S02]  /*55a90*/  IADD3 R87, PT, PT, R91, R87, RZ ;  /* 0x000000575b577210 */ /* 0x000fe40007ffe0ff */
[----:B------:R-:W-:-:S08]  /*55aa0*/  IADD3 R11, PT, PT, R8, R11, RZ ;  /* 0x0000000b080b7210 */ /* 0x000fd00007ffe0ff */
[----:B------:R-:W-:Y:S01]  /*55ab0*/  @P1 IADD3 R129, PT, PT, R129, -0x7f000001, RZ ;  /* 0x80ffffff81811810 */ /* 0x000fe20007ffe0ff */
[----:B------:R-:W-:Y:S01]  /*55ac0*/  ISETP.GE.U32.AND P1, PT, R89, 0x7f000001, PT ;  /* 0x7f0000015900780c */ /* 0x000fe20003f26070 */
[----:B------:R-:W-:Y:S01]  /*55ad0*/  @P0 IADD3 R127, PT, PT, R127, -0x7f000001, RZ ;  /* 0x80ffffff7f7f0810 */ /* 0x000fe20007ffe0ff */
[----:B------:R-:W-:Y:S01]  /*55ae0*/  ISETP.GE.U32.AND P0, PT, R87, 0x7f000001, PT ;  /* 0x7f0000015700780c */ /* 0x000fe20003f06070 */
[----:B------:R-:W-:-:S04]  /*55af0*/  IMAD.WIDE.U32 R8, R35, R16, RZ ;  /* 0x0000001023087225 */ /* 0x000fc800078e00ff */
[----:B------:R-:W-:-:S04]  /*55b00*/  IMAD R40, R8, 0x7effffff, RZ ;  /* 0x7effffff08287824 */ /* 0x000fc800078e02ff */
[----:B------:R-:W-:Y:S02]  /*55b10*/  IMAD.HI.U32 R40, R40, 0x7f000001, R8 ;  /* 0x7f00000128287827 */ /* 0x000fe400078e0008 */
[----:B------:R-:W-:Y:S02]  /*55b20*/  @P1 IADD3 R89, PT, PT, R89, -0x7f000001, RZ ;  /* 0x80ffffff59591810 */ /* 0x000fe40007ffe0ff */
[----:B------:R-:W-:Y:S01]  /*55b30*/  IMAD.WIDE.U32 R8, R35, R17, RZ ;  /* 0x0000001123087225 */ /* 0x000fe200078e00ff */
[----:B------:R-:W-:-:S03]  /*55b40*/  @P0 IADD3 R87, PT, PT, R87, -0x7f000001, RZ ;  /* 0x80ffffff57570810 */ /* 0x000fc60007ffe0ff */
[----:B------:R-:W-:Y:S01]  /*55b50*/  IMAD R91, R8, 0x7effffff, RZ ;  /* 0x7effffff085b7824 */ /* 0x000fe200078e02ff */
[----:B------:R-:W-:-:S03]  /*55b60*/  IADD3 R89, PT, PT, R87, R89, RZ ;  /* 0x0000005957597210 */ /* 0x000fc60007ffe0ff */
        /* <DEDUP_REMOVED lines=8> */
[----:B------:R-:W-:Y:S01]  /*55bf0*/  ISETP.GE.U32.AND P0, PT, R40, 0x7f000001, PT ;  /* 0x7f0000012800780c */ /* 0x000fe20003f06070 */
[----:B------:R-:W-:Y:S01]  /*55c00*/  ISETP.GE.U32.AND P1, PT, R90, 0x7f000001, PT ;  /* 0x7f0000015a00780c */ /* 0x000fe20003f26070 */
[----:B------:R-:W-:-:S04]  /*55c10*/  IMAD.HI.U32 R119, R119, 0x7f000001, R8 ;  /* 0x7f00000177777827 */ /* 0x000fc800078e0008 */
[----:B------:R-:W-:-:S04]  /*55c20*/  IMAD.WIDE.U32 R8, R132, R18, RZ ;  /* 0x0000001284087225 */ /* 0x000fc800078e00ff */
[----:B------:R-:W-:-:S04]  /*55c30*/  IMAD R35, R8, 0x7effffff, RZ ;  /* 0x7effffff08237824 */ /* 0x000fc800078e02ff */
[----:B------:R-:W-:Y:S01]  /*55c40*/  IMAD.HI.U32 R8, R35, 0x7f000001, R8 ;  /* 0x7f00000123087827 */ /* 0x000fe200078e0008 */
[----:B------:R-:W-:Y:S02]  /*55c50*/  @P0 IADD3 R40, PT, PT, R40, -0x7f000001, RZ ;  /* 0x80ffffff28280810 */ /* 0x000fe40007ffe0ff */
[----:B------:R-:W-:Y:S02]  /*55c60*/  @P1 IADD3 R90, PT, PT, R90, -0x7f000001, RZ ;  /* 0x80ffffff5a5a1810 */ /* 0x000fe40007ffe0ff */
[----:B------:R-:W-:Y:S01]  /*55c70*/  ISETP.GE.U32.AND P1, PT, R8, 0x7f000001, PT ;  /* 0x7f0000010800780c */ /* 0x000fe20003f26070 */
[----:B------:R-:W-:-:S12]  /*55c80*/  ISETP.GE.U32.AND P0, PT, R40, 0x7f000001, PT ;  /* 0x7f0000012800780c */ /* 0x000fd80003f06070 */
[----:B------:R-:W-:Y:S02]  /*55c90*/  @P1 IADD3 R8, PT, PT, R8, -0x7f000001, RZ ;  /* 0x80ffffff08081810 */ /* 0x000fe40007ffe0ff */
[----:B------:R-:W-:Y:S01]  /*55ca0*/  @P0 IADD3 R40, PT, PT, R40, -0x7f000001, RZ ;  /* 0x80ffffff28280810 */ /* 0x000fe20007ffe0ff */
[----:B------:R-:W-:-:S03]  /*55cb0*/  ISETP.GE.U32.AND P0, PT, R91, 0x7f000001, PT ;  /* 0x7f0000015b00780c */ /* 0x000fc60003f06070 */
[----:B------:R-:W-:Y:S01]  /*55cc0*/  IADD3 R40, PT, PT, R40, R8, RZ ;  /* 0x0000000828287210 */ /* 0x000fe20007ffe0ff */
[----:B------:R-:W-:-:S04]  /*55cd0*/  IMAD.WIDE.U32 R8, R132, R16, RZ ;  /* 0x0000001084087225 */ /* 0x000fc800078e00ff */
[----:B------:R-:W-:-:S04]  /*55ce0*/  IMAD R35, R8, 0x7effffff, RZ ;  /* 0x7effffff08237824 */ /* 0x000fc800078e02ff */
[----:B------:R-:W-:Y:S01]  /*55cf0*/  IMAD.HI.U32 R8, R35, 0x7f000001, R8 ;  /* 0x7f00000123087827 */ /* 0x000fe200078e0008 */
[----:B------:R-:W-:-:S04]  /*55d00*/  @P0 IADD3 R91, PT, PT, R91, -0x7f000001, RZ ;  /* 0x80ffffff5b5b0810 */ /* 0x000fc80007ffe0ff */
[----:B------:R-:W-:Y:S01]  /*55d10*/  ISETP.GE.U32.AND P1, PT, R8, 0x7f000001, PT ;  /* 0x7f0000010800780c */ /* 0x000fe20003f26070 */
[----:B------:R-:W-:Y:S01]  /*55d20*/  ISETP.GE.U32.AND P0, PT, R91, 0x7f000001, PT ;  /* 0x7f0000015b00780c */ /* 0x000fe20003f06070 */
[----:B------:R-:W-:-:S11]  /*55d30*/  IADD3 R90, PT, PT, R89, R90, RZ ;  /* 0x0000005a595a7210 */ /* 0x000fd60007ffe0ff */
[----:B------:R-:W-:Y:S02]  /*55d40*/  @P1 IADD3 R8, PT, PT, R8, -0x7f000001, RZ ;  /* 0x80ffffff08081810 */ /* 0x000fe40007ffe0ff */
[----:B------:R-:W-:Y:S01]  /*55d50*/  @P0 IADD3 R91, PT, PT, R91, -0x7f000001, RZ ;  /* 0x80ffffff5b5b0810 */ /* 0x000fe20007ffe0ff */
[----:B------:R-:W-:-:S03]  /*55d60*/  ISETP.GE.U32.AND P0, PT, R87, 0x7f000001, PT ;  /* 0x7f0000015700780c */ /* 0x000fc60003f06070 */
[----:B------:R-:W-:Y:S01]  /*55d70*/  IADD3 R89, PT, PT, R91, R8, RZ ;  /* 0x000000085b597210 */ /* 0x000fe20007ffe0ff */
[----:B------:R-:W-:-:S04]  /*55d80*/  IMAD.WIDE.U32 R8, R132, R17, RZ ;  /* 0x0000001184087225 */ /* 0x000fc800078e00ff */
[----:B------:R-:W-:-:S04]  /*55d90*/  IMAD R35, R8, 0x7effffff, RZ ;  /* 0x7effffff08237824 */ /* 0x000fc800078e02ff */
[----:B------:R-:W-:Y:S01]  /*55da0*/  IMAD.HI.U32 R8, R35, 0x7f000001, R8 ;  /* 0x7f00000123087827 */ /* 0x000fe200078e0008 */
[----:B------:R-:W-:Y:S01]  /*55db0*/  @P0 IADD3 R87, PT, PT, R87, -0x7f000001, RZ ;  /* 0x80ffffff57570810 */ /* 0x000fe20007ffe0ff */
[----:B------:R-:W-:-:S03]  /*55dc0*/  ISETP.GE.U32.AND P0, PT, R33, 0x7f000001, PT ;  /* 0x7f0000012100780c */ /* 0x000fc60003f06070 */
[----:B------:R-:W-:Y:S01]  /*55dd0*/  ISETP.GE.U32.AND P2, PT, R8, 0x7f000001, PT ;  /* 0x7f0000010800780c */ /* 0x000fe20003f46070 */
[----:B------:R-:W-:Y:S01]  /*55de0*/  ISETP.GE.U32.AND P1, PT, R87, 0x7f000001, PT ;  /* 0x7f0000015700780c */ /* 0x000fe20003f26070 */
[----:B------:R-:W-:-:S04]  /*55df0*/  IMAD.WIDE.U32 R132, R132, R235, RZ ;  /* 0x000000eb84847225 */ /* 0x000fc800078e00ff */
[----:B------:R-:W-:-:S04]  /*55e00*/  IMAD R9, R132, 0x7effffff, RZ ;  /* 0x7effffff84097824 */ /* 0x000fc800078e02ff */
        /* <DEDUP_REMOVED lines=42> */
[----:B------:R-:W-:Y:S01]  /*560b0*/  IMAD.HI.U32 R40, R40, 0x7f000001, R8 ;  /* 0x7f00000128287827 */ /* 0x000fe200078e0008 */
[----:B------:R-:W-:-:S04]  /*560c0*/  ISETP.GE.U32.AND P1, PT, R87, 0x7f000001, PT ;  /* 0x7f0000015700780c */ /* 0x000fc80003f26070 */
[----:B------:R-:W-:Y:S01]  /*560d0*/  ISETP.GE.U32.AND P2, PT, R40, 0x7f000001, PT ;  /* 0x7f0000012800780c */ /* 0x000fe20003f46070 */
[----:B------:R-:W-:-:S04]  /*560e0*/  IMAD.WIDE.U32 R8, R33, R235, RZ ;  /* 0x000000eb21087225 */ /* 0x000fc800078e00ff */
[----:B------:R-:W-:Y:S01]  /*560f0*/  IMAD R33, R8, 0x7effffff, RZ ;  /* 0x7effffff08217824 */ /* 0x000fe200078e02ff */
[----:B------:R-:W-:-:S03]  /*56100*/  @P0 IADD3 R10, PT, PT, R10, -0x7f000001, RZ ;  /* 0x80ffffff0a0a0810 */ /* 0x000fc60007ffe0ff */
[----:B------:R-:W-:Y:S01]  /*56110*/  @P1 IADD3 R87, PT, PT, R87, -0x7f000001, RZ ;  /* 0x80ffffff57571810 */ /* 0x000fe20007ffe0ff */
        /* <DEDUP_REMOVED lines=41> */
[----:B------:R-:W-:-:S04]  /*563b0*/  @P1 IADD3 R8, PT, PT, R8, -0x7f000001, RZ ;  /* 0x80ffffff08081810 */ /* 0x000fc80007ffe0ff */
[----:B------:R-:W-:Y:S01]  /*563c0*/  IADD3 R89, PT, PT, R89, R8, RZ ;  /* 0x0000000859597210 */ /* 0x000fe20007ffe0ff */
[----:B------:R-:W-:-:S04]  /*563d0*/  IMAD.WIDE.U32 R8, R10, R18, RZ ;  /* 0x000000120a087225 */ /* 0x000fc800078e00ff */
[----:B------:R-:W-:-:S04]  /*563e0*/  IMAD R91, R8, 0x7effffff, RZ ;  /* 0x7effffff085b7824 */ /* 0x000fc800078e02ff */
[----:B------:R-:W-:-:S04]  /*563f0*/  IMAD.HI.U32 R91, R91, 0x7f000001, R8 ;  /* 0x7f0000015b5b7827 */ /* 0x000fc800078e0008 */
[----:B------:R-:W-:Y:S01]  /*56400*/  IMAD.WIDE.U32 R8, R10, R235, RZ ;  /* 0x000000eb0a087225 */ /* 0x000fe200078e00ff */
[----:B------:R-:W-:-:S03]  /*56410*/  @P2 IADD3 R11, PT, PT, R11, -0x7f000001, RZ ;  /* 0x80ffffff0b0b2810 */ /* 0x000fc60007ffe0ff */
[----:B------:R-:W-:Y:S01]  /*56420*/  IMAD R40, R8, 0x7effffff, RZ ;  /* 0x7effffff08287824 */ /* 0x000fe200078e02ff */
[----:B------:R-:W-:-:S03]  /*56430*/  ISETP.GE.U32.AND P0, PT, R87, 0x7f000001, PT ;  /* 0x7f0000015700780c */ /* 0x000fc60003f06070 */
[----:B------:R-:W-:-:S04]  /*56440*/  IMAD.HI.U32 R40, R40, 0x7f000001, R8 ;  /* 0x7f00000128287827 */ /* 0x000fc800078e0008 */
[----:B------:R-:W-:-:S04]  /*56450*/  IMAD.WIDE.U32 R8, R11, R130, RZ ;  /* 0x000000820b087225 */ /* 0x000fc800078e00ff */
[----:B------:R-:W-:-:S04]  /*56460*/  IMAD R10, R8, 0x7effffff, RZ ;  /* 0x7effffff080a7824 */ /* 0x000fc800078e02ff */
[----:B------:R-:W-:Y:S01]  /*56470*/  IMAD.HI.U32 R10, R10, 0x7f000001, R8 ;  /* 0x7f0000010a0a7827 */ /* 0x000fe200078e0008 */
[----:B------:R-:W-:Y:S01]  /*56480*/  @P0 IADD3 R87, PT, PT, R87, -0x7f000001, RZ ;  /* 0x80ffffff57570810 */ /* 0x000fe20007ffe0ff */
[----:B------:R-:W-:-:S03]  /*56490*/  ISETP.GE.U32.AND P1, PT, R91, 0x7f000001, PT ;  /* 0x7f0000015b00780c */ /* 0x000fc60003f26070 */
[----:B------:R-:W-:Y:S01]  /*564a0*/  ISETP.GE.U32.AND P0, PT, R10, 0x7f000001, PT ;  /* 0x7f0000010a00780c */ /* 0x000fe20003f06070 */
[----:B------:R-:W-:-:S09]  /*564b0*/  ISETP.GE.U32.AND P2, PT, R35, 0x7f000001, PT ;  /* 0x7f0000012300780c */ /* 0x000fd20003f46070 */
[----:B------:R-:W-:Y:S01]  /*564c0*/  @P1 IADD3 R91, PT, PT, R91, -0x7f000001, RZ ;  /* 0x80ffffff5b5b1810 */ /* 0x000fe20007ffe0ff */
[----:B------:R-:W-:Y:S02]  /*564d0*/  ISETP.GE.U32.AND P1, PT, R86, 0x7f000001, PT ;  /* 0x7f0000015600780c */ /* 0x000fe40003f26070 */
[----:B------:R-:W-:Y:S01]  /*564e0*/  @P0 IADD3 R10, PT, PT, R10, -0x7f000001, RZ ;  /* 0x80ffffff0a0a0810 */ /* 0x000fe20007ffe0ff */
[----:B------:R-:W-:Y:S01]  /*564f0*/  ISETP.GE.U32.AND P0, PT, R90, 0x7f000001, PT ;  /* 0x7f0000015a00780c */ /* 0x000fe20003f06070 */
[----:B------:R-:W-:-:S03]  /*56500*/  @P2 IADD3 R35, PT, PT, R35, -0x7f000001, RZ ;  /* 0x80ffffff23232810 */ /* 0x000fc60007ffe0ff */
[----:B------:R-:W-:-:S04]  /*56510*/  IMAD.WIDE.U32 R8, R10, 0x5fffffa, RZ ;  /* 0x05fffffa0a087825 */ /* 0x000fc800078e00ff */
[----:B------:R-:W-:Y:S02]  /*56520*/  IMAD R10, R10, 0x6, RZ ;  /* 0x000000060a0a7824 */ /* 0x000fe400078e02ff */
[----:B------:R-:W-:Y:S02]  /*56530*/  @P1 IADD3 R86, PT, PT, R86, -0x7f000001, RZ ;  /* 0x80ffffff56561810 */ /* 0x000fe40007ffe0ff */
[----:B------:R-:W-:Y:S01]  /*56540*/  IMAD.HI.U32 R10, R10, 0x7f000001, R8 ;  /* 0x7f0000010a0a7827 */ /* 0x000fe200078e0008 */
[----:B------:R-:W-:-:S03]  /*56550*/  @P0 IADD3 R90, PT, PT, R90, -0x7f000001, RZ ;  /* 0x80ffffff5a5a0810 */ /* 0x000fc60007ffe0ff */
[----:B------:R-:W-:Y:S01]  /*56560*/  IMAD.WIDE.U32 R8, R35, R18, RZ ;  /* 0x0000001223087225 */ /* 0x000fe200078e00ff */
[----:B------:R-:W-:-:S03]  /*56570*/  IADD3 R86, PT, PT, R90, R86, RZ ;  /* 0x000000565a567210 */ /* 0x000fc60007ffe0ff */
[----:B------:R-:W-:-:S04]  /*56580*/  IMAD R90, R8, 0x7effffff, RZ ;  /* 0x7effffff085a7824 */ /* 0x000fc800078e02ff */
[----:B------:R-:W-:-:S05]  /*56590*/  IMAD.HI.U32 R90, R90, 0x7f000001, R8 ;  /* 0x7f0000015a5a7827 */ /* 0x000fca00078e0008 */
[----:B------:R-:W-:Y:S01]  /*565a0*/  ISETP.GE.U32.AND P0, PT, R90, 0x7f000001, PT ;  /* 0x7f0000015a00780c */ /* 0x000fe20003f06070 */
[----:B------:R-:W-:-:S12]  /*565b0*/  ISETP.GE.U32.AND P1, PT, R10, 0x7f000001, PT ;  /* 0x7f0000010a00780c */ /* 0x000fd80003f26070 */
[----:B------:R-:W-:-:S05]  /*565c0*/  @P0 IADD3 R90, PT, PT, R90, -0x7f000001, RZ ;  /* 0x80ffffff5a5a0810 */ /* 0x000fca0007ffe0ff */
[----:B------:R-:W-:Y:S01]  /*565d0*/  ISETP.GE.U32.AND P0, PT, R90, 0x7f000001, PT ;  /* 0x7f0000015a00780c */ /* 0x000fe20003f06070 */
[----:B------:R-:W-:Y:S02]  /*565e0*/  IADD3 R129, PT, PT, R127, R129, RZ ;  /* 0x000000817f817210 */ /* 0x000fe40007ffe0ff */
[----:B------:R-:W-:Y:S01]  /*565f0*/  @P1 IADD3 R10, PT, PT, R10, -0x7f000001, RZ ;  /* 0x80ffffff0a0a1810 */ /* 0x000fe20007ffe0ff */
[----:B------:R-:W-:-:S09]  /*56600*/  ISETP.GE.U32.AND P1, PT, R93, 0x7f000001, PT ;  /* 0x7f0000015d00780c */ /* 0x000fd20003f26070 */
[----:B------:R-:W-:Y:S01]  /*56610*/  @P0 IADD3 R90, PT, PT, R90, -0x7f000001, RZ ;  /* 0x80ffffff5a5a0810 */ /* 0x000fe20007ffe0ff */
[----:B------:R-:W-:-:S03]  /*56620*/  ISETP.GE.U32.AND P0, PT, R129, 0x7f000001, PT ;  /* 0x7f0000018100780c */ /* 0x000fc60003f06070 */
[----:B------:R-:W-:Y:S01]  /*56630*/  @P1 IADD3 R93, PT, PT, R93, -0x7f000001, RZ ;  /* 0x80ffffff5d5d1810 */ /* 0x000fe20007ffe0ff */
[----:B------:R-:W-:Y:S01]  /*56640*/  ISETP.GE.U32.AND P1, PT, R88, 0x7f000001, PT ;  /* 0x7f0000015800780c */ /* 0x000fe20003f26070 */
[----:B------:R-:W-:-:S08]  /*56650*/  IMAD.WIDE.U32 R8, R35, R16, RZ ;  /* 0x0000001023087225 */ /* 0x000fd000078e00ff */
[----:B------:R-:W-:Y:S01]  /*56660*/  @P0 IADD3 R129, PT, PT, R129, -0x7f000001, RZ ;  /* 0x80ffffff81810810 */ /* 0x000fe20007ffe0ff */
[----:B------:R-:W-:Y:S01]  /*56670*/  ISETP.GE.U32.AND P0, PT, R86, 0x7f000001, PT ;  /* 0x7f0000015600780c */ /* 0x000fe20003f06070 */
[----:B------:R-:W-:Y:S01]  /*56680*/  IADD3 R90, PT, PT, R90, R10, RZ ;  /* 0x0000000a5a5a7210 */ /* 0x000fe20007ffe0ff */
[----:B------:R-:W-:Y:S01]  /*56690*/  IMAD R10, R8, 0x7effffff, RZ ;  /* 0x7effffff080a7824 */ /* 0x000fe200078e02ff */
[----:B------:R-:W-:-:S03]  /*566a0*/  @P1 IADD3 R88, PT, PT, R88, -0x7f000001, RZ ;  /* 0x80ffffff58581810 */ /* 0x000fc60007ffe0ff */
[----:B------:R-:W-:-:S04]  /*566b0*/  IMAD.HI.U32 R10, R10, 0x7f000001, R8 ;  /* 0x7f0000010a0a7827 */ /* 0x000fc800078e0008 */
[----:B------:R-:W-:-:S03]  /*566c0*/  IMAD.WIDE.U32 R8, R35, R17, RZ ;  /* 0x0000001123087225 */ /* 0x000fc600078e00ff */
[----:B------:R-:W-:Y:S01]  /*566d0*/  @P0 IADD3 R86, PT, PT, R86, -0x7f000001, RZ ;  /* 0x80ffffff56560810 */ /* 0x000fe20007ffe0ff */
[----:B------:R-:W-:-:S03]  /*566e0*/  IMAD R117, R8, 0x7effffff, RZ ;  /* 0x7effffff08757824 */ /* 0x000fc600078e02ff */
[----:B------:R-:W-:Y:S01]  /*566f0*/  IADD3 R86, PT, PT, R86, R88, RZ ;  /* 0x0000005856567210 */ /* 0x000fe20007ffe0ff */
[----:B------:R-:W-:-:S04]  /*56700*/  IMAD.HI.U32 R117, R117, 0x7f000001, R8 ;  /* 0x7f00000175757827 */ /* 0x000fc800078e0008 */
[----:B------:R-:W-:Y:S01]  /*56710*/  IMAD.WIDE.U32 R8, R35, R130, RZ ;  /* 0x0000008223087225 */ /* 0x000fe200078e00ff */
[----:B------:R-:W-:Y:S01]  /*56720*/  ISETP.GE.U32.AND P0, PT, R86, 0x7f000001, PT ;  /* 0x7f0000015600780c */ /* 0x000fe20003f06070 */
[----:B------:R-:W-:Y:S01]  /*56730*/  IADD3 R87, PT, PT, R87, R91, RZ ;  /* 0x0000005b57577210 */ /* 0x000fe20007ffe0ff */
[----:B------:R-:W-:Y:S01]  /*56740*/  ISETP.GE.U32.AND P1, PT, R64, 0x7f000001, PT ;  /* 0x7f0000014000780c */ /* 0x000fe20003f26070 */
[----:B------:R-:W-:-:S04]  /*56750*/  IMAD R91, R8, 0x7effffff, RZ ;  /* 0x7effffff085b7824 */ /* 0x000fc800078e02ff */
[----:B------:R-:W-:-:S04]  /*56760*/  IMAD.HI.U32 R91, R91, 0x7f000001, R8 ;  /* 0x7f0000015b5b7827 */ /* 0x000fc800078e0008 */
[----:B------:R-:W-:-:S04]  /*56770*/  IMAD.WIDE.U32 R8, R35, R231, RZ ;  /* 0x000000e723087225 */ /* 0x000fc800078e00ff */
[----:B------:R-:W-:Y:S01]  /*56780*/  IMAD R35, R8, 0x7effffff, RZ ;  /* 0x7effffff08237824 */ /* 0x000fe200078e02ff */
[----:B------:R-:W-:Y:S01]  /*56790*/  @P0 IADD3 R86, PT, PT, R86, -0x7f000001, RZ ;  /* 0x80ffffff56560810 */ /* 0x000fe20007ffe0ff */
[----:B------:R-:W-:Y:S01]  /*567a0*/  ISETP.GE.U32.AND P0, PT, R10, 0x7f000001, PT ;  /* 0x7f0000010a00780c */ /* 0x000fe20003f06070 */
[----:B------:R-:W-:Y:S01]  /*567b0*/  @P1 IADD3 R64, PT, PT, R64, -0x7f000001, RZ ;  /* 0x80ffffff40401810 */ /* 0x000fe20007ffe0ff */
        /* <DEDUP_REMOVED lines=120> */
[----:B------:R-:W-:-:S03]  /*56f40*/  ISETP.GE.U32.AND P2, PT, R89, 0x7f000001, PT ;  /* 0x7f0000015900780c */ /* 0x000fc60003f46070 */
[----:B------:R-:W-:-:S04]  /*56f50*/  IMAD R88, R10, 0x7effffff, RZ ;  /* 0x7effffff0a587824 */ /* 0x000fc800078e02ff */
[----:B------:R-:W-:Y:S01]  /*56f60*/  @P0 IADD3 R90, PT, PT, R90, -0x7f000001, RZ ;  /* 0x80ffffff5a5a0810 */ /* 0x000fe20007ffe0ff */
[----:B------:R-:W-:-:S04]  /*56f70*/  IMAD.HI.U32 R88, R88, 0x7f000001, R10 ;  /* 0x7f00000158587827 */ /* 0x000fc800078e000a */
[----:B------:R-:W-:Y:S01]  /*56f80*/  IMAD.WIDE.U32 R10, R87, R231, RZ ;  /* 0x000000e7570a7225 */ /* 0x000fe200078e00ff */
[----:B------:R-:W-:Y:S02]  /*56f90*/  @P1 IADD3 R9, PT, PT, R9, -0x7f000001, RZ ;  /* 0x80ffffff09091810 */ /* 0x000fe40007ffe0ff */
[----:B------:R-:W-:Y:S02]  /*56fa0*/  @P2 IADD3 R89, PT, PT, R89, -0x7f000001, RZ ;  /* 0x80ffffff59592810 */ /* 0x000fe40007ffe0ff */
[----:B------:R-:W-:Y:S01]  /*56fb0*/  IADD3 R90, PT, PT, R90, R9, RZ ;  /* 0x000000095a5a7210 */ /* 0x000fe20007ffe0ff */
        /* <DEDUP_REMOVED lines=34> */
[----:B------:R-:W-:-:S09]  /*571e0*/  ISETP.GE.U32.AND P1, PT, R84, 0x7f000001, PT ;  /* 0x7f0000015400780c */ /* 0x000fd20003f26070 */
[----:B------:R-:W-:Y:S01]  /*571f0*/  @P0 IADD3 R93, PT, PT, R93, -0x7f000001, RZ ;  /* 0x80ffffff5d5d0810 */ /* 0x000fe20007ffe0ff */
[----:B------:R-:W-:-:S03]  /*57200*/  ISETP.GE.U32.AND P0, PT, R118, 0x7f000001, PT ;  /* 0x7f0000017600780c */ /* 0x000fc60003f06070 */
[----:B------:R-:W-:-:S10]  /*57210*/  @P1 IADD3 R84, PT, PT, R84, -0x7f000001, RZ ;  /* 0x80ffffff54541810 */ /* 0x000fd40007ffe0ff */
[----:B------:R-:W-:-:S04]  /*57220*/  @P0 IADD3 R118, PT, PT, R118, -0x7f000001, RZ ;  /* 0x80ffffff76760810 */ /* 0x000fc80007ffe0ff */
[----:B------:R-:W-:Y:S01]  /*57230*/  IADD3 R84, PT, PT, R118, R84, RZ ;  /* 0x0000005476547210 */ /* 0x000fe20007ffe0ff */
[----:B------:R-:W-:-:S04]  /*57240*/  IMAD.WIDE.U32 R10, R117, R16, RZ ;  /* 0x00000010750a7225 */ /* 0x000fc800078e00ff */
[----:B------:R-:W-:Y:S01]  /*57250*/  ISETP.GE.U32.AND P0, PT, R84, 0x7f000001, PT ;  /* 0x7f0000015400780c */ /* 0x000fe20003f06070 */
[----:B------:R-:W-:-:S04]  /*57260*/  IMAD R86, R10, 0x7effffff, RZ ;  /* 0x7effffff0a567824 */ /* 0x000fc800078e02ff */
[----:B------:R-:W-:-:S04]  /*57270*/  IMAD.HI.U32 R86, R86, 0x7f000001, R10 ;  /* 0x7f00000156567827 */ /* 0x000fc800078e000a */
[----:B------:R-:W-:Y:S01]  /*57280*/  IMAD.WIDE.U32 R10, R117, R17, RZ ;  /* 0x00000011750a7225 */ /* 0x000fe200078e00ff */
[----:B------:R-:W-:Y:S01]  /*57290*/  IADD3 R73, PT, PT, R73, R87, RZ ;  /* 0x0000005749497210 */ /* 0x000fe20007ffe0ff */
[----:B------:R-:W-:Y:S02]  /*572a0*/  ISETP.GE.U32.AND P1, PT, R85, 0x7f000001, PT ;  /* 0x7f0000015500780c */ /* 0x000fe40003f26070 */
[----:B------:R-:W-:Y:S01]  /*572b0*/  @P0 IADD3 R84, PT, PT, R84, -0x7f000001, RZ ;  /* 0x80ffffff54540810 */ /* 0x000fe20007ffe0ff */
[----:B------:R-:W-:Y:S01]  /*572c0*/  ISETP.GE.U32.AND P0, PT, R86, 0x7f000001, PT ;  /* 0x7f0000015600780c */ /* 0x000fe20003f06070 */
[----:B------:R-:W-:-:S04]  /*572d0*/  IMAD R87, R10, 0x7effffff, RZ ;  /* 0x7effffff0a577824 */ /* 0x000fc800078e02ff */
[----:B------:R-:W-:-:S04]  /*572e0*/  IMAD.HI.U32 R87, R87, 0x7f000001, R10 ;  /* 0x7f00000157577827 */ /* 0x000fc800078e000a */
[----:B------:R-:W-:-:S04]  /*572f0*/  IMAD.WIDE.U32 R10, R117, R130, RZ ;  /* 0x00000082750a7225 */ /* 0x000fc800078e00ff */
[----:B------:R-:W-:Y:S01]  /*57300*/  IMAD R118, R10, 0x7effffff, RZ ;  /* 0x7effffff0a767824 */ /* 0x000fe200078e02ff */
[----:B------:R-:W-:-:S03]  /*57310*/  @P0 IADD3 R86, PT, PT, R86, -0x7f000001, RZ ;  /* 0x80ffffff56560810 */ /* 0x000fc60007ffe0ff */
[----:B------:R-:W-:Y:S01]  /*57320*/  IMAD.HI.U32 R118, R118, 0x7f000001, R10 ;  /* 0x7f00000176767827 */ /* 0x000fe200078e000a */
[----:B------:R-:W-:-:S03]  /*57330*/  @P1 IADD3 R85, PT, PT, R85, -0x7f000001, RZ ;  /* 0x80ffffff55551810 */ /* 0x000fc60007ffe0ff */
[----:B------:R-:W-:Y:S01]  /*57340*/  IMAD.WIDE.U32 R10, R117, R243, RZ ;  /* 0x000000f3750a7225 */ /* 0x000fe200078e00ff */
[----:B------:R-:W-:Y:S01]  /*57350*/  IADD3 R91, PT, PT, R91, R88, RZ ;  /* 0x000000585b5b7210 */ /* 0x000fe20007ffe0ff */
[----:B------:R-:W-:Y:S01]  /*57360*/  ISETP.GE.U32.AND P0, PT, R86, 0x7f000001, PT ;  /* 0x7f0000015600780c */ /* 0x000fe20003f06070 */
[----:B------:R-:W-:Y:S01]  /*57370*/  IADD3 R88, PT, PT, R93, R36, RZ ;  /* 0x000000245d587210 */ /* 0x000fe20007ffe0ff */
[----:B------:R-:W-:Y:S01]  /*57380*/  IMAD R36, R10, 0x7effffff, RZ ;  /* 0x7effffff0a247824 */ /* 0x000fe200078e02ff */
[----:B------:R-:W-:Y:S01]  /*57390*/  IADD3 R93, PT, PT, R84, R85, RZ ;  /* 0x00000055545d7210 */ /* 0x000fe20007ffe0ff */
[----:B------:R-:W-:-:S04]  /*573a0*/  IMAD.WIDE.U32 R84, R89, R18, RZ ;  /* 0x0000001259547225 */ /* 0x000fc800078e00ff */
[----:B------:R-:W-:-:S04]  /*573b0*/  IMAD.HI.U32 R11, R36, 0x7f000001, R10 ;  /* 0x7f000001240b7827 */ /* 0x000fc800078e000a */
[----:B------:R-:W-:-:S04]  /*573c0*/  IMAD R10, R84, 0x7effffff, RZ ;  /* 0x7effffff540a7824 */ /* 0x000fc800078e02ff */
[----:B------:R-:W-:Y:S01]  /*573d0*/  IMAD.HI.U32 R10, R10, 0x7f000001, R84 ;  /* 0x7f0000010a0a7827 */ /* 0x000fe200078e0054 */
[----:B------:R-:W-:Y:S01]  /*573e0*/  @P0 IADD3 R86, PT, PT, R86, -0x7f000001, RZ ;  /* 0x80ffffff56560810 */ /* 0x000fe20007ffe0ff */
[----:B------:R-:W-:-:S03]  /*573f0*/  ISETP.GE.U32.AND P0, PT, R87, 0x7f000001, PT ;  /* 0x7f0000015700780c */ /* 0x000fc60003f06070 */
[----:B------:R-:W-:Y:S01]  /*57400*/  ISETP.GE.U32.AND P1, PT, R10, 0x7f000001, PT ;  /* 0x7f0000010a00780c */ /* 0x000fe20003f26070 */
[----:B------:R-:W-:-:S09]  /*57410*/  IMAD.WIDE.U32 R84, R89, R16, RZ ;  /* 0x0000001059547225 */ /* 0x000fd200078e00ff */
[----:B------:R-:W-:-:S03]  /*57420*/  @P0 IADD3 R87, PT, PT, R87, -0x7f000001, RZ ;  /* 0x80ffffff57570810 */ /* 0x000fc60007ffe0ff */
[----:B------:R-:W-:Y:S02]  /*57430*/  @P1 IADD3 R10, PT, PT, R10, -0x7f000001, RZ ;  /* 0x80ffffff0a0a1810 */ /* 0x000fe40007ffe0ff */
[----:B------:R-:W-:Y:S02]  /*57440*/  ISETP.GE.U32.AND P0, PT, R87, 0x7f000001, PT ;  /* 0x7f0000015700780c */ /* 0x000fe40003f06070 */
[----:B------:R-:W-:Y:S01]  /*57450*/  IADD3 R86, PT, PT, R86, R10, RZ ;  /* 0x0000000a56567210 */ /* 0x000fe20007ffe0ff */
[----:B------:R-:W-:-:S04]  /*57460*/  IMAD R10, R84, 0x7effffff, RZ ;  /* 0x7effffff540a7824 */ /* 0x000fc800078e02ff */
[----:B------:R-:W-:-:S05]  /*57470*/  IMAD.HI.U32 R10, R10, 0x7f000001, R84 ;  /* 0x7f0000010a0a7827 */ /* 0x000fca00078e0054 */
[----:B------:R-:W-:Y:S01]  /*57480*/  ISETP.GE.U32.AND P1, PT, R10, 0x7f000001, PT ;  /* 0x7f0000010a00780c */ /* 0x000fe20003f26070 */
[----:B------:R-:W-:Y:S01]  /*57490*/  @P0 IADD3 R87, PT, PT, R87, -0x7f000001, RZ ;  /* 0x80ffffff57570810 */ /* 0x000fe20007ffe0ff */
[----:B------:R-:W-:Y:S01]  /*574a0*/  ISETP.GE.U32.AND P0, PT, R118, 0x7f000001, PT ;  /* 0x7f0000017600780c */ /* 0x000fe20003f06070 */
[----:B------:R-:W-:-:S10]  /*574b0*/  IMAD.WIDE.U32 R84, R89, R17, RZ ;  /* 0x0000001159547225 */ /* 0x000fd400078e00ff */
[----:B------:R-:W-:Y:S02]  /*574c0*/  @P1 IADD3 R10, PT, PT, R10, -0x7f000001, RZ ;  /* 0x80ffffff0a0a1810 */ /* 0x000fe40007ffe0ff */
[----:B------:R-:W-:Y:S01]  /*574d0*/  @P0 IADD3 R118, PT, PT, R118, -0x7f000001, RZ ;  /* 0x80ffffff76760810 */ /* 0x000fe20007ffe0ff */
[----:B------:R-:W-:Y:S01]  /*574e0*/  ISETP.GE.U32.AND P0, PT, R90, 0x7f000001, PT ;  /* 0x7f0000015a00780c */ /* 0x000fe20003f06070 */
[----:B------:R-:W-:Y:S01]  /*574f0*/  IADD3 R87, PT, PT, R87, R10, RZ ;  /* 0x0000000a57577210 */ /* 0x000fe20007ffe0ff */
        /* <DEDUP_REMOVED lines=86> */
[----:B------:R-:W-:Y:S01]  /*57a60*/  IMAD R73, R84, 0x7effffff, RZ ;  /* 0x7effffff54497824 */ /* 0x000fe200078e02ff */
[----:B------:R-:W-:-:S03]  /*57a70*/  IADD3 R10, PT, PT, R118, R10, RZ ;  /* 0x0000000a760a7210 */ /* 0x000fc60007ffe0ff */
[----:B------:R-:W-:Y:S02]  /*57a80*/  IMAD.HI.U32 R73, R73, 0x7f000001, R84 ;  /* 0x7f00000149497827 */ /* 0x000fe400078e0054 */
[----:B------:R-:W-:-:S03]  /*57a90*/  ISETP.GE.U32.AND P0, PT, R10, 0x7f000001, PT ;  /* 0x7f0000010a00780c */ /* 0x000fc60003f06070 */
[----:B------:R-:W-:Y:S01]  /*57aa0*/  ISETP.GE.U32.AND P1, PT, R73, 0x7f000001, PT ;  /* 0x7f0000014900780c */ /* 0x000fe20003f26070 */
[----:B------:R-:W-:-:S04]  /*57ab0*/  IMAD.WIDE.U32 R84, R91, R18, RZ ;  /* 0x000000125b547225 */ /* 0x000fc800078e00ff */
[----:B------:R-:W-:-:S04]  /*57ac0*/  IMAD R118, R84, 0x7effffff, RZ ;  /* 0x7effffff54767824 */ /* 0x000fc800078e02ff */
[----:B------:R-:W-:Y:S01]  /*57ad0*/  IMAD.HI.U32 R118, R118, 0x7f000001, R84 ;  /* 0x7f00000176767827 */ /* 0x000fe200078e0054 */
[----:B------:R-:W-:-:S03]  /*57ae0*/  @P0 IADD3 R10, PT, PT, R10, -0x7f000001, RZ ;  /* 0x80ffffff0a0a0810 */ /* 0x000fc60007ffe0ff */
[----:B------:R-:W-:Y:S01]  /*57af0*/  IMAD.WIDE.U32 R84, R90, R243, RZ ;  /* 0x000000f35a547225 */ /* 0x000fe200078e00ff */
[----:B------:R-:W-:Y:S01]  /*57b00*/  @P1 IADD3 R73, PT, PT, R73, -0x7f000001, RZ ;  /* 0x80ffffff49491810 */ /* 0x000fe20007ffe0ff */
[----:B------:R-:W-:-:S03]  /*57b10*/  ISETP.GE.U32.AND P0, PT, R86, 0x7f000001, PT ;  /* 0x7f0000015600780c */ /* 0x000fc60003f06070 */
[----:B------:R-:W-:Y:S01]  /*57b20*/  IADD3 R117, PT, PT, R10, R73, RZ ;  /* 0x000000490a757210 */ /* 0x000fe20007ffe0ff */
        /* <DEDUP_REMOVED lines=8> */
[----:B------:R-:W-:-:S05]  /*57bb0*/  IMAD.HI.U32 R90, R90, 0x7f000001, R84 ;  /* 0x7f0000015a5a7827 */ /* 0x000fca00078e0054 */
[----:B------:R-:W-:-:S13]  /*57bc0*/  ISETP.GE.U32.AND P2, PT, R90, 0x7f000001, PT ;  /* 0x7f0000015a00780c */ /* 0x000fda0003f46070 */
[----:B------:R-:W-:Y:S01]  /*57bd0*/  @P2 IADD3 R90, PT, PT, R90, -0x7f000001, RZ ;  /* 0x80ffffff5a5a2810 */ /* 0x000fe20007ffe0ff */
[----:B------:R-:W-:-:S04]  /*57be0*/  ISETP.GE.U32.AND P2, PT, R89, 0x7f000001, PT ;  /* 0x7f0000015900780c */ /* 0x000fc80003f46070 */
[----:B------:R-:W-:-:S04]  /*57bf0*/  IMAD.WIDE.U32 R84, R90, 0x5fffffa, RZ ;  /* 0x05fffffa5a547825 */ /* 0x000fc800078e00ff */
[----:B------:R-:W-:Y:S01]  /*57c00*/  IMAD R90, R90, 0x6, RZ ;  /* 0x000000065a5a7824 */ /* 0x000fe200078e02ff */
[----:B------:R-:W-:-:S04]  /*57c10*/  ISETP.GE.U32.AND P0, PT, R117, 0x7f000001, PT ;  /* 0x7f0000017500780c */ /* 0x000fc80003f06070 */
[----:B------:R-:W-:Y:S01]  /*57c20*/  @P2 IADD3 R89, PT, PT, R89, -0x7f000001, RZ ;  /* 0x80ffffff59592810 */ /* 0x000fe20007ffe0ff */
        /* <DEDUP_REMOVED lines=9> */
[----:B------:R-:W-:Y:S01]  /*57cc0*/  @P1 IADD3 R118, PT, PT, R118, -0x7f000001, RZ ;  /* 0x80ffffff76761810 */ /* 0x000fe20007ffe0ff */
[----:B------:R-:W-:Y:S02]  /*57cd0*/  ISETP.GE.U32.AND P0, PT, R87, 0x7f000001, PT ;  /* 0x7f0000015700780c */ /* 0x000fe40003f06070 */
[----:B------:R-:W-:Y:S01]  /*57ce0*/  ISETP.GE.U32.AND P1, PT, R84, 0x7f000001, PT ;  /* 0x7f0000015400780c */ /* 0x000fe20003f26070 */
[----:B------:R-:W-:-:S10]  /*57cf0*/  @P2 IADD3 R90, PT, PT, R90, -0x7f000001, RZ ;  /* 0x80ffffff5a5a2810 */ /* 0x000fd40007ffe0ff */
        /* <DEDUP_REMOVED lines=37> */
[----:B------:R-:W-:Y:S01]  /*57f50*/  ISETP.GE.U32.AND P0, PT, R93, 0x7f000001, PT ;  /* 0x7f0000015d00780c */ /* 0x000fe20003f06070 */
[----:B------:R-:W-:-:S12]  /*57f60*/  IADD3 R117, PT, PT, R117, R118, RZ ;  /* 0x0000007675757210 */ /* 0x000fd80007ffe0ff */
        /* <DEDUP_REMOVED lines=71> */
[----:B------:R-:W-:-:S05]  /*583e0*/  IMAD.HI.U32 R71, R71, 0x7f000001, R84 ;  /* 0x7f00000147477827 */ /* 0x000fca00078e0054 */
[----:B------:R-:W-:Y:S01]  /*583f0*/  ISETP.GE.U32.AND P1, PT, R71, 0x7f000001, PT ;  /* 0x7f0000014700780c */ /* 0x000fe20003f26070 */
[----:B------:R-:W-:-:S04]  /*58400*/  IMAD.WIDE.U32 R84, R89, R130, RZ ;  /* 0x0000008259547225 */ /* 0x000fc800078e00ff */
[----:B------:R-:W-:Y:S01]  /*58410*/  @P0 IADD3 R90, PT, PT, R90, -0x7f000001, RZ ;  /* 0x80ffffff5a5a0810 */ /* 0x000fe20007ffe0ff */
[----:B------:R-:W-:Y:S01]  /*58420*/  ISETP.GE.U32.AND P0, PT, R74, 0x7f000001, PT ;  /* 0x7f0000014a00780c */ /* 0x000fe20003f06070 */
[----:B------:R-:W-:-:S06]  /*58430*/  IMAD R118, R84, 0x7effffff, RZ ;  /* 0x7effffff54767824 */ /* 0x000fcc00078e02ff */
[----:B------:R-:W-:Y:S01]  /*58440*/  @P1 IADD3 R71, PT, PT, R71, -0x7f000001, RZ ;  /* 0x80ffffff47471810 */ /* 0x000fe20007ffe0ff */
[----:B------:R-:W-:Y:S01]  /*58450*/  ISETP.GE.U32.AND P1, PT, R72, 0x7f000001, PT ;  /* 0x7f0000014800780c */ /* 0x000fe20003f26070 */
[----:B------:R-:W-:-:S04]  /*58460*/  IMAD.HI.U32 R118, R118, 0x7f000001, R84 ;  /* 0x7f00000176767827 */ /* 0x000fc800078e0054 */
[----:B------:R-:W-:Y:S01]  /*58470*/  IMAD.WIDE.U32 R84, R89, R41, RZ ;  /* 0x0000002959547225 */ /* 0x000fe200078e00ff */
[----:B------:R-:W-:Y:S02]  /*58480*/  IADD3 R90, PT, PT, R90, R71, RZ ;  /* 0x000000475a5a7210 */ /* 0x000fe40007ffe0ff */
[----:B------:R-:W-:Y:S01]  /*58490*/  @P0 IADD3 R74, PT, PT, R74, -0x7f000001, RZ ;  /* 0x80ffffff4a4a0810 */ /* 0x000fe20007ffe0ff */
[----:B------:R-:W-:Y:S01]  /*584a0*/  IMAD R71, R84, 0x7effffff, RZ ;  /* 0x7effffff54477824 */ /* 0x000fe200078e02ff */
[----:B------:R-:W-:-:S03]  /*584b0*/  ISETP.GE.U32.AND P0, PT, R118, 0x7f000001, PT ;  /* 0x7f0000017600780c */ /* 0x000fc60003f06070 */
[----:B------:R-:W-:-:S04]  /*584c0*/  IMAD.HI.U32 R71, R71, 0x7f000001, R84 ;  /* 0x7f00000147477827 */ /* 0x000fc800078e0054 */
[----:B------:R-:W-:Y:S01]  /*584d0*/  IMAD.WIDE.U32 R84, R86, R17, RZ ;  /* 0x0000001156547225 */ /* 0x000fe200078e00ff */
[----:B------:R-:W-:-:S04]  /*584e0*/  @P1 IADD3 R72, PT, PT, R72, -0x7f000001, RZ ;  /* 0x80ffffff48481810 */ /* 0x000fc80007ffe0ff */
[----:B------:R-:W-:Y:S01]  /*584f0*/  IADD3 R89, PT, PT, R74, R72, RZ ;  /* 0x000000484a597210 */ /* 0x000fe20007ffe0ff */
[----:B------:R-:W-:Y:S01]  /*58500*/  IMAD R72, R84, 0x7effffff, RZ ;  /* 0x7effffff54487824 */ /* 0x000fe200078e02ff */
[----:B------:R-:W-:-:S03]  /*58510*/  @P0 IADD3 R118, PT, PT, R118, -0x7f000001, RZ ;  /* 0x80ffffff76760810 */ /* 0x000fc60007ffe0ff */
        /* <DEDUP_REMOVED lines=11> */
[----:B------:R-:W-:-:S04]  /*585d0*/  IMAD.WIDE.U32 R84, R117, R18, RZ ;  /* 0x0000001275547225 */ /* 0x000fc800078e00ff */
[----:B------:R-:W-:-:S04]  /*585e0*/  IMAD R121, R84, 0x7effffff, RZ ;  /* 0x7effffff54797824 */ /* 0x000fc800078e02ff */
[----:B------:R-:W-:Y:S01]  /*585f0*/  @P0 IADD3 R118, PT, PT, R118, -0x7f000001, RZ ;  /* 0x80ffffff76760810 */ /* 0x000fe20007ffe0ff */
[----:B------:R-:W-:-:S04]  /*58600*/  IMAD.HI.U32 R121, R121, 0x7f000001, R84 ;  /* 0x7f00000179797827 */ /* 0x000fc800078e0054 */
[----:B------:R-:W-:Y:S01]  /*58610*/  IMAD.WIDE.U32 R84, R86, R41, RZ ;  /* 0x0000002956547225 */ /* 0x000fe200078e00ff */
[----:B------:R-:W-:Y:S01]  /*58620*/  @P1 IADD3 R72, PT, PT, R72, -0x7f000001, RZ ;  /* 0x80ffffff48481810 */ /* 0x000fe20007ffe0ff */
[----:B------:R-:W-:-:S03]  /*58630*/  ISETP.GE.U32.AND P0, PT, R91, 0x7f000001, PT ;  /* 0x7f0000015b00780c */ /* 0x000fc60003f06070 */
[----:B------:R-:W-:Y:S01]  /*58640*/  IADD3 R118, PT, PT, R118, R72, RZ ;  /* 0x0000004876767210 */ /* 0x000fe20007ffe0ff */
[----:B------:R-:W-:-:S04]  /*58650*/  IMAD R72, R84, 0x7effffff, RZ ;  /* 0x7effffff54487824 */ /* 0x000fc800078e02ff */
[----:B------:R-:W-:-:S04]  /*58660*/  IMAD.HI.U32 R72, R72, 0x7f000001, R84 ;  /* 0x7f00000148487827 */ /* 0x000fc800078e0054 */
[----:B------:R-:W-:-:S04]  /*58670*/  IMAD.WIDE.U32 R84, R87, R41, RZ ;  /* 0x0000002957547225 */ /* 0x000fc800078e00ff */
[----:B------:R-:W-:-:S04]  /*58680*/  IMAD.WIDE.U32 R86, R117, R41, RZ ;  /* 0x0000002975567225 */ /* 0x000fc800078e00ff */
[----:B------:R-:W-:Y:S01]  /*58690*/  IMAD R74, R84, 0x7effffff, RZ ;  /* 0x7effffff544a7824 */ /* 0x000fe200078e02ff */
[----:B------:R-:W-:Y:S01]  /*586a0*/  @P0 IADD3 R91, PT, PT, R91, -0x7f000001, RZ ;  /* 0x80ffffff5b5b0810 */ /* 0x000fe20007ffe0ff */
[----:B------:R-:W-:Y:S02]  /*586b0*/  IMAD R41, R86, 0x7effffff, RZ ;  /* 0x7effffff56297824 */ /* 0x000fe400078e02ff */
[----:B------:R-:W-:-:S04]  /*586c0*/  IMAD.HI.U32 R74, R74, 0x7f000001, R84 ;  /* 0x7f0000014a4a7827 */ /* 0x000fc800078e0054 */
[----:B------:R-:W-:-:S04]  /*586d0*/  IMAD.WIDE.U32 R84, R91, R130, RZ ;  /* 0x000000825b547225 */ /* 0x000fc800078e00ff */
[----:B------:R-:W-:-:S04]  /*586e0*/  IMAD.HI.U32 R86, R41, 0x7f000001, R86 ;  /* 0x7f00000129567827 */ /* 0x000fc800078e0056 */
        /* <DEDUP_REMOVED lines=23> */
[----:B------:R-:W-:-:S11]  /*58860*/  ISETP.GE.U32.AND P0, PT, R88, 0x7f000001, PT ;  /* 0x7f0000015800780c */ /* 0x000fd60003f06070 */
[----:B------:R-:W-:Y:S01]  /*58870*/  @P1 IADD3 R92, PT, PT, R92, -0x7f000001, RZ ;  /* 0x80ffffff5c5c1810 */ /* 0x000fe20007ffe0ff */
[----:B------:R-:W-:Y:S01]  /*58880*/  ISETP.GE.U32.AND P1, PT, R76, 0x7f000001, PT ;  /* 0x7f0000014c00780c */ /* 0x000fe20003f26070 */
[----:B------:R-:W-:Y:S01]  /*58890*/  @P0 IADD3 R88, PT, PT, R88, -0x7f000001, RZ ;  /* 0x80ffffff58580810 */ /* 0x000fe20007ffe0ff */
[----:B------:R-:W-:Y:S01]  /*588a0*/  ISETP.GE.U32.AND P0, PT, R89, 0x7f000001, PT ;  /* 0x7f0000015900780c */ /* 0x000fe20003f06070 */
[----:B------:R-:W-:-:S10]  /*588b0*/  IADD3 R87, PT, PT, R118, R121, RZ ;  /* 0x0000007976577210 */ /* 0x000fd40007ffe0ff */
[----:B------:R-:W-:Y:S02]  /*588c0*/  @P1 IADD3 R76, PT, PT, R76, -0x7f000001, RZ ;  /* 0x80ffffff4c4c1810 */ /* 0x000fe40007ffe0ff */
[----:B------:R-:W-:-:S04]  /*588d0*/  @P0 IADD3 R89, PT, PT, R89, -0x7f000001, RZ ;  /* 0x80ffffff59590810 */ /* 0x000fc80007ffe0ff */
[----:B------:R-:W-:Y:S02]  /*588e0*/  IADD3 R89, PT, PT, R89, R76, RZ ;  /* 0x0000004c59597210 */ /* 0x000fe40007ffe0ff */
[----:B------:R-:W-:Y:S01]  /*588f0*/  IADD3 R118, PT, PT, R84, R41, RZ ;  /* 0x0000002954767210 */ /* 0x000fe20007ffe0ff */
[----:B------:R-:W-:Y:S02]  /*58900*/  IMAD.WIDE.U32 R84, R93, R16, RZ ;  /* 0x000000105d547225 */ /* 0x000fe400078e00ff */
[----:B------:R-:W-:Y:S02]  /*58910*/  ISETP.GE.U32.AND P0, PT, R89, 0x7f000001, PT ;  /* 0x7f0000015900780c */ /* 0x000fe40003f06070 */
[----:B------:R-:W-:-:S04]  /*58920*/  IMAD R117, R84, 0x7effffff, RZ ;  /* 0x7effffff54757824 */ /* 0x000fc800078e02ff */
[----:B------:R-:W-:-:S07]  /*58930*/  IMAD.HI.U32 R117, R117, 0x7f000001, R84 ;  /* 0x7f00000175757827 */ /* 0x000fce00078e0054 */
[----:B------:R-:W-:Y:S01]  /*58940*/  @P0 IADD3 R89, PT, PT, R89, -0x7f000001, RZ ;  /* 0x80ffffff59590810 */ /* 0x000fe20007ffe0ff */
[----:B------:R-:W-:Y:S01]  /*58950*/  ISETP.GE.U32.AND P0, PT, R117, 0x7f000001, PT ;  /* 0x7f0000017500780c */ /* 0x000fe20003f06070 */
[----:B------:R-:W-:-:S04]  /*58960*/  IMAD.WIDE.U32 R84, R93, R17, RZ ;  /* 0x000000115d547225 */ /* 0x000fc800078e00ff */
[----:B------:R-:W-:-:S08]  /*58970*/  IMAD R121, R84, 0x7effffff, RZ ;  /* 0x7effffff54797824 */ /* 0x000fd000078e02ff */
[----:B------:R-:W-:Y:S01]  /*58980*/  @P0 IADD3 R117, PT, PT, R117, -0x7f000001, RZ ;  /* 0x80ffffff75750810 */ /* 0x000fe20007ffe0ff */
[----:B------:R-:W-:-:S04]  /*58990*/  IMAD.HI.U32 R121, R121, 0x7f000001, R84 ;  /* 0x7f00000179797827 */ /* 0x000fc800078e0054 */
[----:B------:R-:W-:Y:S01]  /*589a0*/  IMAD.WIDE.U32 R84, R93, R130, RZ ;  /* 0x000000825d547225 */ /* 0x000fe200078e00ff */
[----:B------:R-:W-:Y:S01]  /*589b0*/  ISETP.GE.U32.AND P0, PT, R117, 0x7f000001, PT ;  /* 0x7f0000017500780c */ /* 0x000fe20003f06070 */
[----:B------:R-:W-:Y:S02]  /*589c0*/  ISETP.GE.U32.AND P1, PT, R13, 0x7f000001, PT ;  /* 0x7f0000010d00780c */ /* 0x000fe40003f26070 */
        /* <DEDUP_REMOVED lines=18> */
[----:B------:R-:W-:Y:S01]  /*58af0*/  ISETP.GE.U32.AND P0, PT, R76, 0x7f000001, PT ;  /* 0x7f0000014c00780c */ /* 0x000fe20003f06070 */
[----:B------:R-:W-:Y:S01]  /*58b00*/  IADD3 R92, PT, PT, R117, R84, RZ ;  /* 0x00000054755c7210 */ /* 0x000fe20007ffe0ff */
[----:B------:R-:W-:-:S04]  /*58b10*/  IMAD.WIDE.U32 R84, R91, R16, RZ ;  /* 0x000000105b547225 */ /* 0x000fc800078e00ff */
[----:B------:R-:W-:-:S04]  /*58b20*/  IMAD R89, R84, 0x7effffff, RZ ;  /* 0x7effffff54597824 */ /* 0x000fc800078e02ff */
[----:B------:R-:W-:-:S04]  /*58b30*/  IMAD.HI.U32 R89, R89, 0x7f000001, R84 ;  /* 0x7f00000159597827 */ /* 0x000fc800078e0054 */
[----:B------:R-:W-:Y:S01]  /*58b40*/  IMAD.WIDE.U32 R84, R91, R17, RZ ;  /* 0x000000115b547225 */ /* 0x000fe200078e00ff */
[----:B------:R-:W-:Y:S01]  /*58b50*/  @P0 IADD3 R76, PT, PT, R76, -0x7f000001, RZ ;  /* 0x80ffffff4c4c0810 */ /* 0x000fe20007ffe0ff */
        /* <DEDUP_REMOVED lines=8> */
[----:B------:R-:W-:Y:S01]  /*58be0*/  IMAD R91, R84, 0x7effffff, RZ ;  /* 0x7effffff545b7824 */ /* 0x000fe200078e02ff */
[----:B------:R-:W-:-:S03]  /*58bf0*/  ISETP.GE.U32.AND P1, PT, R89, 0x7f000001, PT ;  /* 0x7f0000015900780c */ /* 0x000fc60003f26070 */
[----:B------:R-:W-:-:S05]  /*58c00*/  IMAD.HI.U32 R91, R91, 0x7f000001, R84 ;  /* 0x7f0000015b5b7827 */ /* 0x000fca00078e0054 */
[----:B------:R-:W-:Y:S01]  /*58c10*/  ISETP.GE.U32.AND P0, PT, R91, 0x7f000001, PT ;  /* 0x7f0000015b00780c */ /* 0x000fe20003f06070 */
[----:B------:R-:W-:-:S04]  /*58c20*/  ISETP.GE.U32.AND P2, PT, R93, 0x7f000001, PT ;  /* 0x7f0000015d00780c */ /* 0x000fc80003f46070 */
[----:B------:R-:W-:Y:S01]  /*58c30*/  @P1 IADD3 R89, PT, PT, R89, -0x7f000001, RZ ;  /* 0x80ffffff59591810 */ /* 0x000fe20007ffe0ff */
[----:B------:R-:W-:-:S07]  /*58c40*/  ISETP.GE.U32.AND P1, PT, R76, 0x7f000001, PT ;  /* 0x7f0000014c00780c */ /* 0x000fce0003f26070 */
[----:B------:R-:W-:-:S05]  /*58c50*/  @P0 IADD3 R91, PT, PT, R91, -0x7f000001, RZ ;  /* 0x80ffffff5b5b0810 */ /* 0x000fca0007ffe0ff */
[----:B------:R-:W-:-:S04]  /*58c60*/  IMAD.WIDE.U32 R84, R91, 0x5fffffa, RZ ;  /* 0x05fffffa5b547825 */ /* 0x000fc800078e00ff */
[----:B------:R-:W-:Y:S01]  /*58c70*/  IMAD R91, R91, 0x6, RZ ;  /* 0x000000065b5b7824 */ /* 0x000fe200078e02ff */
[----:B------:R-:W-:Y:S02]  /*58c80*/  @P2 IADD3 R93, PT, PT, R93, -0x7f000001, RZ ;  /* 0x80ffffff5d5d2810 */ /* 0x000fe40007ffe0ff */
[----:B------:R-:W-:Y:S01]  /*58c90*/  @P1 IADD3 R76, PT, PT, R76, -0x7f000001, RZ ;  /* 0x80ffffff4c4c1810 */ /* 0x000fe20007ffe0ff */
[----:B------:R-:W-:Y:S01]  /*58ca0*/  ISETP.GE.U32.AND P0, PT, R118, 0x7f000001, PT ;  /* 0x7f0000017600780c */ /* 0x000fe20003f06070 */
        /* <DEDUP_REMOVED lines=33> */
[----:B------:R-:W-:Y:S01]  /*58ec0*/  IMAD.WIDE.U32 R84, R90, R239, RZ ;  /* 0x000000ef5a547225 */ /* 0x000fe200078e00ff */
[----:B------:R-:W-:-:S03]  /*58ed0*/  IADD3 R91, PT, PT, R118, R91, RZ ;  /* 0x0000005b765b7210 */ /* 0x000fc60007ffe0ff */
        /* <DEDUP_REMOVED lines=81> */
[----:B------:R-:W-:Y:S01]  /*593f0*/  @P1 IADD3 R87, PT, PT, R87, -0x7f000001, RZ ;  /* 0x80ffffff57571810 */ /* 0x000fe20007ffe0ff */
[----:B------:R-:W-:Y:S01]  /*59400*/  ISETP.GE.U32.AND P1, PT, R119, 0x7f000001, PT ;  /* 0x7f0000017700780c */ /* 0x000fe20003f26070 */
[----:B--2---:R-:W-:-:S10]  /*59410*/  IADD3 R145, PT, PT, R246, R145, RZ ;  /* 0x00000091f6917210 */ /* 0x004fd40007ffe0ff */
[----:B------:R-:W-:Y:S01]  /*59420*/  @P0 IADD3 R88, PT, PT, R88, -0x7f000001, RZ ;  /* 0x80ffffff58580810 */ /* 0x000fe20007ffe0ff */
[----:B------:R-:W-:Y:S01]  /*59430*/  ISETP.GE.U32.AND P0, PT, R13, 0x7f000001, PT ;  /* 0x7f0000010d00780c */ /* 0x000fe20003f06070 */
[----:B------:R-:W-:Y:S01]  /*59440*/  IMAD.WIDE.U32 R84, R91, R16, RZ ;  /* 0x000000105b547225 */ /* 0x000fe200078e00ff */
[----:B------:R-:W-:Y:S02]  /*59450*/  @P1 IADD3 R119, PT, PT, R119, -0x7f000001, RZ ;  /* 0x80ffffff77771810 */ /* 0x000fe40007ffe0ff */
[----:B------:R-:W-:Y:S01]  /*59460*/  IADD3 R90, PT, PT, R90, R93, RZ ;  /* 0x0000005d5a5a7210 */ /* 0x000fe20007ffe0ff */
[----:B------:R-:W-:Y:S01]  /*59470*/  ISETP.GE.U32.AND P1, PT, R82, 0x7f000001, PT ;  /* 0x7f0000015200780c */ /* 0x000fe20003f26070 */
[----:B------:R-:W-:-:S07]  /*59480*/  IMAD R93, R84, 0x7effffff, RZ ;  /* 0x7effffff545d7824 */ /* 0x000fce00078e02ff */
[----:B------:R-:W-:Y:S01]  /*59490*/  @P0 IADD3 R13, PT, PT, R13, -0x7f000001, RZ ;  /* 0x80ffffff0d0d0810 */ /* 0x000fe20007ffe0ff */
[----:B------:R-:W-:Y:S01]  /*594a0*/  ISETP.GE.U32.AND P0, PT, R145, 0x7f000001, PT ;  /* 0x7f0000019100780c */ /* 0x000fe20003f06070 */
[----:B------:R-:W-:-:S03]  /*594b0*/  IMAD.HI.U32 R93, R93, 0x7f000001, R84 ;  /* 0x7f0000015d5d7827 */ /* 0x000fc600078e0054 */
[----:B------:R-:W-:Y:S02]  /*594c0*/  @P1 IADD3 R82, PT, PT, R82, -0x7f000001, RZ ;  /* 0x80ffffff52521810 */ /* 0x000fe40007ffe0ff */
[----:B------:R-:W-:-:S07]  /*594d0*/  IADD3 R87, PT, PT, R83, R87, RZ ;  /* 0x0000005753577210 */ /* 0x000fce0007ffe0ff */
[----:B------:R-:W-:Y:S01]  /*594e0*/  @P0 IADD3 R145, PT, PT, R145, -0x7f000001, RZ ;  /* 0x80ffffff91910810 */ /* 0x000fe20007ffe0ff */
[----:B------:R-:W-:Y:S01]  /*594f0*/  ISETP.GE.U32.AND P0, PT, R93, 0x7f000001, PT ;  /* 0x7f0000015d00780c */ /* 0x000fe20003f06070 */
[----:B------:R-:W-:Y:S01]  /*59500*/  IADD3 R13, PT, PT, R13, R82, RZ ;  /* 0x000000520d0d7210 */ /* 0x000fe20007ffe0ff */
[----:B------:R-:W-:-:S04]  /*59510*/  IMAD.WIDE.U32 R82, R91, R130, RZ ;  /* 0x000000825b527225 */ /* 0x000fc800078e00ff */
[----:B------:R-:W-:-:S04]  /*59520*/  IMAD.WIDE.U32 R84, R91, R17, RZ ;  /* 0x000000115b547225 */ /* 0x000fc800078e00ff */
[----:B------:R-:W-:Y:S02]  /*59530*/  IMAD R121, R82, 0x7effffff, RZ ;  /* 0x7effffff52797824 */ /* 0x000fe400078e02ff */
[----:B------:R-:W-:Y:S02]  /*59540*/  IMAD R127, R84, 0x7effffff, RZ ;  /* 0x7effffff547f7824 */ /* 0x000fe400078e02ff */
[----:B------:R-:W-:Y:S01]  /*59550*/  IMAD.HI.U32 R121, R121, 0x7f000001, R82 ;  /* 0x7f00000179797827 */ /* 0x000fe200078e0052 */
[----:B------:R-:W-:-:S03]  /*59560*/  @P0 IADD3 R93, PT, PT, R93, -0x7f000001, RZ ;  /* 0x80ffffff5d5d0810 */ /* 0x000fc60007ffe0ff */
[----:B------:R-:W-:-:S04]  /*59570*/  IMAD.WIDE.U32 R82, R91, R201, RZ ;  /* 0x000000c95b527225 */ /* 0x000fc800078e00ff */
[----:B------:R-:W-:Y:S01]  /*59580*/  IMAD.HI.U32 R127, R127, 0x7f000001, R84 ;  /* 0x7f0000017f7f7827 */ /* 0x000fe200078e0054 */
[----:B------:R-:W-:-:S03]  /*59590*/  ISETP.GE.U32.AND P0, PT, R93, 0x7f000001, PT ;  /* 0x7f0000015d00780c */ /* 0x000fc60003f06070 */
[----:B------:R-:W-:Y:S01]  /*595a0*/  IMAD R84, R82, 0x7effffff, RZ ;  /* 0x7effffff52547824 */ /* 0x000fe200078e02ff */
[----:B------:R-:W-:-:S03]  /*595b0*/  ISETP.GE.U32.AND P1, PT, R81, 0x7f000001, PT ;  /* 0x7f0000015100780c */ /* 0x000fc60003f26070 */
[----:B------:R-:W-:-:S04]  /*595c0*/  IMAD.HI.U32 R83, R84, 0x7f000001, R82 ;  /* 0x7f00000154537827 */ /* 0x000fc800078e0052 */
[----:B------:R-:W-:-:S04]  /*595d0*/  IMAD.WIDE.U32 R84, R92, R18, RZ ;  /* 0x000000125c547225 */ /* 0x000fc800078e00ff */
[----:B------:R-:W-:Y:S01]  /*595e0*/  IMAD R82, R84, 0x7effffff, RZ ;  /* 0x7effffff54527824 */ /* 0x000fe200078e02ff */
[----:B------:R-:W-:Y:S01]  /*595f0*/  @P0 IADD3 R93, PT, PT, R93, -0x7f000001, RZ ;  /* 0x80ffffff5d5d0810 */ /* 0x000fe20007ffe0ff */
[----:B------:R-:W-:Y:S02]  /*59600*/  ISETP.GE.U32.AND P0, PT, R127, 0x7f000001, PT ;  /* 0x7f0000017f00780c */ /* 0x000fe40003f06070 */
[----:B------:R-:W-:Y:S01]  /*59610*/  IMAD.HI.U32 R82, R82, 0x7f000001, R84 ;  /* 0x7f00000152527827 */ /* 0x000fe200078e0054 */
[----:B------:R-:W-:-:S04]  /*59620*/  @P1 IADD3 R81, PT, PT, R81, -0x7f000001, RZ ;  /* 0x80ffffff51511810 */ /* 0x000fc80007ffe0ff */
[----:B------:R-:W-:-:S06]  /*59630*/  ISETP.GE.U32.AND P1, PT, R82, 0x7f000001, PT ;  /* 0x7f0000015200780c */ /* 0x000fcc0003f26070 */
[----:B------:R-:W-:-:S05]  /*59640*/  @P0 IADD3 R127, PT, PT, R127, -0x7f000001, RZ ;  /* 0x80ffffff7f7f0810 */ /* 0x000fca0007ffe0ff */
[----:B------:R-:W-:Y:S02]  /*59650*/  ISETP.GE.U32.AND P0, PT, R127, 0x7f000001, PT ;  /* 0x7f0000017f00780c */ /* 0x000fe40003f06070 */
[----:B------:R-:W-:Y:S01]  /*59660*/  @P1 IADD3 R82, PT, PT, R82, -0x7f000001, RZ ;  /* 0x80ffffff52521810 */ /* 0x000fe20007ffe0ff */
[----:B------:R-:W-:Y:S01]  /*59670*/  IMAD.WIDE.U32 R84, R92, R16, RZ ;  /* 0x000000105c547225 */ /* 0x000fe200078e00ff */
[----:B------:R-:W-:Y:S02]  /*59680*/  IADD3 R119, PT, PT, R88, R119, RZ ;  /* 0x0000007758777210 */ /* 0x000fe40007ffe0ff */
[----:B------:R-:W-:Y:S01]  /*59690*/  IADD3 R88, PT, PT, R93, R82, RZ ;  /* 0x000000525d587210 */ /* 0x000fe20007ffe0ff */
        /* <DEDUP_REMOVED lines=8> */
[----:B------:R-:W-:Y:S01]  /*59720*/  @P0 IADD3 R121, PT, PT, R121, -0x7f000001, RZ ;  /* 0x80ffffff79790810 */ /* 0x000fe20007ffe0ff */
[----:B------:R-:W-:Y:S01]  /*59730*/  ISETP.GE.U32.AND P2, PT, R84, 0x7f000001, PT ;  /* 0x7f0000015400780c */ /* 0x000fe20003f46070 */
[----:B------:R-:W-:Y:S01]  /*59740*/  @P1 IADD3 R82, PT, PT, R82, -0x7f000001, RZ ;  /* 0x80ffffff52521810 */ /* 0x000fe20007ffe0ff */
[----:B------:R-:W-:Y:S02]  /*59750*/  ISETP.GE.U32.AND P0, PT, R89, 0x7f000001, PT ;  /* 0x7f0000015900780c */ /* 0x000fe40003f06070 */
        /* <DEDUP_REMOVED lines=41> */
[----:B------:R-:W-:Y:S01]  /*599f0*/  @P1 IADD3 R84, PT, PT, R84, -0x7f000001, RZ ;  /* 0x80ffffff54541810 */ /* 0x000fe20007ffe0ff */
[----:B------:R-:W-:-:S03]  /*59a00*/  ISETP.GE.U32.AND P0, PT, R90, 0x7f000001, PT ;  /* 0x7f0000015a00780c */ /* 0x000fc60003f06070 */
[----:B------:R-:W-:Y:S01]  /*59a10*/  IADD3 R82, PT, PT, R82, R84, RZ ;  /* 0x0000005452527210 */ /* 0x000fe20007ffe0ff */
        /* <DEDUP_REMOVED lines=10> */
[----:B------:R-:W-:Y:S01]  /*59ac0*/  ISETP.GE.U32.AND P0, PT, R89, 0x7f000001, PT ;  /* 0x7f0000015900780c */ /* 0x000fe20003f06070 */
[----:B------:R-:W-:Y:S01]  /*59ad0*/  ISETP.GE.U32.AND P2, PT, R87, 0x7f000001, PT ;  /* 0x7f0000015700780c */ /* 0x000fe20003f46070 */
[----:B------:R-:W-:-:S11]  /*59ae0*/  ISETP.GE.U32.AND P1, PT, R91, 0x7f000001, PT ;  /* 0x7f0000015b00780c */ /* 0x000fd60003f26070 */
        /* <DEDUP_REMOVED lines=53> */
[----:B------:R-:W-:Y:S01]  /*59e40*/  ISETP.GE.U32.AND P0, PT, R91, 0x7f000001, PT ;  /* 0x7f0000015b00780c */ /* 0x000fe20003f06070 */
[----:B------:R-:W-:Y:S02]  /*59e50*/  IADD3 R81, PT, PT, R145, R81, RZ ;  /* 0x0000005191517210 */ /* 0x000fe40007ffe0ff */
[----:B------:R-:W-:Y:S01]  /*59e60*/  IADD3 R89, PT, PT, R121, R89, RZ ;  /* 0x0000005979597210 */ /* 0x000fe20007ffe0ff */
[----:B------:R-:W-:-:S04]  /*59e70*/  ISETP.GE.U32.AND P1, PT, R80, 0x7f000001, PT ;  /* 0x7f0000015000780c */ /* 0x000fc80003f26070 */
[----:B------:R-:W-:-:S05]  /*59e80*/  ISETP.GE.U32.AND P2, PT, R89, 0x7f000001, PT ;  /* 0x7f0000015900780c */ /* 0x000fca0003f46070 */
[----:B------:R-:W-:Y:S01]  /*59e90*/  @P0 IADD3 R91, PT, PT, R91, -0x7f000001, RZ ;  /* 0x80ffffff5b5b0810 */ /* 0x000fe20007ffe0ff */
[----:B------:R-:W-:-:S03]  /*59ea0*/  ISETP.GE.U32.AND P0, PT, R81, 0x7f000001, PT ;  /* 0x7f0000015100780c */ /* 0x000fc60003f06070 */
[----:B------:R-:W-:Y:S01]  /*59eb0*/  @P1 IADD3 R80, PT, PT, R80, -0x7f000001, RZ ;  /* 0x80ffffff50501810 */ /* 0x000fe20007ffe0ff */
[----:B------:R-:W-:-:S04]  /*59ec0*/  IMAD.WIDE.U32 R84, R91, 0x5fffffa, RZ ;  /* 0x05fffffa5b547825 */ /* 0x000fc800078e00ff */
[----:B------:R-:W-:Y:S01]  /*59ed0*/  IMAD R91, R91, 0x6, RZ ;  /* 0x000000065b5b7824 */ /* 0x000fe200078e02ff */
[----:B------:R-:W-:-:S04]  /*59ee0*/  @P2 IADD3 R89, PT, PT, R89, -0x7f000001, RZ ;  /* 0x80ffffff59592810 */ /* 0x000fc80007ffe0ff */
[----:B------:R-:W-:Y:S01]  /*59ef0*/  @P0 IADD3 R81, PT, PT, R81, -0x7f000001, RZ ;  /* 0x80ffffff51510810 */ /* 0x000fe20007ffe0ff */
[----:B------:R-:W-:-:S03]  /*59f00*/  IMAD.HI.U32 R85, R91, 0x7f000001, R84 ;  /* 0x7f0000015b557827 */ /* 0x000fc600078e0054 */
[----:B------:R-:W-:Y:S01]  /*59f10*/  IADD3 R84, PT, PT, R81, R80, RZ ;  /* 0x0000005051547210 */ /* 0x000fe20007ffe0ff */
[----:B------:R-:W-:-:S04]  /*59f20*/  IMAD.WIDE.U32 R80, R89, R18, RZ ;  /* 0x0000001259507225 */ /* 0x000fc800078e00ff */
        /* <DEDUP_REMOVED lines=21> */
[----:B------:R-:W-:-:S03]  /*5a080*/  IMAD.HI.U32 R127, R127, 0x7f000001, R80 ;  /* 0x7f0000017f7f7827 */ /* 0x000fc600078e0050 */
[----:B------:R-:W-:-:S05]  /*5a090*/  IADD3 R81, PT, PT, R84, R12, RZ ;  /* 0x0000000c54517210 */ /* 0x000fca0007ffe0ff */
[----:B------:R-:W-:-:S13]  /*5a0a0*/  ISETP.GE.U32.AND P0, PT, R81, 0x7f000001, PT ;  /* 0x7f0000015100780c */ /* 0x000fda0003f06070 */
[----:B------:R-:W-:Y:S01]  /*5a0b0*/  @P0 IADD3 R81, PT, PT, R81, -0x7f000001, RZ ;  /* 0x80ffffff51510810 */ /* 0x000fe20007ffe0ff */
[----:B------:R-:W-:-:S13]  /*5a0c0*/  ISETP.GE.U32.AND P0, PT, R121, 0x7f000001, PT ;  /* 0x7f0000017900780c */ /* 0x000fda0003f06070 */
[----:B------:R-:W-:-:S05]  /*5a0d0*/  @P0 IADD3 R121, PT, PT, R121, -0x7f000001, RZ ;  /* 0x80ffffff79790810 */ /* 0x000fca0007ffe0ff */
[----:B------:R-:W-:Y:S01]  /*5a0e0*/  ISETP.GE.U32.AND P0, PT, R121, 0x7f000001, PT ;  /* 0x7f0000017900780c */ /* 0x000fe20003f06070 */
[----:B------:R-:W-:Y:S01]  /*5a0f0*/  IADD3 R126, PT, PT, R13, R126, RZ ;  /* 0x0000007e0d7e7210 */ /* 0x000fe20007ffe0ff */
[----:B------:R-:W-:Y:S01]  /*5a100*/  ISETP.GE.U32.AND P1, PT, R79, 0x7f000001, PT ;  /* 0x7f0000014f00780c */ /* 0x000fe20003f26070 */
[----:B------:R-:W-:Y:S01]  /*5a110*/  IMAD.WIDE.U32 R12, R89, R130, RZ ;  /* 0x00000082590c7225 */ /* 0x000fe200078e00ff */
[----:B------:R-:W-:-:S09]  /*5a120*/  IADD3 R91, PT, PT, R91, R85, RZ ;  /* 0x000000555b5b7210 */ /* 0x000fd20007ffe0ff */
[----:B------:R-:W-:Y:S01]  /*5a130*/  @P0 IADD3 R121, PT, PT, R121, -0x7f000001, RZ ;  /* 0x80ffffff79790810 */ /* 0x000fe20007ffe0ff */
[----:B------:R-:W-:Y:S01]  /*5a140*/  ISETP.GE.U32.AND P0, PT, R127, 0x7f000001, PT ;  /* 0x7f0000017f00780c */ /* 0x000fe20003f06070 */
[----:B------:R-:W-:Y:S02]  /*5a150*/  IMAD R80, R12, 0x7effffff, RZ ;  /* 0x7effffff0c507824 */ /* 0x000fe400078e02ff */
[----:B------:R-:W-:-:S04]  /*5a160*/  IMAD.WIDE.U32 R84, R89, R236, RZ ;  /* 0x000000ec59547225 */ /* 0x000fc800078e00ff */
[----:B------:R-:W-:-:S04]  /*5a170*/  IMAD.HI.U32 R80, R80, 0x7f000001, R12 ;  /* 0x7f00000150507827 */ /* 0x000fc800078e000c */
[----:B------:R-:W-:Y:S01]  /*5a180*/  IMAD R12, R84, 0x7effffff, RZ ;  /* 0x7effffff540c7824 */ /* 0x000fe200078e02ff */
[----:B------:R-:W-:-:S03]  /*5a190*/  @P1 IADD3 R79, PT, PT, R79, -0x7f000001, RZ ;  /* 0x80ffffff4f4f1810 */ /* 0x000fc60007ffe0ff */
[----:B------:R-:W-:Y:S01]  /*5a1a0*/  IMAD.HI.U32 R84, R12, 0x7f000001, R84 ;  /* 0x7f0000010c547827 */ /* 0x000fe200078e0054 */
[----:B------:R-:W-:-:S03]  /*5a1b0*/  @P0 IADD3 R127, PT, PT, R127, -0x7f000001, RZ ;  /* 0x80ffffff7f7f0810 */ /* 0x000fc60007ffe0ff */
[----:B------:R-:W-:Y:S01]  /*5a1c0*/  IMAD.WIDE.U32 R12, R88, R18, RZ ;  /* 0x00000012580c7225 */ /* 0x000fe200078e00ff */
[----:B------:R-:W-:Y:S01]  /*5a1d0*/  IADD3 R79, PT, PT, R81, R79, RZ ;  /* 0x0000004f514f7210 */ /* 0x000fe20007ffe0ff */
[----:B------:R-:W-:Y:S02]  /*5a1e0*/  ISETP.GE.U32.AND P0, PT, R127, 0x7f000001, PT ;  /* 0x7f0000017f00780c */ /* 0x000fe40003f06070 */
[----:B------:R-:W-:-:S04]  /*5a1f0*/  IMAD R81, R12, 0x7effffff, RZ ;  /* 0x7effffff0c517824 */ /* 0x000fc800078e02ff */
[----:B------:R-:W-:-:S05]  /*5a200*/  IMAD.HI.U32 R81, R81, 0x7f000001, R12 ;  /* 0x7f00000151517827 */ /* 0x000fca00078e000c */
[----:B------:R-:W-:Y:S02]  /*5a210*/  ISETP.GE.U32.AND P1, PT, R81, 0x7f000001, PT ;  /* 0x7f0000015100780c */ /* 0x000fe40003f26070 */
[----:B------:R-:W-:Y:S01]  /*5a220*/  @P0 IADD3 R127, PT, PT, R127, -0x7f000001, RZ ;  /* 0x80ffffff7f7f0810 */ /* 0x000fe20007ffe0ff */
[----:B------:R-:W-:Y:S01]  /*5a230*/  ISETP.GE.U32.AND P0, PT, R80, 0x7f000001, PT ;  /* 0x7f0000015000780c */ /* 0x000fe20003f06070 */
[----:B------:R-:W-:-:S04]  /*5a240*/  IMAD.WIDE.U32 R12, R88, R16, RZ ;  /* 0x00000010580c7225 */ /* 0x000fc800078e00ff */
[----:B------:R-:W-:-:S05]  /*5a250*/  IMAD R85, R12, 0x7effffff, RZ ;  /* 0x7effffff0c557824 */ /* 0x000fca00078e02ff */
[----:B------:R-:W-:Y:S01]  /*5a260*/  @P1 IADD3 R81, PT, PT, R81, -0x7f000001, RZ ;  /* 0x80ffffff51511810 */ /* 0x000fe20007ffe0ff */
[----:B------:R-:W-:-:S04]  /*5a270*/  IMAD.HI.U32 R85, R85, 0x7f000001, R12 ;  /* 0x7f00000155557827 */ /* 0x000fc800078e000c */
[----:B------:R-:W-:Y:S01]  /*5a280*/  IMAD.WIDE.U32 R12, R88, R17, RZ ;  /* 0x00000011580c7225 */ /* 0x000fe200078e00ff */
        /* <DEDUP_REMOVED lines=11> */
[----:B------:R-:W-:Y:S01]  /*5a340*/  IMAD.HI.U32 R88, R88, 0x7f000001, R12 ;  /* 0x7f00000158587827 */ /* 0x000fe200078e000c */
[----:B------:R-:W-:-:S04]  /*5a350*/  ISETP.GE.U32.AND P1, PT, R85, 0x7f000001, PT ;  /* 0x7f0000015500780c */ /* 0x000fc80003f26070 */
[----:B------:R-:W-:-:S09]  /*5a360*/  ISETP.GE.U32.AND P0, PT, R88, 0x7f000001, PT ;  /* 0x7f0000015800780c */ /* 0x000fd20003f06070 */
[----:B------:R-:W-:Y:S01]  /*5a370*/  @P1 IADD3 R85, PT, PT, R85, -0x7f000001, RZ ;  /* 0x80ffffff55551810 */ /* 0x000fe20007ffe0ff */
[----:B------:R-:W-:-:S03]  /*5a380*/  ISETP.GE.U32.AND P1, PT, R80, 0x7f000001, PT ;  /* 0x7f0000015000780c */ /* 0x000fc60003f26070 */
[----:B------:R-:W-:-:S05]  /*5a390*/  @P0 IADD3 R88, PT, PT, R88, -0x7f000001, RZ ;  /* 0x80ffffff58580810 */ /* 0x000fca0007ffe0ff */
[----:B------:R-:W-:-:S04]  /*5a3a0*/  IMAD.WIDE.U32 R12, R88, 0x5fffffa, RZ ;  /* 0x05fffffa580c7825 */ /* 0x000fc800078e00ff */
[----:B------:R-:W-:-:S04]  /*5a3b0*/  IMAD R88, R88, 0x6, RZ ;  /* 0x0000000658587824 */ /* 0x000fc800078e02ff */
[----:B------:R-:W-:Y:S01]  /*5a3c0*/  IMAD.HI.U32 R12, R88, 0x7f000001, R12 ;  /* 0x7f000001580c7827 */ /* 0x000fe200078e000c */
[----:B------:R-:W-:Y:S01]  /*5a3d0*/  @P1 IADD3 R80, PT, PT, R80, -0x7f000001, RZ ;  /* 0x80ffffff50501810 */ /* 0x000fe20007ffe0ff */
        /* <DEDUP_REMOVED lines=17> */
[----:B------:R-:W-:Y:S01]  /*5a4f0*/  ISETP.GE.U32.AND P2, PT, R12, 0x7f000001, PT ;  /* 0x7f0000010c00780c */ /* 0x000fe20003f46070 */
[----:B------:R-:W-:-:S08]  /*5a500*/  IADD3 R80, PT, PT, R80, R121, RZ ;  /* 0x0000007950507210 */ /* 0x000fd00007ffe0ff */
        /* <DEDUP_REMOVED lines=62> */
[----:B------:R-:W-:-:S04]  /*5a8f0*/  IMAD.HI.U32 R127, R127, 0x7f000001, R12 ;  /* 0x7f0000017f7f7827 */ /* 0x000fc800078e000c */
[----:B------:R-:W-:Y:S01]  /*5a900*/  IMAD.WIDE.U32 R12, R82, R236, RZ ;  /* 0x000000ec520c7225 */ /* 0x000fe200078e00ff */
[----:B------:R-:W-:-:S03]  /*5a910*/  IADD3 R81, PT, PT, R91, R81, RZ ;  /* 0x000000515b517210 */ /* 0x000fc60007ffe0ff */
        /* <DEDUP_REMOVED lines=34> */
[----:B------:R-:W-:-:S11]  /*5ab40*/  ISETP.GE.U32.AND P0, PT, R79, 0x7f000001, PT ;  /* 0x7f0000014f00780c */ /* 0x000fd60003f06070 */
[----:B------:R-:W-:Y:S02]  /*5ab50*/  @P1 IADD3 R78, PT, PT, R78, -0x7f000001, RZ ;  /* 0x80ffffff4e4e1810 */ /* 0x000fe40007ffe0ff */
[----:B------:R-:W-:-:S04]  /*5ab60*/  @P0 IADD3 R79, PT, PT, R79, -0x7f000001, RZ ;  /* 0x80ffffff4f4f0810 */ /* 0x000fc80007ffe0ff */
[----:B------:R-:W-:Y:S02]  /*5ab70*/  IADD3 R129, PT, PT, R79, R78, RZ ;  /* 0x0000004e4f817210 */ /* 0x000fe40007ffe0ff */
[----:B------:R-:W-:Y:S01]  /*5ab80*/  IADD3 R82, PT, PT, R12, R82, RZ ;  /* 0x000000520c527210 */ /* 0x000fe20007ffe0ff */
[----:B------:R-:W-:Y:S02]  /*5ab90*/  IMAD.WIDE.U32 R12, R81, R16, RZ ;  /* 0x00000010510c7225 */ /* 0x000fe400078e00ff */
[----:B------:R-:W-:Y:S02]  /*5aba0*/  ISETP.GE.U32.AND P0, PT, R129, 0x7f000001, PT ;  /* 0x7f0000018100780c */ /* 0x000fe40003f06070 */
[----:B------:R-:W-:-:S04]  /*5abb0*/  IMAD R87, R12, 0x7effffff, RZ ;  /* 0x7effffff0c577824 */ /* 0x000fc800078e02ff */
[----:B------:R-:W-:-:S04]  /*5abc0*/  IMAD.HI.U32 R87, R87, 0x7f000001, R12 ;  /* 0x7f00000157577827 */ /* 0x000fc800078e000c */
[----:B------:R-:W-:-:S03]  /*5abd0*/  IMAD.WIDE.U32 R12, R81, R17, RZ ;  /* 0x00000011510c7225 */ /* 0x000fc600078e00ff */
[----:B------:R-:W-:Y:S01]  /*5abe0*/  @P0 IADD3 R129, PT, PT, R129, -0x7f000001, RZ ;  /* 0x80ffffff81810810 */ /* 0x000fe20007ffe0ff */
[----:B------:R-:W-:Y:S01]  /*5abf0*/  ISETP.GE.U32.AND P0, PT, R87, 0x7f000001, PT ;  /* 0x7f0000015700780c */ /* 0x000fe20003f06070 */
[----:B------:R-:W-:Y:S01]  /*5ac00*/  IADD3 R80, PT, PT, R80, R127, RZ ;  /* 0x0000007f50507210 */ /* 0x000fe20007ffe0ff */
[----:B------:R-:W-:Y:S01]  /*5ac10*/  IMAD R127, R12, 0x7effffff, RZ ;  /* 0x7effffff0c7f7824 */ /* 0x000fe200078e02ff */
[----:B------:R-:W-:-:S03]  /*5ac20*/  ISETP.GE.U32.AND P1, PT, R77, 0x7f000001, PT ;  /* 0x7f0000014d00780c */ /* 0x000fc60003f26070 */
[----:B------:R-:W-:-:S04]  /*5ac30*/  IMAD.HI.U32 R127, R127, 0x7f000001, R12 ;  /* 0x7f0000017f7f7827 */ /* 0x000fc800078e000c */
[----:B------:R-:W-:Y:S01]  /*5ac40*/  IMAD.WIDE.U32 R12, R81, R130, RZ ;  /* 0x00000082510c7225 */ /* 0x000fe200078e00ff */
[----:B------:R-:W-:Y:S02]  /*5ac50*/  IADD3 R124, PT, PT, R126, R124, RZ ;  /* 0x0000007c7e7c7210 */ /* 0x000fe40007ffe0ff */
[----:B------:R-:W-:Y:S01]  /*5ac60*/  @P0 IADD3 R87, PT, PT, R87, -0x7f000001, RZ ;  /* 0x80ffffff57570810 */ /* 0x000fe20007ffe0ff */
[----:B------:R-:W-:Y:S02]  /*5ac70*/  IMAD R126, R12, 0x7effffff, RZ ;  /* 0x7effffff0c7e7824 */ /* 0x000fe400078e02ff */
[----:B------:R-:W-:Y:S02]  /*5ac80*/  IMAD.WIDE.U32 R78, R81, R252, RZ ;  /* 0x000000fc514e7225 */ /* 0x000fe400078e00ff */
[----:B------:R-:W-:Y:S02]  /*5ac90*/  ISETP.GE.U32.AND P0, PT, R87, 0x7f000001, PT ;  /* 0x7f0000015700780c */ /* 0x000fe40003f06070 */
[----:B------:R-:W-:-:S04]  /*5aca0*/  IMAD.HI.U32 R126, R126, 0x7f000001, R12 ;  /* 0x7f0000017e7e7827 */ /* 0x000fc800078e000c */
        /* <DEDUP_REMOVED lines=8> */
[----:B------:R-:W-:-:S04]  /*5ad30*/  IMAD.HI.U32 R77, R77, 0x7f000001, R12 ;  /* 0x7f0000014d4d7827 */ /* 0x000fc800078e000c */
[----:B------:R-:W-:Y:S01]  /*5ad40*/  IMAD.WIDE.U32 R12, R121, R16, RZ ;  /* 0x00000010790c7225 */ /* 0x000fe200078e00ff */
[----:B------:R-:W-:-:S03]  /*5ad50*/  ISETP.GE.U32.AND P1, PT, R77, 0x7f000001, PT ;  /* 0x7f0000014d00780c */ /* 0x000fc60003f26070 */
[----:B------:R-:W-:-:S03]  /*5ad60*/  IMAD R79, R12, 0x7effffff, RZ ;  /* 0x7effffff0c4f7824 */ /* 0x000fc600078e02ff */
[----:B------:R-:W-:Y:S01]  /*5ad70*/  @P0 IADD3 R127, PT, PT, R127, -0x7f000001, RZ ;  /* 0x80ffffff7f7f0810 */ /* 0x000fe20007ffe0ff */
[----:B------:R-:W-:-:S04]  /*5ad80*/  IMAD.HI.U32 R79, R79, 0x7f000001, R12 ;  /* 0x7f0000014f4f7827 */ /* 0x000fc800078e000c */
[----:B------:R-:W-:Y:S02]  /*5ad90*/  ISETP.GE.U32.AND P0, PT, R127, 0x7f000001, PT ;  /* 0x7f0000017f00780c */ /* 0x000fe40003f06070 */
[----:B------:R-:W-:Y:S01]  /*5ada0*/  @P1 IADD3 R77, PT, PT, R77, -0x7f000001, RZ ;  /* 0x80ffffff4d4d1810 */ /* 0x000fe20007ffe0ff */
[----:B------:R-:W-:Y:S01]  /*5adb0*/  ISETP.GE.U32.AND P1, PT, R79, 0x7f000001, PT ;  /* 0x7f0000014f00780c */ /* 0x000fe20003f26070 */
[----:B------:R-:W-:-:S09]  /*5adc0*/  IMAD.WIDE.U32 R12, R121, R17, RZ ;  /* 0x00000011790c7225 */ /* 0x000fd200078e00ff */
[----:B------:R-:W-:Y:S01]  /*5add0*/  @P0 IADD3 R127, PT, PT, R127, -0x7f000001, RZ ;  /* 0x80ffffff7f7f0810 */ /* 0x000fe20007ffe0ff */
[----:B------:R-:W-:Y:S02]  /*5ade0*/  ISETP.GE.U32.AND P0, PT, R126, 0x7f000001, PT ;  /* 0x7f0000017e00780c */ /* 0x000fe40003f06070 */
[----:B------:R-:W-:-:S04]  /*5adf0*/  @P1 IADD3 R79, PT, PT, R79, -0x7f000001, RZ ;  /* 0x80ffffff4f4f1810 */ /* 0x000fc80007ffe0ff */
[----:B------:R-:W-:Y:S01]  /*5ae00*/  IADD3 R79, PT, PT, R127, R79, RZ ;  /* 0x0000004f7f4f7210 */ /* 0x000fe20007ffe0ff */
[----:B------:R-:W-:-:S04]  /*5ae10*/  IMAD R127, R12, 0x7effffff, RZ ;  /* 0x7effffff0c7f7824 */ /* 0x000fc800078e02ff */
[----:B------:R-:W-:Y:S02]  /*5ae20*/  IMAD.HI.U32 R127, R127, 0x7f000001, R12 ;  /* 0x7f0000017f7f7827 */ /* 0x000fe400078e000c */
[----:B------:R-:W-:Y:S01]  /*5ae30*/  @P0 IADD3 R126, PT, PT, R126, -0x7f000001, RZ ;  /* 0x80ffffff7e7e0810 */ /* 0x000fe20007ffe0ff */
[----:B------:R-:W-:Y:S02]  /*5ae40*/  ISETP.GE.U32.AND P0, PT, R85, 0x7f000001, PT ;  /* 0x7f0000015500780c */ /* 0x000fe40003f06070 */
[----:B------:R-:W-:Y:S02]  /*5ae50*/  ISETP.GE.U32.AND P2, PT, R127, 0x7f000001, PT ;  /* 0x7f0000017f00780c */ /* 0x000fe40003f46070 */
[----:B------:R-:W-:Y:S01]  /*5ae60*/  ISETP.GE.U32.AND P1, PT, R126, 0x7f000001, PT ;  /* 0x7f0000017e00780c */ /* 0x000fe20003f26070 */
[----:B------:R-:W-:Y:S01]  /*5ae70*/  IMAD.WIDE.U32 R12, R121, R252, RZ ;  /* 0x000000fc790c7225 */ /* 0x000fe200078e00ff */
[----:B------:R-:W-:-:S03]  /*5ae80*/  IADD3 R77, PT, PT, R87, R77, RZ ;  /* 0x0000004d574d7210 */ /* 0x000fc60007ffe0ff */
[----:B------:R-:W-:-:S04]  /*5ae90*/  IMAD R87, R12, 0x7effffff, RZ ;  /* 0x7effffff0c577824 */ /* 0x000fc800078e02ff */
[----:B------:R-:W-:Y:S01]  /*5aea0*/  @P0 IADD3 R85, PT, PT, R85, -0x7f000001, RZ ;  /* 0x80ffffff55550810 */ /* 0x000fe20007ffe0ff */
[----:B------:R-:W-:Y:S01]  /*5aeb0*/  IMAD.HI.U32 R87, R87, 0x7f000001, R12 ;  /* 0x7f00000157577827 */ /* 0x000fe200078e000c */
[----:B------:R-:W-:Y:S02]  /*5aec0*/  @P2 IADD3 R127, PT, PT, R127, -0x7f000001, RZ ;  /* 0x80ffffff7f7f2810 */ /* 0x000fe40007ffe0ff */
        /* <DEDUP_REMOVED lines=80> */
[----:B------:R-:W-:-:S04]  /*5b3d0*/  IMAD R85, R85, 0x6, RZ ;  /* 0x0000000655557824 */ /* 0x000fc800078e02ff */
[----:B------:R-:W-:Y:S01]  /*5b3e0*/  IMAD.HI.U32 R85, R85, 0x7f000001, R12 ;  /* 0x7f00000155557827 */ /* 0x000fe200078e000c */
[----:B------:R-:W-:-:S04]  /*5b3f0*/  @P2 IADD3 R127, PT, PT, R127, -0x7f000001, RZ ;  /* 0x80ffffff7f7f2810 */ /* 0x000fc80007ffe0ff */
[----:B------:R-:W-:Y:S01]  /*5b400*/  ISETP.GE.U32.AND P1, PT, R85, 0x7f000001, PT ;  /* 0x7f0000015500780c */ /* 0x000fe20003f26070 */
[----:B------:R-:W-:Y:S01]  /*5b410*/  @P0 IADD3 R79, PT, PT, R79, -0x7f000001, RZ ;  /* 0x80ffffff4f4f0810 */ /* 0x000fe20007ffe0ff */
[----:B------:R-:W-:Y:S01]  /*5b420*/  IMAD.WIDE.U32 R12, R80, R18, RZ ;  /* 0x00000012500c7225 */ /* 0x000fe200078e00ff */
[----:B------:R-:W-:Y:S01]  /*5b430*/  ISETP.GE.U32.AND P0, PT, R82, 0x7f000001, PT ;  /* 0x7f0000015200780c */ /* 0x000fe20003f06070 */
[----:B------:R-:W-:Y:S02]  /*5b440*/  IADD3 R121, PT, PT, R121, R127, RZ ;  /* 0x0000007f79797210 */ /* 0x000fe40007ffe0ff */
        /* <DEDUP_REMOVED lines=14> */
[----:B------:R-:W-:Y:S01]  /*5b530*/  @P2 IADD3 R80, PT, PT, R80, -0x7f000001, RZ ;  /* 0x80ffffff50502810 */ /* 0x000fe20007ffe0ff */
[----:B------:R-:W-:-:S04]  /*5b540*/  ISETP.GE.U32.AND P2, PT, R126, 0x7f000001, PT ;  /* 0x7f0000017e00780c */ /* 0x000fc80003f46070 */
[----:B------:R-:W-:-:S04]  /*5b550*/  IMAD.WIDE.U32 R12, R80, 0x5fffffa, RZ ;  /* 0x05fffffa500c7825 */ /* 0x000fc800078e00ff */
[----:B------:R-:W-:Y:S01]  /*5b560*/  IMAD R80, R80, 0x6, RZ ;  /* 0x0000000650507824 */ /* 0x000fe200078e02ff */
[----:B------:R-:W-:Y:S02]  /*5b570*/  @P1 IADD3 R127, PT, PT, R127, -0x7f000001, RZ ;  /* 0x80ffffff7f7f1810 */ /* 0x000fe40007ffe0ff */
[----:B------:R-:W-:Y:S02]  /*5b580*/  @P0 IADD3 R121, PT, PT, R121, -0x7f000001, RZ ;  /* 0x80ffffff79790810 */ /* 0x000fe40007ffe0ff */
[----:B------:R-:W-:Y:S01]  /*5b590*/  @P2 IADD3 R126, PT, PT, R126, -0x7f000001, RZ ;  /* 0x80ffffff7e7e2810 */ /* 0x000fe20007ffe0ff */
[----:B------:R-:W-:Y:S01]  /*5b5a0*/  IMAD.HI.U32 R80, R80, 0x7f000001, R12 ;  /* 0x7f00000150507827 */ /* 0x000fe200078e000c */
[----:B------:R-:W-:-:S03]  /*5b5b0*/  IADD3 R121, PT, PT, R121, R127, RZ ;  /* 0x0000007f79797210 */ /* 0x000fc60007ffe0ff */
        /* <DEDUP_REMOVED lines=15> */
[----:B------:R-:W-:Y:S01]  /*5b6b0*/  IMAD.WIDE.U32 R12, R126, R16, RZ ;  /* 0x000000107e0c7225 */ /* 0x000fe200078e00ff */
[----:B------:R-:W-:-:S03]  /*5b6c0*/  @P1 IADD3 R134, PT, PT, R134, -0x7f000001, RZ ;  /* 0x80ffffff86861810 */ /* 0x000fc60007ffe0ff */
[----:B------:R-:W-:-:S08]  /*5b6d0*/  IMAD R133, R12, 0x7effffff, RZ ;  /* 0x7effffff0c857824 */ /* 0x000fd000078e02ff */
[----:B------:R-:W-:Y:S01]  /*5b6e0*/  @P0 IADD3 R81, PT, PT, R81, -0x7f000001, RZ ;  /* 0x80ffffff51510810 */ /* 0x000fe20007ffe0ff */
[----:B------:R-:W-:-:S04]  /*5b6f0*/  IMAD.HI.U32 R133, R133, 0x7f000001, R12 ;  /* 0x7f00000185857827 */ /* 0x000fc800078e000c */
[----:B------:R-:W-:Y:S01]  /*5b700*/  IMAD.WIDE.U32 R12, R126, R17, RZ ;  /* 0x000000117e0c7225 */ /* 0x000fe200078e00ff */
[----:B------:R-:W-:-:S03]  /*5b710*/  IADD3 R134, PT, PT, R81, R134, RZ ;  /* 0x0000008651867210 */ /* 0x000fc60007ffe0ff */
[----:B------:R-:W-:Y:S02]  /*5b720*/  IMAD R145, R12, 0x7effffff, RZ ;  /* 0x7effffff0c917824 */ /* 0x000fe400078e02ff */
[----:B------:R-:W-:Y:S02]  /*5b730*/  ISETP.GE.U32.AND P0, PT, R134, 0x7f000001, PT ;  /* 0x7f0000018600780c */ /* 0x000fe40003f06070 */
[----:B------:R-:W-:-:S04]  /*5b740*/  IMAD.HI.U32 R145, R145, 0x7f000001, R12 ;  /* 0x7f00000191917827 */ /* 0x000fc800078e000c */
[----:B------:R-:W-:Y:S01]  /*5b750*/  IMAD.WIDE.U32 R12, R126, R130, RZ ;  /* 0x000000827e0c7225 */ /* 0x000fe200078e00ff */
[----:B------:R-:W-:-:S03]  /*5b760*/  IADD3 R127, PT, PT, R127, R80, RZ ;  /* 0x000000507f7f7210 */ /* 0x000fc60007ffe0ff */
[----:B------:R-:W-:-:S04]  /*5b770*/  IMAD.WIDE.U32 R80, R126, R167, RZ ;  /* 0x000000a77e507225 */ /* 0x000fc800078e00ff */
[----:B------:R-:W-:-:S04]  /*5b780*/  IMAD R129, R12, 0x7effffff, RZ ;  /* 0x7effffff0c817824 */ /* 0x000fc800078e02ff */
[----:B------:R-:W-:-:S04]  /*5b790*/  IMAD.HI.U32 R129, R129, 0x7f000001, R12 ;  /* 0x7f00000181817827 */ /* 0x000fc800078e000c */
        /* <DEDUP_REMOVED lines=36> */
[----:B------:R-:W-:Y:S01]  /*5b9e0*/  @P0 IADD3 R85, PT, PT, R85, -0x7f000001, RZ ;  /* 0x80ffffff55550810 */ /* 0x000fe20007ffe0ff */
[----:B------:R-:W-:Y:S02]  /*5b9f0*/  IMAD.HI.U32 R82, R82, 0x7f000001, R12 ;  /* 0x7f00000152527827 */ /* 0x000fe400078e000c */
        /* <DEDUP_REMOVED lines=104> */
[----:B------:R-:W-:Y:S01]  /*5c080*/  ISETP.GE.U32.AND P2, PT, R129, 0x7f000001, PT ;  /* 0x7f0000018100780c */ /* 0x000fe20003f46070 */
[----:B------:R-:W-:-:S10]  /*5c090*/  IADD3 R135, PT, PT, R134, R135, RZ ;  /* 0x0000008786877210 */ /* 0x000fd40007ffe0ff */
[----:B------:R-:W-:Y:S02]  /*5c0a0*/  @P0 IADD3 R121, PT, PT, R121, -0x7f000001, RZ ;  /* 0x80ffffff79790810 */ /* 0x000fe40007ffe0ff */
[----:B------:R-:W-:Y:S02]  /*5c0b0*/  @P1 IADD3 R133, PT, PT, R133, -0x7f000001, RZ ;  /* 0x80ffffff85851810 */ /* 0x000fe40007ffe0ff */
[----:B------:R-:W-:Y:S01]  /*5c0c0*/  @P2 IADD3 R129, PT, PT, R129, -0x7f000001, RZ ;  /* 0x80ffffff81812810 */ /* 0x000fe20007ffe0ff */
[----:B------:R-:W-:-:S04]  /*5c0d0*/  IMAD.WIDE.U32 R12, R121, 0x5fffffa, RZ ;  /* 0x05fffffa790c7825 */ /* 0x000fc800078e00ff */
[----:B------:R-:W-:Y:S01]  /*5c0e0*/  IMAD R121, R121, 0x6, RZ ;  /* 0x0000000679797824 */ /* 0x000fe200078e02ff */
[----:B------:R-:W-:Y:S01]  /*5c0f0*/  IADD3 R127, PT, PT, R127, R133, RZ ;  /* 0x000000857f7f7210 */ /* 0x000fe20007ffe0ff */
[----:B------:R-:W-:Y:S02]  /*5c100*/  ISETP.GE.U32.AND P0, PT, R135, 0x7f000001, PT ;  /* 0x7f0000018700780c */ /* 0x000fe40003f06070 */
        /* <DEDUP_REMOVED lines=31> */
[----:B------:R-:W-:Y:S01]  /*5c300*/  ISETP.GE.U32.AND P0, PT, R136, 0x7f000001, PT ;  /* 0x7f0000018800780c */ /* 0x000fe20003f06070 */
[----:B------:R-:W-:Y:S02]  /*5c310*/  IADD3 R122, PT, PT, R123, R122, RZ ;  /* 0x0000007a7b7a7210 */ /* 0x000fe40007ffe0ff */
        /* <DEDUP_REMOVED lines=146> */
[----:B------:R-:W-:Y:S01]  /*5cc40*/  ISETP.GE.U32.AND P2, PT, R133, 0x7f000001, PT ;  /* 0x7f0000018500780c */ /* 0x000fe20003f46070 */
[----:B------:R-:W-:-:S11]  /*5cc50*/  IADD3 R138, PT, PT, R136, R138, RZ ;  /* 0x0000008a888a7210 */ /* 0x000fd60007ffe0ff */
[----:B------:R-:W-:Y:S02]  /*5cc60*/  @P0 IADD3 R129, PT, PT, R129, -0x7f000001, RZ ;  /* 0x80ffffff81810810 */ /* 0x000fe40007ffe0ff */
[----:B------:R-:W-:-:S03]  /*5cc70*/  @P2 IADD3 R133, PT, PT, R133, -0x7f000001, RZ ;  /* 0x80ffffff85852810 */ /* 0x000fc60007ffe0ff */
        /* <DEDUP_REMOVED lines=13> */
[----:B------:R-:W-:Y:S01]  /*5cd50*/  ISETP.GE.U32.AND P0, PT, R12, 0x7f000001, PT ;  /* 0x7f0000010c00780c */ /* 0x000fe20003f06070 */
[----:B------:R-:W-:-:S10]  /*5cd60*/  IADD3 R139, PT, PT, R138, R139, RZ ;  /* 0x0000008b8a8b7210 */ /* 0x000fd40007ffe0ff */
        /* <DEDUP_REMOVED lines=29> */
[----:B------:R-:W-:Y:S01]  /*5cf40*/  IMAD.WIDE.U32 R12, R135, R18, RZ ;  /* 0x00000012870c7225 */ /* 0x000fe200078e00ff */
[----:B------:R-:W-:-:S03]  /*5cf50*/  IADD3 R140, PT, PT, R139, R140, RZ ;  /* 0x0000008c8b8c7210 */ /* 0x000fc60007ffe0ff */
        /* <DEDUP_REMOVED lines=37> */
[----:B------:R-:W-:Y:S01]  /*5d1b0*/  ISETP.GE.U32.AND P0, PT, R139, 0x7f000001, PT ;  /* 0x7f0000018b00780c */ /* 0x000fe20003f06070 */
[----:B------:R-:W-:-:S12]  /*5d1c0*/  IADD3 R142, PT, PT, R141, R142, RZ ;  /* 0x0000008e8d8e7210 */ /* 0x000fd80007ffe0ff */
        /* <DEDUP_REMOVED lines=18> */
[----:B------:R-:W-:-:S08]  /*5d2f0*/  IADD3 R142, PT, PT, R142, R150, RZ ;  /* 0x000000968e8e7210 */ /* 0x000fd00007ffe0ff */
[----:B------:R-:W-:Y:S01]  /*5d300*/  @P0 IADD3 R138, PT, PT, R138, -0x7f000001, RZ ;  /* 0x80ffffff8a8a0810 */ /* 0x000fe20007ffe0ff */
[----:B------:R-:W-:-:S03]  /*5d310*/  ISETP.GE.U32.AND P0, PT, R142, 0x7f000001, PT ;  /* 0x7f0000018e00780c */ /* 0x000fc60003f06070 */
[----:B------:R-:W-:Y:S01]  /*5d320*/  @P1 IADD3 R12, PT, PT, R12, -0x7f000001, RZ ;  /* 0x80ffffff0c0c1810 */ /* 0x000fe20007ffe0ff */
[----:B------:R-:W-:-:S03]  /*5d330*/  ISETP.GE.U32.AND P1, PT, R152, 0x7f000001, PT ;  /* 0x7f0000019800780c */ /* 0x000fc60003f26070 */
[----:B------:R-:W-:Y:S01]  /*5d340*/  IADD3 R138, PT, PT, R138, R12, RZ ;  /* 0x0000000c8a8a7210 */ /* 0x000fe20007ffe0ff */
[----:B------:R-:W-:-:S04]  /*5d350*/  IMAD.WIDE.U32 R12, R137, R18, RZ ;  /* 0x00000012890c7225 */ /* 0x000fc800078e00ff */
[----:B------:R-:W-:Y:S01]  /*5d360*/  IMAD R150, R12, 0x7effffff, RZ ;  /* 0x7effffff0c967824 */ /* 0x000fe200078e02ff */
[----:B------:R-:W-:Y:S01]  /*5d370*/  @P0 IADD3 R142, PT, PT, R142, -0x7f000001, RZ ;  /* 0x80ffffff8e8e0810 */ /* 0x000fe20007ffe0ff */
[----:B------:R-:W-:-:S03]  /*5d380*/  ISETP.GE.U32.AND P2, PT, R123, 0x7f000001, PT ;  /* 0x7f0000017b00780c */ /* 0x000fc60003f46070 */
[----:B------:R-:W-:Y:S01]  /*5d390*/  @P1 IADD3 R152, PT, PT, R152, -0x7f000001, RZ ;  /* 0x80ffffff98981810 */ /* 0x000fe20007ffe0ff */
[----:B------:R-:W-:-:S04]  /*5d3a0*/  IMAD.HI.U32 R150, R150, 0x7f000001, R12 ;  /* 0x7f00000196967827 */ /* 0x000fc800078e000c */
[----:B------:R-:W-:Y:S01]  /*5d3b0*/  IMAD.WIDE.U32 R12, R137, R16, RZ ;  /* 0x00000010890c7225 */ /* 0x000fe200078e00ff */
[----:B------:R-:W-:-:S03]  /*5d3c0*/  IADD3 R142, PT, PT, R142, R152, RZ ;  /* 0x000000988e8e7210 */ /* 0x000fc60007ffe0ff */
        /* <DEDUP_REMOVED lines=12> */
[----:B------:R-:W-:-:S10]  /*5d490*/  ISETP.GE.U32.AND P0, PT, R137, 0x7f000001, PT ;  /* 0x7f0000018900780c */ /* 0x000fd40003f06070 */
[----:B------:R-:W-:-:S03]  /*5d4a0*/  @P1 IADD3 R156, PT, PT, R156, -0x7f000001, RZ ;  /* 0x80ffffff9c9c1810 */ /* 0x000fc60007ffe0ff */
[----:B------:R-:W-:Y:S02]  /*5d4b0*/  @P0 IADD3 R137, PT, PT, R137, -0x7f000001, RZ ;  /* 0x80ffffff89890810 */ /* 0x000fe40007ffe0ff */
[----:B------:R-:W-:-:S03]  /*5d4c0*/  IADD3 R142, PT, PT, R142, R156, RZ ;  /* 0x0000009c8e8e7210 */ /* 0x000fc60007ffe0ff */
        /* <DEDUP_REMOVED lines=24> */
[----:B------:R-:W-:Y:S01]  /*5d650*/  IADD3 R158, PT, PT, R142, R158, RZ ;  /* 0x0000009e8e9e7210 */ /* 0x000fe20007ffe0ff */
[----:B------:R-:W-:-:S11]  /*5d660*/  ISETP.GE.U32.AND P1, PT, R161, 0x7f000001, PT ;  /* 0x7f000001a100780c */ /* 0x000fd60003f26070 */
[----:B------:R-:W-:Y:S01]  /*5d670*/  @P0 IADD3 R137, PT, PT, R137, -0x7f000001, RZ ;  /* 0x80ffffff89890810 */ /* 0x000fe20007ffe0ff */
[----:B------:R-:W-:Y:S01]  /*5d680*/  ISETP.GE.U32.AND P0, PT, R158, 0x7f000001, PT ;  /* 0x7f0000019e00780c */ /* 0x000fe20003f06070 */
[----:B------:R-:W-:-:S12]  /*5d690*/  @P1 IADD3 R161, PT, PT, R161, -0x7f000001, RZ ;  /* 0x80ffffffa1a11810 */ /* 0x000fd80007ffe0ff */
[----:B------:R-:W-:Y:S01]  /*5d6a0*/  @P0 IADD3 R158, PT, PT, R158, -0x7f000001, RZ ;  /* 0x80ffffff9e9e0810 */ /* 0x000fe20007ffe0ff */
[----:B------:R-:W-:-:S03]  /*5d6b0*/  ISETP.GE.U32.AND P0, PT, R138, 0x7f000001, PT ;  /* 0x7f0000018a00780c */ /* 0x000fc60003f06070 */
[----:B------:R-:W-:Y:S01]  /*5d6c0*/  IADD3 R158, PT, PT, R158, R161, RZ ;  /* 0x000000a19e9e7210 */ /* 0x000fe20007ffe0ff */
[----:B------:R-:W-:-:S09]  /*5d6d0*/  ISETP.GE.U32.AND P1, PT, R168, 0x7f000001, PT ;  /* 0x7f000001a800780c */ /* 0x000fd20003f26070 */
[----:B------:R-:W-:Y:S01]  /*5d6e0*/  @P0 IADD3 R138, PT, PT, R138, -0x7f000001, RZ ;  /* 0x80ffffff8a8a0810 */ /* 0x000fe20007ffe0ff */
[----:B------:R-:W-:-:S03]  /*5d6f0*/  ISETP.GE.U32.AND P0, PT, R158, 0x7f000001, PT ;  /* 0x7f0000019e00780c */ /* 0x000fc60003f06070 */
[----:B------:R-:W-:Y:S01]  /*5d700*/  @P1 IADD3 R168, PT, PT, R168, -0x7f000001, RZ ;  /* 0x80ffffffa8a81810 */ /* 0x000fe20007ffe0ff */
[----:B------:R-:W-:-:S09]  /*5d710*/  ISETP.GE.U32.AND P1, PT, R159, 0x7f000001, PT ;  /* 0x7f0000019f00780c */ /* 0x000fd20003f26070 */
[----:B------:R-:W-:Y:S01]  /*5d720*/  @P0 IADD3 R158, PT, PT, R158, -0x7f000001, RZ ;  /* 0x80ffffff9e9e0810 */ /* 0x000fe20007ffe0ff */
[----:B------:R-:W-:-:S03]  /*5d730*/  ISETP.GE.U32.AND P0, PT, R140, 0x7f000001, PT ;  /* 0x7f0000018c00780c */ /* 0x000fc60003f06070 */
[----:B------:R-:W-:Y:S02]  /*5d740*/  IADD3 R158, PT, PT, R158, R168, RZ ;  /* 0x000000a89e9e7210 */ /* 0x000fe40007ffe0ff */
[----:B------:R-:W-:Y:S01]  /*5d750*/  @P1 IADD3 R159, PT, PT, R159, -0x7f000001, RZ ;  /* 0x80ffffff9f9f1810 */ /* 0x000fe20007ffe0ff */
[----:B------:R-:W-:-:S07]  /*5d760*/  ISETP.GE.U32.AND P1, PT, R172, 0x7f000001, PT ;  /* 0x7f000001ac00780c */ /* 0x000fce0003f26070 */
[----:B------:R-:W-:Y:S01]  /*5d770*/  @P0 IADD3 R140, PT, PT, R140, -0x7f000001, RZ ;  /* 0x80ffffff8c8c0810 */ /* 0x000fe20007ffe0ff */
[----:B------:R-:W-:-:S05]  /*5d780*/  ISETP.GE.U32.AND P0, PT, R158, 0x7f000001, PT ;  /* 0x7f0000019e00780c */ /* 0x000fca0003f06070 */
[----:B------:R-:W-:-:S08]  /*5d790*/  @P1 IADD3 R172, PT, PT, R172, -0x7f000001, RZ ;  /* 0x80ffffffacac1810 */ /* 0x000fd00007ffe0ff */
[----:B------:R-:W-:-:S04]  /*5d7a0*/  @P0 IADD3 R158, PT, PT, R158, -0x7f000001, RZ ;  /* 0x80ffffff9e9e0810 */ /* 0x000fc80007ffe0ff */
[----:B------:R-:W-:Y:S01]  /*5d7b0*/  IADD3 R158, PT, PT, R158, R172, RZ ;  /* 0x000000ac9e9e7210 */ /* 0x000fe20007ffe0ff */
[----:B------:R-:W-:-:S04]  /*5d7c0*/  ISETP.GE.U32.AND P1, PT, R183, 0x7f000001, PT ;  /* 0x7f000001b700780c */ /* 0x000fc80003f26070 */
[----:B------:R-:W-:Y:S01]  /*5d7d0*/  ISETP.GE.U32.AND P0, PT, R158, 0x7f000001, PT ;  /* 0x7f0000019e00780c */ /* 0x000fe20003f06070 */
[----:B------:R-:W-:Y:S01]  /*5d7e0*/  IADD3 R140, PT, PT, R140, R159, RZ ;  /* 0x0000009f8c8c7210 */ /* 0x000fe20007ffe0ff */
[----:B------:R-:W-:-:S07]  /*5d7f0*/  IMAD.WIDE.U32 R12, R137, 0x5fffffa, RZ ;  /* 0x05fffffa890c7825 */ /* 0x000fce00078e00ff */
[----:B------:R-:W-:Y:S01]  /*5d800*/  @P1 IADD3 R183, PT, PT, R183, -0x7f000001, RZ ;  /* 0x80ffffffb7b71810 */ /* 0x000fe20007ffe0ff */
[----:B------:R-:W-:-:S03]  /*5d810*/  ISETP.GE.U32.AND P1, PT, R153, 0x7f000001, PT ;  /* 0x7f0000019900780c */ /* 0x000fc60003f26070 */
[----:B------:R-:W-:Y:S01]  /*5d820*/  @P0 IADD3 R158, PT, PT, R158, -0x7f000001, RZ ;  /* 0x80ffffff9e9e0810 */ /* 0x000fe20007ffe0ff */
[----:B------:R-:W-:Y:S01]  /*5d830*/  ISETP.GE.U32.AND P0, PT, R140, 0x7f000001, PT ;  /* 0x7f0000018c00780c */ /* 0x000fe20003f06070 */
[----:B------:R-:W-:Y:S02]  /*5d840*/  IMAD R137, R137, 0x6, RZ ;  /* 0x0000000689897824 */ /* 0x000fe400078e02ff */
[----:B------:R-:W-:Y:S02]  /*5d850*/  IADD3 R183, PT, PT, R158, R183, RZ ;  /* 0x000000b79eb77210 */ /* 0x000fe40007ffe0ff */
[----:B------:R-:W-:-:S04]  /*5d860*/  IMAD.HI.U32 R165, R137, 0x7f000001, R12 ;  /* 0x7f00000189a57827 */ /* 0x000fc800078e000c */
[----:B------:R-:W-:Y:S01]  /*5d870*/  IMAD.WIDE.U32 R12, R123, R18, RZ ;  /* 0x000000127b0c7225 */ /* 0x000fe200078e00ff */
[----:B------:R-:W-:Y:S01]  /*5d880*/  @P1 IADD3 R153, PT, PT, R153, -0x7f000001, RZ ;  /* 0x80ffffff99991810 */ /* 0x000fe20007ffe0ff */
[----:B------:R-:W-:Y:S02]  /*5d890*/  ISETP.GE.U32.AND P1, PT, R188, 0x7f000001, PT ;  /* 0x7f000001bc00780c */ /* 0x000fe40003f26070 */
[----:B------:R-:W-:Y:S01]  /*5d8a0*/  @P0 IADD3 R140, PT, PT, R140, -0x7f000001, RZ ;  /* 0x80ffffff8c8c0810 */ /* 0x000fe20007ffe0ff */
[----:B------:R-:W-:Y:S01]  /*5d8b0*/  ISETP.GE.U32.AND P0, PT, R183, 0x7f000001, PT ;  /* 0x7f000001b700780c */ /* 0x000fe20003f06070 */
[----:B------:R-:W-:-:S04]  /*5d8c0*/  IMAD R167, R12, 0x7effffff, RZ ;  /* 0x7effffff0ca77824 */ /* 0x000fc800078e02ff */
[----:B------:R-:W-:-:S04]  /*5d8d0*/  IMAD.HI.U32 R167, R167, 0x7f000001, R12 ;  /* 0x7f000001a7a77827 */ /* 0x000fc800078e000c */
[----:B------:R-:W-:Y:S01]  /*5d8e0*/  IMAD.WIDE.U32 R12, R123, R43, RZ ;  /* 0x0000002b7b0c7225 */ /* 0x000fe200078e00ff */
[----:B------:R-:W-:-:S03]  /*5d8f0*/  IADD3 R140, PT, PT, R140, R153, RZ ;  /* 0x000000998c8c7210 */ /* 0x000fc60007ffe0ff */
[----:B------:R-:W-:Y:S01]  /*5d900*/  IMAD R169, R12, 0x7effffff, RZ ;  /* 0x7effffff0ca97824 */ /* 0x000fe200078e02ff */
[----:B------:R-:W-:Y:S01]  /*5d910*/  @P1 IADD3 R188, PT, PT, R188, -0x7f000001, RZ ;  /* 0x80ffffffbcbc1810 */ /* 0x000fe20007ffe0ff */
[----:B------:R-:W-:Y:S01]  /*5d920*/  ISETP.GE.U32.AND P1, PT, R179, 0x7f000001, PT ;  /* 0x7f000001b300780c */ /* 0x000fe20003f26070 */
[----:B------:R-:W-:Y:S01]  /*5d930*/  @P0 IADD3 R183, PT, PT, R183, -0x7f000001, RZ ;  /* 0x80ffffffb7b70810 */ /* 0x000fe20007ffe0ff */
        /* <DEDUP_REMOVED lines=14> */
[----:B------:R-:W-:-:S03]  /*5da20*/  IADD3 R123, PT, PT, R140, R179, RZ ;  /* 0x000000b38c7b7210 */ /* 0x000fc60007ffe0ff */
[----:B------:R-:W-:Y:S01]  /*5da30*/  IMAD R170, R12, 0x7effffff, RZ ;  /* 0x7effffff0caa7824 */ /* 0x000fe200078e02ff */
[----:B------:R-:W-:Y:S02]  /*5da40*/  @P1 IADD3 R186, PT, PT, R186, -0x7f000001, RZ ;  /* 0x80ffffffbaba1810 */ /* 0x000fe40007ffe0ff */
[----:B------:R-:W-:Y:S01]  /*5da50*/  @P0 IADD3 R188, PT, PT, R188, -0x7f000001, RZ ;  /* 0x80ffffffbcbc0810 */ /* 0x000fe20007ffe0ff */
[----:B------:R-:W-:Y:S01]  /*5da60*/  IMAD.HI.U32 R170, R170, 0x7f000001, R12 ;  /* 0x7f000001aaaa7827 */ /* 0x000fe200078e000c */
[----:B------:R-:W-:Y:S01]  /*5da70*/  ISETP.GE.U32.AND P1, PT, R144, 0x7f000001, PT ;  /* 0x7f0000019000780c */ /* 0x000fe20003f26070 */
[----:B------:R-:W-:Y:S02]  /*5da80*/  ISETP.GE.U32.AND P0, PT, R123, 0x7f000001, PT ;  /* 0x7f0000017b00780c */ /* 0x000fe40003f06070 */
[----:B------:R-:W-:-:S04]  /*5da90*/  IMAD.WIDE.U32 R12, R22, R175, RZ ;  /* 0x000000af160c7225 */ /* 0x000fc800078e00ff */
[----:B------:R-:W-:Y:S01]  /*5daa0*/  IMAD R172, R12, 0x7effffff, RZ ;  /* 0x7effffff0cac7824 */ /* 0x000fe200078e02ff */
[----:B------:R-:W-:-:S03]  /*5dab0*/  IADD3 R186, PT, PT, R188, R186, RZ ;  /* 0x000000babcba7210 */ /* 0x000fc60007ffe0ff */
[----:B------:R-:W-:-:S04]  /*5dac0*/  IMAD.HI.U32 R172, R172, 0x7f000001, R12 ;  /* 0x7f000001acac7827 */ /* 0x000fc800078e000c */
[----:B------:R-:W-:Y:S01]  /*5dad0*/  IMAD.WIDE.U32 R12, R62, R175, RZ ;  /* 0x000000af3e0c7225 */ /* 0x000fe200078e00ff */
[----:B------:R-:W-:Y:S02]  /*5dae0*/  @P1 IADD3 R144, PT, PT, R144, -0x7f000001, RZ ;  /* 0x80ffffff90901810 */ /* 0x000fe40007ffe0ff */
[----:B------:R-:W-:Y:S01]  /*5daf0*/  @P0 IADD3 R123, PT, PT, R123, -0x7f000001, RZ ;  /* 0x80ffffff7b7b0810 */ /* 0x000fe20007ffe0ff */
[----:B------:R-:W-:Y:S01]  /*5db00*/  IMAD R175, R12, 0x7effffff, RZ ;  /* 0x7effffff0caf7824 */ /* 0x000fe200078e02ff */
[----:B------:R-:W-:Y:S01]  /*5db10*/  ISETP.GE.U32.AND P1, PT, R185, 0x7f000001, PT ;  /* 0x7f000001b900780c */ /* 0x000fe20003f26070 */
[----:B------:R-:W-:Y:S02]  /*5db20*/  ISETP.GE.U32.AND P0, PT, R186, 0x7f000001, PT ;  /* 0x7f000001ba00780c */ /* 0x000fe40003f06070 */
[----:B------:R-:W-:-:S04]  /*5db30*/  IMAD.HI.U32 R175, R175, 0x7f000001, R12 ;  /* 0x7f000001afaf7827 */ /* 0x000fc800078e000c */
[----:B------:R-:W-:Y:S01]  /*5db40*/  IMAD.WIDE.U32 R12, R0, R251, RZ ;  /* 0x000000fb000c7225 */ /* 0x000fe200078e00ff */
[----:B------:R-:W-:-:S03]  /*5db50*/  IADD3 R123, PT, PT, R123, R144, RZ ;  /* 0x000000907b7b7210 */ /* 0x000fc60007ffe0ff */
[----:B------:R-:W-:-:S04]  /*5db60*/  IMAD R158, R12, 0x7effffff, RZ ;  /* 0x7effffff0c9e7824 */ /* 0x000fc800078e02ff */
[----:B------:R-:W-:Y:S01]  /*5db70*/  IMAD.HI.U32 R158, R158, 0x7f000001, R12 ;  /* 0x7f0000019e9e7827 */ /* 0x000fe200078e000c */
[----:B------:R-:W-:Y:S02]  /*5db80*/  @P1 IADD3 R185, PT, PT, R185, -0x7f000001, RZ ;  /* 0x80ffffffb9b91810 */ /* 0x000fe40007ffe0ff */
[----:B------:R-:W-:Y:S01]  /*5db90*/  @P0 IADD3 R186, PT, PT, R186, -0x7f000001, RZ ;  /* 0x80ffffffbaba0810 */ /* 0x000fe20007ffe0ff */
[----:B------:R-:W-:Y:S01]  /*5dba0*/  IMAD.WIDE.U32 R12, R58, R251, RZ ;  /* 0x000000fb3a0c7225 */ /* 0x000fe200078e00ff */
[----:B------:R-:W-:Y:S01]  /*5dbb0*/  ISETP.GE.U32.AND P1, PT, R143, 0x7f000001, PT ;  /* 0x7f0000018f00780c */ /* 0x000fe20003f26070 */
[----:B------:R-:W-:Y:S02]  /*5dbc0*/  ISETP.GE.U32.AND P0, PT, R123, 0x7f000001, PT ;  /* 0x7f0000017b00780c */ /* 0x000fe40003f06070 */
[----:B------:R-:W-:Y:S01]  /*5dbd0*/  IMAD R153, R12, 0x7effffff, RZ ;  /* 0x7effffff0c997824 */ /* 0x000fe200078e02ff */
[----:B------:R-:W-:-:S03]  /*5dbe0*/  IADD3 R185, PT, PT, R186, R185, RZ ;  /* 0x000000b9bab97210 */ /* 0x000fc60007ffe0ff */
[----:B------:R-:W-:-:S04]  /*5dbf0*/  IMAD.HI.U32 R153, R153, 0x7f000001, R12 ;  /* 0x7f00000199997827 */ /* 0x000fc800078e000c */
[----:B------:R-:W-:-:S04]  /*5dc00*/  IMAD.WIDE.U32 R12, R57, R251, RZ ;  /* 0x000000fb390c7225 */ /* 0x000fc800078e00ff */
[----:B------:R-:W-:Y:S01]  /*5dc10*/  IMAD R159, R12, 0x7effffff, RZ ;  /* 0x7effffff0c9f7824 */ /* 0x000fe200078e02ff */
[----:B------:R-:W-:Y:S02]  /*5dc20*/  @P1 IADD3 R143, PT, PT, R143, -0x7f000001, RZ ;  /* 0x80ffffff8f8f1810 */ /* 0x000fe40007ffe0ff */
[----:B------:R-:W-:Y:S01]  /*5dc30*/  @P0 IADD3 R123, PT, PT, R123, -0x7f000001, RZ ;  /* 0x80ffffff7b7b0810 */ /* 0x000fe20007ffe0ff */
[----:B------:R-:W-:Y:S01]  /*5dc40*/  ISETP.GE.U32.AND P1, PT, R182, 0x7f000001, PT ;  /* 0x7f000001b600780c */ /* 0x000fe20003f26070 */
[----:B------:R-:W-:Y:S01]  /*5dc50*/  ISETP.GE.U32.AND P0, PT, R185, 0x7f000001, PT ;  /* 0x7f000001b900780c */ /* 0x000fe20003f06070 */
[----:B------:R-:W-:-:S04]  /*5dc60*/  IMAD.HI.U32 R159, R159, 0x7f000001, R12 ;  /* 0x7f0000019f9f7827 */ /* 0x000fc800078e000c */
[----:B------:R-:W-:-:S04]  /*5dc70*/  IMAD.WIDE.U32 R12, R55, R251, RZ ;  /* 0x000000fb370c7225 */ /* 0x000fc800078e00ff */
[----:B------:R-:W-:-:S04]  /*5dc80*/  IMAD R161, R12, 0x7effffff, RZ ;  /* 0x7effffff0ca17824 */ /* 0x000fc800078e02ff */
        /* <DEDUP_REMOVED lines=15> */
[----:B------:R-:W-:Y:S01]  /*5dd80*/  @P1 IADD3 R181, PT, PT, R181, -0x7f000001, RZ ;  /* 0x80ffffffb5b51810 */ /* 0x000fe20007ffe0ff */
[----:B------:R-:W-:Y:S01]  /*5dd90*/  ISETP.GE.U32.AND P1, PT, R164, 0x7f000001, PT ;  /* 0x7f000001a400780c */ /* 0x000fe20003f26070 */
[----:B------:R-:W-:Y:S01]  /*5dda0*/  @P0 IADD3 R182, PT, PT, R182, -0x7f000001, RZ ;  /* 0x80ffffffb6b60810 */ /* 0x000fe20007ffe0ff */
        /* <DEDUP_REMOVED lines=21> */
[----:B------:R-:W-:Y:S01]  /*5df00*/  ISETP.GE.U32.AND P1, PT, R178, 0x7f000001, PT ;  /* 0x7f000001b200780c */ /* 0x000fe20003f26070 */
[----:B------:R-:W-:Y:S02]  /*5df10*/  ISETP.GE.U32.AND P0, PT, R180, 0x7f000001, PT ;  /* 0x7f000001b400780c */ /* 0x000fe40003f06070 */
        /* <DEDUP_REMOVED lines=21> */
[----:B------:R-:W-:-:S04]  /*5e070*/  IMAD R164, R12, 0x7effffff, RZ ;  /* 0x7effffff0ca47824 */ /* 0x000fc800078e02ff */
[----:B------:R-:W-:-:S04]  /*5e080*/  IMAD.HI.U32 R188, R164, 0x7f000001, R12 ;  /* 0x7f000001a4bc7827 */ /* 0x000fc800078e000c */
[----:B------:R-:W-:Y:S01]  /*5e090*/  IMAD.WIDE.U32 R12, R60, R30, RZ ;  /* 0x0000001e3c0c7225 */ /* 0x000fe200078e00ff */
[----:B------:R-:W-:Y:S02]  /*5e0a0*/  @P1 IADD3 R176, PT, PT, R176, -0x7f000001, RZ ;  /* 0x80ffffffb0b01810 */ /* 0x000fe40007ffe0ff */
[----:B------:R-:W-:Y:S01]  /*5e0b0*/  @P0 IADD3 R178, PT, PT, R178, -0x7f000001, RZ ;  /* 0x80ffffffb2b20810 */ /* 0x000fe20007ffe0ff */
[----:B------:R-:W-:-:S04]  /*5e0c0*/  IMAD R30, R12, 0x7effffff, RZ ;  /* 0x7effffff0c1e7824 */ /* 0x000fc800078e02ff */
[----:B------:R-:W-:Y:S01]  /*5e0d0*/  IMAD.HI.U32 R241, R30, 0x7f000001, R12 ;  /* 0x7f0000011ef17827 */ /* 0x000fe200078e000c */
[----:B------:R-:W-:-:S03]  /*5e0e0*/  IADD3 R176, PT, PT, R178, R176, RZ ;  /* 0x000000b0b2b07210 */ /* 0x000fc60007ffe0ff */
        /* <DEDUP_REMOVED lines=8> */
[----:B------:R-:W-:-:S03]  /*5e170*/  IADD3 R123, PT, PT, R123, R166, RZ ;  /* 0x000000a67b7b7210 */ /* 0x000fc60007ffe0ff */
        /* <DEDUP_REMOVED lines=8> */
[----:B------:R-:W-:Y:S02]  /*5e200*/  ISETP.GE.U32.AND P2, PT, R123, 0x7f000001, PT ;  /* 0x7f0000017b00780c */ /* 0x000fe40003f46070 */
[----:B------:R-:W-:Y:S01]  /*5e210*/  IMAD R30, R12, 0x7effffff, RZ ;  /* 0x7effffff0c1e7824 */ /* 0x000fe200078e02ff */
[----:B------:R-:W-:Y:S02]  /*5e220*/  IADD3 R174, PT, PT, R176, R174, RZ ;  /* 0x000000aeb0ae7210 */ /* 0x000fe40007ffe0ff */
[----:B------:R-:W-:Y:S01]  /*5e230*/  IADD3 R122, PT, PT, R122, R120, RZ ;  /* 0x000000787a7a7210 */ /* 0x000fe20007ffe0ff */
[----:B------:R-:W-:Y:S01]  /*5e240*/  IMAD.HI.U32 R236, R30, 0x7f000001, R12 ;  /* 0x7f0000011eec7827 */ /* 0x000fe200078e000c */
[----:B------:R-:W2:Y:S01]  /*5e250*/  LDL R120, [R1+0x11c] ;  /* 0x00011c0001787983 */ /* 0x000ea20000100800 */
[----:B------:R-:W-:-:S03]  /*5e260*/  ISETP.GE.U32.AND P0, PT, R174, 0x7f000001, PT ;  /* 0x7f000001ae00780c */ /* 0x000fc60003f06070 */
[----:B------:R-:W3:Y:S01]  /*5e270*/  LDL R30, [R1+0x118] ;  /* 0x00011800011e7983 */ /* 0x000ee20000100800 */
[----:B------:R-:W-:Y:S02]  /*5e280*/  @P3 IADD3 R151, PT, PT, R151, -0x7f000001, RZ ;  /* 0x80ffffff97973810 */ /* 0x000fe40007ffe0ff */
[----:B------:R-:W-:-:S04]  /*5e290*/  @P2 IADD3 R123, PT, PT, R123, -0x7f000001, RZ ;  /* 0x80ffffff7b7b2810 */ /* 0x000fc80007ffe0ff */
[----:B------:R-:W-:Y:S01]  /*5e2a0*/  IADD3 R123, PT, PT, R123, R151, RZ ;  /* 0x000000977b7b7210 */ /* 0x000fe20007ffe0ff */
[----:B------:R-:W-:Y:S01]  /*5e2b0*/  ISETP.GE.U32.AND P4, PT, R75, 0x7f000001, PT ;  /* 0x7f0000014b00780c */ /* 0x000fe20003f86070 */
[----:B------:R-:W-:Y:S01]  /*5e2c0*/  ISETP.GE.U32.AND P3, PT, R122, 0x7f000001, PT ;  /* 0x7f0000017a00780c */ /* 0x000fe20003f66070 */
[----:B------:R-:W-:Y:S01]  /*5e2d0*/  @P0 IADD3 R174, PT, PT, R174, -0x7f000001, RZ ;  /* 0x80ffffffaeae0810 */ /* 0x000fe20007ffe0ff */
[----:B------:R-:W-:Y:S01]  /*5e2e0*/  ISETP.GE.U32.AND P0, PT, R155, 0x7f000001, PT ;  /* 0x7f0000019b00780c */ /* 0x000fe20003f06070 */
[----:B------:R-:W-:-:S09]  /*5e2f0*/  ISETP.GE.U32.AND P2, PT, R123, 0x7f000001, PT ;  /* 0x7f0000017b00780c */ /* 0x000fd20003f46070 */
[----:B------:R-:W-:Y:S02]  /*5e300*/  @P4 IADD3 R75, PT, PT, R75, -0x7f000001, RZ ;  /* 0x80ffffff4b4b4810 */ /* 0x000fe40007ffe0ff */
[----:B------:R-:W-:Y:S02]  /*5e310*/  @P3 IADD3 R122, PT, PT, R122, -0x7f000001, RZ ;  /* 0x80ffffff7a7a3810 */ /* 0x000fe40007ffe0ff */
[----:B------:R-:W-:Y:S02]  /*5e320*/  @P0 IADD3 R155, PT, PT, R155, -0x7f000001, RZ ;  /* 0x80ffffff9b9b0810 */ /* 0x000fe40007ffe0ff */
[----:B------:R-:W-:Y:S02]  /*5e330*/  @P2 IADD3 R123, PT, PT, R123, -0x7f000001, RZ ;  /* 0x80ffffff7b7b2810 */ /* 0x000fe40007ffe0ff */
[----:B------:R-:W-:Y:S02]  /*5e340*/  IADD3 R75, PT, PT, R122, R75, RZ ;  /* 0x0000004b7a4b7210 */ /* 0x000fe40007ffe0ff */
[----:B------:R-:W-:-:S02]  /*5e350*/  IADD3 R155, PT, PT, R123, R155, RZ ;  /* 0x0000009b7b9b7210 */ /* 0x000fc40007ffe0ff */
[----:B------:R-:W4:Y:S01]  /*5e360*/  LDL.64 R122, [R1+0x100] ;  /* 0x00010000017a7983 */ /* 0x000f220000100a00 */
[----:B------:R-:W-:-:S13]  /*5e370*/  ISETP.GE.U32.AND P1, PT, R173, 0x7f000001, PT ;  /* 0x7f000001ad00780c */ /* 0x000fda0003f26070 */
[----:B------:R-:W-:-:S04]  /*5e380*/  @P1 IADD3 R173, PT, PT, R173, -0x7f000001, RZ ;  /* 0x80ffffffadad1810 */ /* 0x000fc80007ffe0ff */
[----:B------:R-:W-:-:S05]  /*5e390*/  IADD3 R173, PT, PT, R174, R173, RZ ;  /* 0x000000adaead7210 */ /* 0x000fca0007ffe0ff */
[----:B------:R-:W-:Y:S01]  /*5e3a0*/  ISETP.GE.U32.AND P0, PT, R173, 0x7f000001, PT ;  /* 0x7f000001ad00780c */ /* 0x000fe20003f06070 */
[----:B------:R-:W-:-:S12]  /*5e3b0*/  ISETP.GE.U32.AND P1, PT, R147, 0x7f000001, PT ;  /* 0x7f0000019300780c */ /* 0x000fd80003f26070 */
[----:B------:R-:W-:Y:S01]  /*5e3c0*/  @P0 IADD3 R173, PT, PT, R173, -0x7f000001, RZ ;  /* 0x80ffffffadad0810 */ /* 0x000fe20007ffe0ff */
[----:B------:R-:W-:Y:S01]  /*5e3d0*/  ISETP.GE.U32.AND P0, PT, R155, 0x7f000001, PT ;  /* 0x7f0000019b00780c */ /* 0x000fe20003f06070 */
[----:B------:R-:W-:Y:S01]  /*5e3e0*/  @P1 IADD3 R147, PT, PT, R147, -0x7f000001, RZ ;  /* 0x80ffffff93931810 */ /* 0x000fe20007ffe0ff */
[----:B------:R-:W-:-:S03]  /*5e3f0*/  ISETP.GE.U32.AND P1, PT, R149, 0x7f000001, PT ;  /* 0x7f0000019500780c */ /* 0x000fc60003f26070 */
[----:B------:R-:W-:-:S08]  /*5e400*/  IADD3 R147, PT, PT, R173, R147, RZ ;  /* 0x00000093ad937210 */ /* 0x000fd00007ffe0ff */
        /* <DEDUP_REMOVED lines=29> */
[----:B------:R-:W-:Y:S01]  /*5e5e0*/  IADD3 R125, PT, PT, R146, R125, RZ ;  /* 0x0000007d927d7210 */ /* 0x000fe20007ffe0ff */
[----:B------:R-:W-:-:S07]  /*5e5f0*/  IMAD.WIDE.U32 R12, R102, R50, RZ ;  /* 0x00000032660c7225 */ /* 0x000fce00078e00ff */
[----:B------:R-:W-:Y:S01]  /*5e600*/  @P0 IADD3 R7, PT, PT, R7, -0x7f000001, RZ ;  /* 0x80ffffff07070810 */ /* 0x000fe20007ffe0ff */
[----:B------:R-:W-:Y:S01]  /*5e610*/  ISETP.GE.U32.AND P0, PT, R125, 0x7f000001, PT ;  /* 0x7f0000017d00780c */ /* 0x000fe20003f06070 */
[----:B------:R-:W-:Y:S01]  /*5e620*/  IMAD R151, R12, 0x7effffff, RZ ;  /* 0x7effffff0c977824 */ /* 0x000fe200078e02ff */
[----:B------:R-:W-:Y:S01]  /*5e630*/  @P1 IADD3 R32, PT, PT, R32, -0x7f000001, RZ ;  /* 0x80ffffff20201810 */ /* 0x000fe20007ffe0ff */
[----:B------:R-:W-:Y:S02]  /*5e640*/  ISETP.GE.U32.AND P1, PT, R128, 0x7f000001, PT ;  /* 0x7f0000018000780c */ /* 0x000fe40003f26070 */
        /* <DEDUP_REMOVED lines=8> */
[----:B------:R-:W-:Y:S01]  /*5e6d0*/  @P1 IADD3 R128, PT, PT, R128, -0x7f000001, RZ ;  /* 0x80ffffff80801810 */ /* 0x000fe20007ffe0ff */
[----:B------:R-:W-:Y:S02]  /*5e6e0*/  ISETP.GE.U32.AND P1, PT, R33, 0x7f000001, PT ;  /* 0x7f0000012100780c */ /* 0x000fe40003f26070 */
[----:B------:R-:W-:Y:S01]  /*5e6f0*/  IMAD R151, R12, 0x7effffff, RZ ;  /* 0x7effffff0c977824 */ /* 0x000fe200078e02ff */
[----:B------:R-:W-:-:S03]  /*5e700*/  IADD3 R125, PT, PT, R125, R128, RZ ;  /* 0x000000807d7d7210 */ /* 0x000fc60007ffe0ff */
        /* <DEDUP_REMOVED lines=8> */
[----:B------:R-:W-:-:S03]  /*5e790*/  ISETP.GE.U32.AND P1, PT, R131, 0x7f000001, PT ;  /* 0x7f0000018300780c */ /* 0x000fc60003f26070 */
[----:B------:R-:W-:Y:S01]  /*5e7a0*/  IMAD R148, R12, 0x7effffff, RZ ;  /* 0x7effffff0c947824 */ /* 0x000fe200078e02ff */
[----:B------:R-:W-:Y:S01]  /*5e7b0*/  @P0 IADD3 R125, PT, PT, R125, -0x7f000001, RZ ;  /* 0x80ffffff7d7d0810 */ /* 0x000fe20007ffe0ff */
[----:B------:R-:W-:Y:S02]  /*5e7c0*/  ISETP.GE.U32.AND P0, PT, R35, 0x7f000001, PT ;  /* 0x7f0000012300780c */ /* 0x000fe40003f06070 */
[----:B------:R-:W-:-:S04]  /*5e7d0*/  IMAD.HI.U32 R240, R148, 0x7f000001, R12 ;  /* 0x7f00000194f07827 */ /* 0x000fc800078e000c */
[----:B------:R-:W-:Y:S01]  /*5e7e0*/  IMAD.WIDE.U32 R12, R57, R49, RZ ;  /* 0x00000031390c7225 */ /* 0x000fe200078e00ff */
[----:B------:R-:W-:-:S03]  /*5e7f0*/  ISETP.GE.U32.AND P5, PT, R119, 0x7f000001, PT ;  /* 0x7f0000017700780c */ /* 0x000fc60003fa6070 */
[----:B------:R-:W-:Y:S01]  /*5e800*/  IMAD R148, R12, 0x7effffff, RZ ;  /* 0x7effffff0c947824 */ /* 0x000fe200078e02ff */
[----:B------:R-:W-:-:S03]  /*5e810*/  @P1 IADD3 R131, PT, PT, R131, -0x7f000001, RZ ;  /* 0x80ffffff83831810 */ /* 0x000fc60007ffe0ff */
[----:B------:R-:W-:-:S04]  /*5e820*/  IMAD.HI.U32 R221, R148, 0x7f000001, R12 ;  /* 0x7f00000194dd7827 */ /* 0x000fc800078e000c */
[----:B------:R-:W-:Y:S01]  /*5e830*/  IMAD.WIDE.U32 R12, R101, R50, RZ ;  /* 0x00000032650c7225 */ /* 0x000fe200078e00ff */
[----:B------:R-:W-:Y:S02]  /*5e840*/  IADD3 R125, PT, PT, R125, R131, RZ ;  /* 0x000000837d7d7210 */ /* 0x000fe40007ffe0ff */
[----:B------:R-:W-:Y:S01]  /*5e850*/  @P0 IADD3 R35, PT, PT, R35, -0x7f000001, RZ ;  /* 0x80ffffff23230810 */ /* 0x000fe20007ffe0ff */
[----:B------:R-:W-:Y:S01]  /*5e860*/  ISETP.GE.U32.AND P4, PT, R163, 0x7f000001, PT ;  /* 0x7f000001a300780c */ /* 0x000fe20003f86070 */
[----:B------:R-:W-:Y:S01]  /*5e870*/  ISETP.GE.U32.AND P0, PT, R157, 0x7f000001, PT ;  /* 0x7f0000019d00780c */ /* 0x000fe20003f06070 */
[----:B------:R-:W-:Y:S01]  /*5e880*/  IMAD R147, R12, 0x7effffff, RZ ;  /* 0x7effffff0c937824 */ /* 0x000fe200078e02ff */
[----:B------:R-:W-:Y:S01]  /*5e890*/  @P5 IADD3 R119, PT, PT, R119, -0x7f000001, RZ ;  /* 0x80ffffff77775810 */ /* 0x000fe20007ffe0ff */
[----:B------:R-:W-:Y:S01]  /*5e8a0*/  ISETP.GE.U32.AND P2, PT, R40, 0x7f000001, PT ;  /* 0x7f0000012800780c */ /* 0x000fe20003f46070 */
[----:B------:R-:W-:Y:S01]  /*5e8b0*/  ISETP.GE.U32.AND P5, PT, R125, 0x7f000001, PT ;  /* 0x7f0000017d00780c */ /* 0x000fe20003fa6070 */
[----:B------:R-:W-:-:S04]  /*5e8c0*/  IMAD.HI.U32 R185, R147, 0x7f000001, R12 ;  /* 0x7f00000193b97827 */ /* 0x000fc800078e000c */
[----:B------:R-:W-:Y:S01]  /*5e8d0*/  IMAD.WIDE.U32 R12, R56, R51, RZ ;  /* 0x00000033380c7225 */ /* 0x000fe200078e00ff */
[----:B------:R-:W-:Y:S02]  /*5e8e0*/  IADD3 R7, PT, PT, R7, R33, RZ ;  /* 0x0000002107077210 */ /* 0x000fe40007ffe0ff */
[----:B------:R-:W-:Y:S01]  /*5e8f0*/  IADD3 R35, PT, PT, R119, R35, RZ ;  /* 0x0000002377237210 */ /* 0x000fe20007ffe0ff */
[----:B------:R-:W-:Y:S02]  /*5e900*/  IMAD R31, R12, 0x7effffff, RZ ;  /* 0x7effffff0c1f7824 */ /* 0x000fe400078e02ff */
[----:B------:R-:W-:Y:S01]  /*5e910*/  ISETP.GE.U32.AND P6, PT, R7, 0x7f000001, PT ;  /* 0x7f0000010700780c */ /* 0x000fe20003fc6070 */
[----:B------:R-:W-:Y:S02]  /*5e920*/  @P4 IADD3 R163, PT, PT, R163, -0x7f000001, RZ ;  /* 0x80ffffffa3a34810 */ /* 0x000fe40007ffe0ff */
[----:B------:R-:W-:Y:S01]  /*5e930*/  @P0 IADD3 R157, PT, PT, R157, -0x7f000001, RZ ;  /* 0x80ffffff9d9d0810 */ /* 0x000fe20007ffe0ff */
[----:B------:R-:W-:Y:S01]  /*5e940*/  ISETP.GE.U32.AND P4, PT, R75, 0x7f000001, PT ;  /* 0x7f0000014b00780c */ /* 0x000fe20003f86070 */
[----:B------:R-:W-:Y:S01]  /*5e950*/  ISETP.GE.U32.AND P0, PT, R35, 0x7f000001, PT ;  /* 0x7f0000012300780c */ /* 0x000fe20003f06070 */
        /* <DEDUP_REMOVED lines=13> */
[----:B------:R-:W-:Y:S01]  /*5ea30*/  IMAD R31, R12, 0x7effffff, RZ ;  /* 0x7effffff0c1f7824 */ /* 0x000fe200078e02ff */
[----:B------:R-:W-:-:S03]  /*5ea40*/  ISETP.GE.U32.AND P3, PT, R132, 0x7f000001, PT ;  /* 0x7f0000018400780c */ /* 0x000fc60003f66070 */
[----:B------:R-:W-:-:S04]  /*5ea50*/  IMAD.HI.U32 R186, R31, 0x7f000001, R12 ;  /* 0x7f0000011fba7827 */ /* 0x000fc800078e000c */
[----:B------:R-:W-:Y:S01]  /*5ea60*/  IMAD.WIDE.U32 R12, R100, R50, RZ ;  /* 0x00000032640c7225 */ /* 0x000fe200078e00ff */
[----:B------:R-:W0:Y:S03]  /*5ea70*/  LDC.64 R178, c[0x0][0x388] ;  /* 0x0000e200ffb27b82 */ /* 0x000e260000000a00 */
[----:B------:R-:W-:Y:S01]  /*5ea80*/  IMAD R252, R12, 0x7effffff, RZ ;  /* 0x7effffff0cfc7824 */ /* 0x000fe200078e02ff */
[----:B------:R-:W-:Y:S02]  /*5ea90*/  @P4 IADD3 R10, PT, PT, R10, -0x7f000001, RZ ;  /* 0x80ffffff0a0a4810 */ /* 0x000fe40007ffe0ff */
[----:B------:R-:W-:Y:S01]  /*5eaa0*/  @P0 IADD3 R40, PT, PT, R40, -0x7f000001, RZ ;  /* 0x80ffffff28280810 */ /* 0x000fe20007ffe0ff */
[----:B------:R-:W-:Y:S01]  /*5eab0*/  IMAD.HI.U32 R252, R252, 0x7f000001, R12 ;  /* 0x7f000001fcfc7827 */ /* 0x000fe200078e000c */
[----:B------:R-:W-:Y:S01]  /*5eac0*/  ISETP.GE.U32.AND P0, PT, R152, 0x7f000001, PT ;  /* 0x7f0000019800780c */ /* 0x000fe20003f06070 */
[----:B------:R-:W-:-:S02]  /*5ead0*/  ISETP.GE.U32.AND P4, PT, R136, 0x7f000001, PT ;  /* 0x7f0000018800780c */ /* 0x000fc40003f86070 */
[----:B------:R-:W-:Y:S01]  /*5eae0*/  IMAD.WIDE.U32 R12, R21, R51, RZ ;  /* 0x00000033150c7225 */ /* 0x000fe200078e00ff */
[----:B--2---:R-:W-:Y:S02]  /*5eaf0*/  IADD3 R120, PT, PT, R157, R120, RZ ;  /* 0x000000789d787210 */ /* 0x004fe40007ffe0ff */
[----:B---3--:R-:W-:Y:S02]  /*5eb00*/  IADD3 R30, PT, PT, R163, R30, RZ ;  /* 0x0000001ea31e7210 */ /* 0x008fe40007ffe0ff */
[----:B------:R-:W-:Y:S01]  /*5eb10*/  @P3 IADD3 R132, PT, PT, R132, -0x7f000001, RZ ;  /* 0x80ffffff84843810 */ /* 0x000fe20007ffe0ff */
[----:B------:R-:W-:Y:S01]  /*5eb20*/  IMAD R251, R12, 0x7effffff, RZ ;  /* 0x7effffff0cfb7824 */ /* 0x000fe200078e02ff */
[----:B------:R-:W-:Y:S01]  /*5eb30*/  ISETP.GE.U32.AND P6, PT, R120, 0x7f000001, PT ;  /* 0x7f0000017800780c */ /* 0x000fe20003fc6070 */
[----:B------:R-:W-:Y:S01]  /*5eb40*/  ISETP.GE.U32.AND P2, PT, R8, 0x7f000001, PT ;  /* 0x7f0000010800780c */ /* 0x000fe20003f46070 */
[----:B------:R-:W-:Y:S01]  /*5eb50*/  ISETP.GE.U32.AND P5, PT, R30, 0x7f000001, PT ;  /* 0x7f0000011e00780c */ /* 0x000fe20003fa6070 */
[----:B------:R-:W-:Y:S04]  /*5eb60*/  STL [R1+0x118], R30 ;  /* 0x0001181e01007387 */ /* 0x000fe80000100800 */
[----:B------:R1:W-:Y:S01]  /*5eb70*/  STL [R1+0x11c], R120 ;  /* 0x00011c7801007387 */ /* 0x0003e20000100800 */
[----:B------:R-:W-:-:S02]  /*5eb80*/  @P0 IADD3 R152, PT, PT, R152, -0x7f000001, RZ ;  /* 0x80ffffff98980810 */ /* 0x000fc40007ffe0ff */
[----:B------:R-:W-:Y:S01]  /*5eb90*/  @P4 IADD3 R136, PT, PT, R136, -0x7f000001, RZ ;  /* 0x80ffffff88884810 */ /* 0x000fe20007ffe0ff */
[----:B------:R-:W-:Y:S01]  /*5eba0*/  ISETP.GE.U32.AND P1, PT, R64, 0x7f000001, PT ;  /* 0x7f0000014000780c */ /* 0x000fe20003f26070 */
[----:B------:R-:W-:Y:S04]  /*5ebb0*/  STL [R1+0x1dc], R241 ;  /* 0x0001dcf101007387 */ /* 0x000fe80000100800 */
[----:B------:R-:W-:Y:S04]  /*5ebc0*/  STL [R1+0x1d4], R233 ;  /* 0x0001d4e901007387 */ /* 0x000fe80000100800 */
[----:B------:R-:W-:Y:S01]  /*5ebd0*/  STL [R1+0x1e8], R226 ;  /* 0x0001e8e201007387 */ /* 0x000fe20000100800 */
[----:B------:R-:W-:-:S03]  /*5ebe0*/  MOV R182, R242 ;  /* 0x000000f200b67202 */ /* 0x000fc60000000f00 */
[----:B------:R-:W-:Y:S01]  /*5ebf0*/  STL [R1+0x1cc], R225 ;  /* 0x0001cce101007387 */ /* 0x000fe20000100800 */
[----:B------:R-:W-:Y:S01]  /*5ec00*/  MOV R181, R243 ;  /* 0x000000f300b57202 */ /* 0x000fe20000000f00 */
[----:B-1----:R-:W-:Y:S02]  /*5ec10*/  @P6 IADD3 R120, PT, PT, R120, -0x7f000001, RZ ;  /* 0x80ffffff78786810 */ /* 0x002fe40007ffe0ff */
[----:B------:R-:W-:Y:S01]  /*5ec20*/  @P5 IADD3 R30, PT, PT, R30, -0x7f000001, RZ ;  /* 0x80ffffff1e1e5810 */ /* 0x000fe20007ffe0ff */
[----:B------:R-:W-:Y:S01]  /*5ec30*/  MOV R180, R236 ;  /* 0x000000ec00b47202 */ /* 0x000fe20000000f00 */
[----:B------:R-:W-:Y:S04]  /*5ec40*/  STL [R1+0x1d8], R242 ;  /* 0x0001d8f201007387 */ /* 0x000fe80000100800 */
[----:B------:R-:W-:Y:S04]  /*5ec50*/  STL [R1+0x118], R30 ;  /* 0x0001181e01007387 */ /* 0x000fe80000100800 */
[----:B------:R1:W-:Y:S04]  /*5ec60*/  STL [R1+0x11c], R120 ;  /* 0x00011c7801007387 */ /* 0x0003e80000100800 */
[----:B0-----:R-:W2:Y:S01]  /*5ec70*/  LDG.E R33, desc[UR20][R178.64+0x30] ;  /* 0x00003014b2217981 */ /* 0x001ea2000c1e1900 */
[----:B------:R-:W-:Y:S01]  /*5ec80*/  IADD3 R75, PT, PT, R75, R132, RZ ;  /* 0x000000844b4b7210 */ /* 0x000fe20007ffe0ff */
[----:B------:R-:W-:-:S04]  /*5ec90*/  IMAD.HI.U32 R251, R251, 0x7f000001, R12 ;  /* 0x7f000001fbfb7827 */ /* 0x000fc800078e000c */
[----:B------:R-:W-:Y:S01]  /*5eca0*/  IMAD.WIDE.U32 R12, R26, R52, RZ ;  /* 0x000000341a0c7225 */ /* 0x000fe200078e00ff */
[----:B------:R-:W3:Y:S01]  /*5ecb0*/  LDG.E R119, desc[UR20][R178.64+0x34] ;  /* 0x00003414b2777981 */ /* 0x000ee2000c1e1900 */
[----:B------:R-:W-:Y:S01]  /*5ecc0*/  IADD3 R136, PT, PT, R136, R152, RZ ;  /* 0x0000009888887210 */ /* 0x000fe20007ffe0ff */
[----:B------:R-:W-:Y:S01]  /*5ecd0*/  ISETP.GE.U32.AND P6, PT, R75, 0x7f000001, PT ;  /* 0x7f0000014b00780c */ /* 0x000fe20003fc6070 */
[----:B------:R-:W-:Y:S01]  /*5ece0*/  IMAD R250, R12, 0x7effffff, RZ ;  /* 0x7effffff0cfa7824 */ /* 0x000fe200078e02ff */
[----:B------:R-:W2:Y:S04]  /*5ecf0*/  LDL R152, [R1+0x278] ;  /* 0x0002780001987983 */ /* 0x000ea80000100800 */
[----:B----4-:R-:W4:Y:S01]  /*5ed00*/  LD.E R32, desc[UR20][R122.64+0x1048] ;  /* 0x001048147a207980 */ /* 0x010f22000c101900 */
[----:B------:R-:W-:Y:S01]  /*5ed10*/  ISETP.GE.U32.AND P3, PT, R9, 0x7f000001, PT ;  /* 0x7f0000010900780c */ /* 0x000fe20003f66070 */
[----:B------:R-:W-:Y:S01]  /*5ed20*/  IMAD.HI.U32 R250, R250, 0x7f000001, R12 ;  /* 0x7f000001fafa7827 */ /* 0x000fe200078e000c */
[----:B------:R-:W-:Y:S01]  /*5ed30*/  @P2 IADD3 R8, PT, PT, R8, -0x7f000001, RZ ;  /* 0x80ffffff08082810 */ /* 0x000fe20007ffe0ff */
[----:B------:R-:W2:Y:S04]  /*5ed40*/  LD.E R13, desc[UR20][R122.64+0x1044] ;  /* 0x001044147a0d7980 */ /* 0x000ea8000c101900 */
[----:B------:R-:W2:Y:S04]  /*5ed50*/  LDG.E R12, desc[UR20][R178.64+0x1c] ;  /* 0x00001c14b20c7981 */ /* 0x000ea8000c1e1900 */
[----:B-1----:R-:W2:Y:S01]  /*5ed60*/  LD.E R120, desc[UR20][R122.64+0x1040] ;  /* 0x001040147a787980 */ /* 0x002ea2000c101900 */
[----:B------:R-:W-:-:S03]  /*5ed70*/  @P1 IADD3 R64, PT, PT, R64, -0x7f000001, RZ ;  /* 0x80ffffff40401810 */ /* 0x000fc60007ffe0ff */
[----:B------:R-:W2:Y:S01]  /*5ed80*/  LDG.E R31, desc[UR20][R178.64+0x14] ;  /* 0x00001414b21f7981 */ /* 0x000ea2000c1e1900 */
[----:B------:R-:W-:Y:S01]  /*5ed90*/  MOV R173, R240 ;  /* 0x000000f000ad7202 */ /* 0x000fe20000000f00 */
[----:B------:R-:W-:Y:S02]  /*5eda0*/  @P6 IADD3 R75, PT, PT, R75, -0x7f000001, RZ ;  /* 0x80ffffff4b4b6810 */ /* 0x000fe40007ffe0ff */
[----:B------:R-:W-:Y:S01]  /*5edb0*/  STL [R1+0x1c4], R243 ;  /* 0x0001c4f301007387 */ /* 0x000fe20000100800 */
[----:B------:R-:W-:-:S03]  /*5edc0*/  MOV R174, R232 ;  /* 0x000000e800ae7202 */ /* 0x000fc60000000f00 */
[----:B------:R-:W-:Y:S01]  /*5edd0*/  STL [R1+0x1d0], R236 ;  /* 0x0001d0ec01007387 */ /* 0x000fe20000100800 */
[----:B------:R-:W-:Y:S02]  /*5ede0*/  @P3 IADD3 R9, PT, PT, R9, -0x7f000001, RZ ;  /* 0x80ffffff09093810 */ /* 0x000fe40007ffe0ff */
[----:B------:R-:W-:Y:S01]  /*5edf0*/  IADD3 R8, PT, PT, R75, R8, RZ ;  /* 0x000000084b087210 */ /* 0x000fe20007ffe0ff */
[----:B------:R-:W-:Y:S01]  /*5ee00*/  ISETP.GE.U32.AND P3, PT, R36, 0x7f000001, PT ;  /* 0x7f0000012400780c */ /* 0x000fe20003f66070 */
[----:B------:R-:W-:Y:S01]  /*5ee10*/  ISETP.GE.U32.AND P2, PT, R73, 0x7f000001, PT ;  /* 0x7f0000014900780c */ /* 0x000fe20003f46070 */
[----:B------:R-:W2:Y:S04]  /*5ee20*/  LD.E R122, desc[UR20][R122.64+0x104c] ;  /* 0x00104c147a7a7980 */ /* 0x000ea8000c101900 */
[----:B------:R0:W-:Y:S01]  /*5ee30*/  STL [R1+0x1c8], R232 ;  /* 0x0001c8e801007387 */ /* 0x0001e20000100800 */
[----:B------:R-:W-:Y:S01]  /*5ee40*/  ISETP.GE.U32.AND P6, PT, R8, 0x7f000001, PT ;  /* 0x7f0000010800780c */ /* 0x000fe20003fc6070 */
[----:B------:R-:W-:Y:S01]  /*5ee50*/  IADD3 R7, PT, PT, R7, R64, RZ ;  /* 0x0000004007077210 */ /* 0x000fe20007ffe0ff */
[----:B------:R-:W-:Y:S01]  /*5ee60*/  ISETP.GE.U32.AND P1, PT, R11, 0x7f000001, PT ;  /* 0x7f0000010b00780c */ /* 0x000fe20003f26070 */
[----:B------:R-:W-:Y:S01]  /*5ee70*/  IADD3 R9, PT, PT, R40, R9, RZ ;  /* 0x0000000928097210 */ /* 0x000fe20007ffe0ff */
[----:B------:R-:W2:Y:S04]  /*5ee80*/  LDG.E R64, desc[UR20][R178.64+0x10] ;  /* 0x00001014b2407981 */ /* 0x000ea8000c1e1900 */
[----:B------:R-:W2:Y:S01]  /*5ee90*/  LDG.E R40, desc[UR20][R178.64+0x3c] ;  /* 0x00003c14b2287981 */ /* 0x000ea2000c1e1900 */
[----:B------:R-:W-:Y:S01]  /*5eea0*/  ISETP.GE.U32.AND P5, PT, R7, 0x7f000001, PT ;  /* 0x7f0000010700780c */ /* 0x000fe20003fa6070 */
[----:B------:R-:W-:-:S02]  /*5eeb0*/  MOV R151, R224 ;  /* 0x000000e000977202 */ /* 0x000fc40000000f00 */
[----:B------:R-:W-:Y:S01]  /*5eec0*/  STL [R1+0x1bc], R240 ;  /* 0x0001bcf001007387 */ /* 0x000fe20000100800 */
[----:B------:R-:W-:Y:S02]  /*5eed0*/  @P3 IADD3 R36, PT, PT, R36, -0x7f000001, RZ ;  /* 0x80ffffff24243810 */ /* 0x000fe40007ffe0ff */
[----:B------:R-:W-:Y:S01]  /*5eee0*/  @P2 IADD3 R73, PT, PT, R73, -0x7f000001, RZ ;  /* 0x80ffffff49492810 */ /* 0x000fe20007ffe0ff */
[----:B------:R-:W-:Y:S04]  /*5eef0*/  STL [R1+0x1c0], R224 ;  /* 0x0001c0e001007387 */ /* 0x000fe80000100800 */
[----:B------:R-:W-:Y:S01]  /*5ef00*/  STL [R1+0x1e0], R188 ;  /* 0x0001e0bc01007387 */ /* 0x000fe20000100800 */
[----:B------:R-:W-:-:S03]  /*5ef10*/  @P6 IADD3 R8, PT, PT, R8, -0x7f000001, RZ ;  /* 0x80ffffff08086810 */ /* 0x000fc60007ffe0ff */
[----:B------:R-:W-:Y:S04]  /*5ef20*/  STL [R1+0x1e4], R220 ;  /* 0x0001e4dc01007387 */ /* 0x000fe80000100800 */
[----:B------:R-:W-:Y:S04]  /*5ef30*/  STL [R1+0x1b8], R221 ;  /* 0x0001b8dd01007387 */ /* 0x000fe80000100800 */
[----:B------:R-:W-:Y:S01]  /*5ef40*/  STL [R1+0x1a8], R186 ;  /* 0x0001a8ba01007387 */ /* 0x000fe20000100800 */
[----:B------:R-:W-:Y:S01]  /*5ef50*/  MOV R149, R187 ;  /* 0x000000bb00957202 */ /* 0x000fe20000000f00 */
[----:B------:R-:W-:-:S02]  /*5ef60*/  IADD3 R8, PT, PT, R8, R36, RZ ;  /* 0x0000002408087210 */ /* 0x000fc40007ffe0ff */
[----:B------:R-:W-:Y:S04]  /*5ef70*/  STL [R1+0x1b4], R185 ;  /* 0x0001b4b901007387 */ /* 0x000fe80000100800 */
[----:B------:R-:W2:Y:S01]  /*5ef80*/  LDG.E R36, desc[UR20][R178.64+0x38] ;  /* 0x00003814b2247981 */ /* 0x000ea2000c1e1900 */
[----:B------:R-:W-:Y:S02]  /*5ef90*/  @P5 IADD3 R7, PT, PT, R7, -0x7f000001, RZ ;  /* 0x80ffffff07075810 */ /* 0x000fe40007ffe0ff */
[----:B------:R-:W-:Y:S01]  /*5efa0*/  @P1 IADD3 R11, PT, PT, R11, -0x7f000001, RZ ;  /* 0x80ffffff0b0b1810 */ /* 0x000fe20007ffe0ff */
[----:B------:R-:W-:Y:S01]  /*5efb0*/  ISETP.GE.U32.AND P5, PT, R150, 0x7f000001, PT ;  /* 0x7f0000019600780c */ /* 0x000fe20003fa6070 */
[----:B------:R-:W-:Y:S01]  /*5efc0*/  ISETP.GE.U32.AND P1, PT, R134, 0x7f000001, PT ;  /* 0x7f0000018600780c */ /* 0x000fe20003f26070 */
[----:B------:R-:W-:Y:S01]  /*5efd0*/  MOV R148, R183 ;  /* 0x000000b700947202 */ /* 0x000fe20000000f00 */
[----:B------:R-:W-:Y:S01]  /*5efe0*/  IADD3 R7, PT, PT, R7, R10, RZ ;  /* 0x0000000a07077210 */ /* 0x000fe20007ffe0ff */
[----:B------:R-:W-:Y:S01]  /*5eff0*/  ISETP.GE.U32.AND P3, PT, R74, 0x7f000001, PT ;  /* 0x7f0000014a00780c */ /* 0x000fe20003f66070 */
[----:B------:R-:W-:Y:S01]  /*5f000*/  ISETP.GE.U32.AND P4, PT, R9, 0x7f000001, PT ;  /* 0x7f0000010900780c */ /* 0x000fe20003f86070 */
[----:B------:R1:W-:Y:S04]  /*5f010*/  STL [R1+0x1b0], R187 ;  /* 0x0001b0bb01007387 */ /* 0x0003e80000100800 */
[----:B------:R1:W-:Y:S01]  /*5f020*/  STL [R1+0x1ac], R183 ;  /* 0x0001acb701007387 */ /* 0x0003e20000100800 */
[----:B------:R-:W-:Y:S01]  /*5f030*/  ISETP.GE.U32.AND P0, PT, R7, 0x7f000001, PT ;  /* 0x7f0000010700780c */ /* 0x000fe20003f06070 */
[----:B------:R-:W-:Y:S01]  /*5f040*/  IADD3 R11, PT, PT, R35, R11, RZ ;  /* 0x0000000b230b7210 */ /* 0x000fe20007ffe0ff */
[----:B------:R-:W-:Y:S01]  /*5f050*/  ISETP.GE.U32.AND P2, PT, R72, 0x7f000001, PT ;  /* 0x7f0000014800780c */ /* 0x000fe20003f46070 */
[----:B------:R-:W2:Y:S04]  /*5f060*/  LDG.E R35, desc[UR20][R178.64+0x2c] ;  /* 0x00002c14b2237981 */ /* 0x000ea8000c1e1900 */
[----:B0-----:R-:W2:Y:S01]  /*5f070*/  LDL R232, [R1+0x364] ;  /* 0x0003640001e87983 */ /* 0x001ea20000100800 */
[----:B------:R-:W-:-:S02]  /*5f080*/  @P5 IADD3 R150, PT, PT, R150, -0x7f000001, RZ ;  /* 0x80ffffff96965810 */ /* 0x000fc40007ffe0ff */
[----:B------:R-:W-:Y:S01]  /*5f090*/  @P1 IADD3 R134, PT, PT, R134, -0x7f000001, RZ ;  /* 0x80ffffff86861810 */ /* 0x000fe20007ffe0ff */
[----:B------:R-:W-:Y:S01]  /*5f0a0*/  ISETP.GE.U32.AND P5, PT, R71, 0x7f000001, PT ;  /* 0x7f0000014700780c */ /* 0x000fe20003fa6070 */
[----:B------:R-:W-:Y:S01]  /*5f0b0*/  ISETP.GE.U32.AND P1, PT, R11, 0x7f000001, PT ;  /* 0x7f0000010b00780c */ /* 0x000fe20003f26070 */
[----:B------:R-:W-:Y:S02]  /*5f0c0*/  @P3 IADD3 R74, PT, PT, R74, -0x7f000001, RZ ;  /* 0x80ffffff4a4a3810 */ /* 0x000fe40007ffe0ff */
[----:B------:R-:W-:Y:S01]  /*5f0d0*/  @P4 IADD3 R9, PT, PT, R9, -0x7f000001, RZ ;  /* 0x80ffffff09094810 */ /* 0x000fe20007ffe0ff */
[----:B------:R-:W2:Y:S04]  /*5f0e0*/  LDL R236, [R1+0x360] ;  /* 0x0003600001ec7983 */ /* 0x000ea80000100800 */
[----:B------:R-:W3:Y:S01]  /*5f0f0*/  LDL R163, [R1+0x264] ;  /* 0x0002640001a37983 */ /* 0x000ee20000100800 */
[----:B------:R-:W-:Y:S01]  /*5f100*/  @P0 IADD3 R7, PT, PT, R7, -0x7f000001, RZ ;  /* 0x80ffffff07070810 */ /* 0x000fe20007ffe0ff */
[----:B------:R-:W-:Y:S01]  /*5f110*/  ISETP.GE.U32.AND P3, PT, R118, 0x7f000001, PT ;  /* 0x7f0000017600780c */ /* 0x000fe20003f66070 */
[----:B------:R-:W-:Y:S01]  /*5f120*/  IADD3 R9, PT, PT, R9, R73, RZ ;  /* 0x0000004909097210 */ /* 0x000fe20007ffe0ff */
[----:B------:R-:W-:Y:S01]  /*5f130*/  ISETP.GE.U32.AND P0, PT, R86, 0x7f000001, PT ;  /* 0x7f0000015600780c */ /* 0x000fe20003f06070 */
[----:B-1----:R-:W3:Y:S01]  /*5f140*/  LDL.LU R187, [R1+0x32c] ;  /* 0x00032c0001bb7983 */ /* 0x002ee20000300800 */
[----:B------:R-:W-:-:S03]  /*5f150*/  IADD3 R7, PT, PT, R7, R74, RZ ;  /* 0x0000004a07077210 */ /* 0x000fc60007ffe0ff */
[----:B------:R-:W3:Y:S01]  /*5f160*/  LDL R183, [R1+0x354] ;  /* 0x0003540001b77983 */ /* 0x000ee20000100800 */
[----:B------:R-:W-:Y:S02]  /*5f170*/  @P5 IADD3 R71, PT, PT, R71, -0x7f000001, RZ ;  /* 0x80ffffff47475810 */ /* 0x000fe40007ffe0ff */
[----:B------:R-:W-:Y:S01]  /*5f180*/  @P1 IADD3 R11, PT, PT, R11, -0x7f000001, RZ ;  /* 0x80ffffff0b0b1810 */ /* 0x000fe20007ffe0ff */
[----:B------:R-:W-:Y:S01]  /*5f190*/  ISETP.GE.U32.AND P5, PT, R8, 0x7f000001, PT ;  /* 0x7f0000010800780c */ /* 0x000fe20003fa6070 */
[----:B------:R-:W-:Y:S01]  /*5f1a0*/  ISETP.GE.U32.AND P1, PT, R7, 0x7f000001, PT ;  /* 0x7f0000010700780c */ /* 0x000fe20003f26070 */
[----:B------:R-:W-:Y:S01]  /*5f1b0*/  ISETP.GE.U32.AND P6, PT, R9, 0x7f000001, PT ;  /* 0x7f0000010900780c */ /* 0x000fe20003fc6070 */
[----:B------:R-:W-:Y:S01]  /*5f1c0*/  @P2 IADD3 R72, PT, PT, R72, -0x7f000001, RZ ;  /* 0x80ffffff48482810 */ /* 0x000fe20007ffe0ff */
[----:B------:R-:W-:Y:S01]  /*5f1d0*/  ISETP.GE.U32.AND P2, PT, R145, 0x7f000001, PT ;  /* 0x7f0000019100780c */ /* 0x000fe20003f46070 */
[----:B------:R-:W-:Y:S02]  /*5f1e0*/  IADD3 R134, PT, PT, R134, R150, RZ ;  /* 0x0000009686867210 */ /* 0x000fe40007ffe0ff */
[----:B------:R-:W-:-:S02]  /*5f1f0*/  @P3 IADD3 R118, PT, PT, R118, -0x7f000001, RZ ;  /* 0x80ffffff76763810 */ /* 0x000fc40007ffe0ff */
[----:B------:R-:W-:Y:S01]  /*5f200*/  @P0 IADD3 R86, PT, PT, R86, -0x7f000001, RZ ;  /* 0x80ffffff56560810 */ /* 0x000fe20007ffe0ff */
[----:B------:R-:W-:Y:S01]  /*5f210*/  ISETP.GE.U32.AND P3, PT, R165, 0x7f000001, PT ;  /* 0x7f000001a500780c */ /* 0x000fe20003f66070 */
[----:B------:R-:W-:Y:S01]  /*5f220*/  ISETP.GE.U32.AND P0, PT, R41, 0x7f000001, PT ;  /* 0x7f0000012900780c */ /* 0x000fe20003f06070 */
[----:B------:R-:W-:Y:S01]  /*5f230*/  IADD3 R11, PT, PT, R11, R71, RZ ;  /* 0x000000470b0b7210 */ /* 0x000fe20007ffe0ff */
[----:B------:R-:W-:Y:S01]  /*5f240*/  ISETP.GE.U32.AND P4, PT, R129, 0x7f000001, PT ;  /* 0x7f0000018100780c */ /* 0x000fe20003f86070 */
[----:B------:R-:W3:Y:S01]  /*5f250*/  LDG.E R71, desc[UR20][R178.64+0x18] ;  /* 0x00001814b2477981 */ /* 0x000ee2000c1e1900 */
[----:B------:R-:W-:Y:S02]  /*5f260*/  @P5 IADD3 R8, PT, PT, R8, -0x7f000001, RZ ;  /* 0x80ffffff08085810 */ /* 0x000fe40007ffe0ff */
[----:B------:R-:W-:Y:S01]  /*5f270*/  @P1 IADD3 R7, PT, PT, R7, -0x7f000001, RZ ;  /* 0x80ffffff07071810 */ /* 0x000fe20007ffe0ff */
[----:B------:R-:W-:Y:S01]  /*5f280*/  ISETP.GE.U32.AND P5, PT, R134, 0x7f000001, PT ;  /* 0x7f0000018600780c */ /* 0x000fe20003fa6070 */
[----:B------:R-:W-:Y:S01]  /*5f290*/  ISETP.GE.U32.AND P1, PT, R117, 0x7f000001, PT ;  /* 0x7f0000017500780c */ /* 0x000fe20003f26070 */
[----:B------:R-:W-:-:S02]  /*5f2a0*/  @P6 IADD3 R9, PT, PT, R9, -0x7f000001, RZ ;  /* 0x80ffffff09096810 */ /* 0x000fc40007ffe0ff */
[----:B------:R-:W-:Y:S01]  /*5f2b0*/  @P2 IADD3 R145, PT, PT, R145, -0x7f000001, RZ ;  /* 0x80ffffff91912810 */ /* 0x000fe20007ffe0ff */
[----:B------:R-:W-:Y:S01]  /*5f2c0*/  ISETP.GE.U32.AND P2, PT, R93, 0x7f000001, PT ;  /* 0x7f0000015d00780c */ /* 0x000fe20003f46070 */
[----:B------:R-:W-:Y:S01]  /*5f2d0*/  ISETP.GE.U32.AND P6, PT, R11, 0x7f000001, PT ;  /* 0x7f0000010b00780c */ /* 0x000fe20003fc6070 */
[----:B------:R-:W3:Y:S01]  /*5f2e0*/  LDG.E R73, desc[UR20][R178.64+0x28] ;  /* 0x00002814b2497981 */ /* 0x000ee2000c1e1900 */
[----:B------:R-:W-:Y:S02]  /*5f2f0*/  IADD3 R9, PT, PT, R9, R86, RZ ;  /* 0x0000005609097210 */ /* 0x000fe40007ffe0ff */
[----:B------:R-:W-:Y:S02]  /*5f300*/  IADD3 R8, PT, PT, R8, R72, RZ ;  /* 0x0000004808087210 */ /* 0x000fe40007ffe0ff */
[----:B------:R-:W-:Y:S02]  /*5f310*/  IADD3 R7, PT, PT, R7, R118, RZ ;  /* 0x0000007607077210 */ /* 0x000fe40007ffe0ff */
[----:B------:R-:W-:-:S02]  /*5f320*/  @P3 IADD3 R165, PT, PT, R165, -0x7f000001, RZ ;  /* 0x80ffffffa5a53810 */ /* 0x000fc40007ffe0ff */
[----:B------:R-:W-:Y:S01]  /*5f330*/  @P0 IADD3 R41, PT, PT, R41, -0x7f000001, RZ ;  /* 0x80ffffff29290810 */ /* 0x000fe20007ffe0ff */
[----:B------:R-:W-:Y:S01]  /*5f340*/  ISETP.GE.U32.AND P3, PT, R76, 0x7f000001, PT ;  /* 0x7f0000014c00780c */ /* 0x000fe20003f66070 */
[----:B------:R-:W-:Y:S01]  /*5f350*/  ISETP.GE.U32.AND P0, PT, R9, 0x7f000001, PT ;  /* 0x7f0000010900780c */ /* 0x000fe20003f06070 */
[----:B------:R-:W-:Y:S02]  /*5f360*/  @P4 IADD3 R129, PT, PT, R129, -0x7f000001, RZ ;  /* 0x80ffffff81814810 */ /* 0x000fe40007ffe0ff */
[----:B------:R-:W-:Y:S02]  /*5f370*/  @P5 IADD3 R134, PT, PT, R134, -0x7f000001, RZ ;  /* 0x80ffffff86865810 */ /* 0x000fe40007ffe0ff */
[----:B------:R-:W-:Y:S01]  /*5f380*/  @P1 IADD3 R117, PT, PT, R117, -0x7f000001, RZ ;  /* 0x80ffffff75751810 */ /* 0x000fe20007ffe0ff */
[----:B------:R-:W-:Y:S01]  /*5f390*/  ISETP.GE.U32.AND P5, PT, R8, 0x7f000001, PT ;  /* 0x7f0000010800780c */ /* 0x000fe20003fa6070 */
[----:B------:R-:W-:Y:S01]  /*5f3a0*/  ISETP.GE.U32.AND P4, PT, R7, 0x7f000001, PT ;  /* 0x7f0000010700780c */ /* 0x000fe20003f86070 */
[----:B------:R-:W-:Y:S01]  /*5f3b0*/  ISETP.GE.U32.AND P1, PT, R92, 0x7f000001, PT ;  /* 0x7f0000015c00780c */ /* 0x000fe20003f26070 */
[----:B------:R-:W-:-:S02]  /*5f3c0*/  @P2 IADD3 R93, PT, PT, R93, -0x7f000001, RZ ;  /* 0x80ffffff5d5d2810 */ /* 0x000fc40007ffe0ff */
[----:B------:R-:W-:Y:S01]  /*5f3d0*/  @P6 IADD3 R11, PT, PT, R11, -0x7f000001, RZ ;  /* 0x80ffffff0b0b6810 */ /* 0x000fe20007ffe0ff */
[----:B------:R-:W-:Y:S01]  /*5f3e0*/  ISETP.GE.U32.AND P2, PT, R167, 0x7f000001, PT ;  /* 0x7f000001a700780c */ /* 0x000fe20003f46070 */
[----:B------:R-:W3:Y:S04]  /*5f3f0*/  LDG.E R72, desc[UR20][R178.64+0x20] ;  /* 0x00002014b2487981 */ /* 0x000ee8000c1e1900 */
[----:B------:R-:W3:Y:S01]  /*5f400*/  LDG.E R74, desc[UR20][R178.64+0x24] ;  /* 0x00002414b24a7981 */ /* 0x000ee2000c1e1900 */
[----:B------:R-:W-:Y:S02]  /*5f410*/  @P3 IADD3 R76, PT, PT, R76, -0x7f000001, RZ ;  /* 0x80ffffff4c4c3810 */ /* 0x000fe40007ffe0ff */
[----:B------:R-:W-:Y:S02]  /*5f420*/  IADD3 R11, PT, PT, R11, R41, RZ ;  /* 0x000000290b0b7210 */ /* 0x000fe40007ffe0ff */
[----:B------:R-:W-:Y:S01]  /*5f430*/  @P0 IADD3 R9, PT, PT, R9, -0x7f000001, RZ ;  /* 0x80ffffff09090810 */ /* 0x000fe20007ffe0ff */
[----:B------:R-:W-:Y:S01]  /*5f440*/  ISETP.GE.U32.AND P3, PT, R136, 0x7f000001, PT ;  /* 0x7f0000018800780c */ /* 0x000fe20003f66070 */
[----:B------:R-:W-:-:S02]  /*5f450*/  @P5 IADD3 R8, PT, PT, R8, -0x7f000001, RZ ;  /* 0x80ffffff08085810 */ /* 0x000fc40007ffe0ff */
[----:B------:R-:W-:Y:S02]  /*5f460*/  @P4 IADD3 R7, PT, PT, R7, -0x7f000001, RZ ;  /* 0x80ffffff07074810 */ /* 0x000fe40007ffe0ff */
[----:B------:R-:W-:Y:S01]  /*5f470*/  @P1 IADD3 R92, PT, PT, R92, -0x7f000001, RZ ;  /* 0x80ffffff5c5c1810 */ /* 0x000fe20007ffe0ff */
[----:B------:R-:W-:Y:S01]  /*5f480*/  ISETP.GE.U32.AND P4, PT, R83, 0x7f000001, PT ;  /* 0x7f0000015300780c */ /* 0x000fe20003f86070 */
[----:B------:R-:W-:Y:S01]  /*5f490*/  ISETP.GE.U32.AND P5, PT, R11, 0x7f000001, PT ;  /* 0x7f0000010b00780c */ /* 0x000fe20003fa6070 */
[----:B------:R-:W-:Y:S01]  /*5f4a0*/  IADD3 R9, PT, PT, R9, R76, RZ ;  /* 0x0000004c09097210 */ /* 0x000fe20007ffe0ff */
[----:B------:R-:W-:Y:S01]  /*5f4b0*/  ISETP.GE.U32.AND P1, PT, R91, 0x7f000001, PT ;  /* 0x7f0000015b00780c */ /* 0x000fe20003f26070 */
[----:B------:R-:W-:Y:S01]  /*5f4c0*/  @P2 IADD3 R167, PT, PT, R167, -0x7f000001, RZ ;  /* 0x80ffffffa7a72810 */ /* 0x000fe20007ffe0ff */
[----:B------:R-:W-:Y:S02]  /*5f4d0*/  ISETP.GE.U32.AND P0, PT, R90, 0x7f000001, PT ;  /* 0x7f0000015a00780c */ /* 0x000fe40003f06070 */
[----:B------:R-:W-:Y:S01]  /*5f4e0*/  ISETP.GE.U32.AND P2, PT, R9, 0x7f000001, PT ;  /* 0x7f0000010900780c */ /* 0x000fe20003f46070 */
[----:B------:R-:W-:-:S02]  /*5f4f0*/  IADD3 R8, PT, PT, R8, R117, RZ ;  /* 0x0000007508087210 */ /* 0x000fc40007ffe0ff */
        /* <DEDUP_REMOVED lines=8> */
[----:B------:R-:W-:-:S02]  /*5f580*/  IADD3 R129, PT, PT, R129, R145, RZ ;  /* 0x0000009181817210 */ /* 0x000fc40007ffe0ff */
[----:B------:R-:W-:Y:S02]  /*5f590*/  IADD3 R11, PT, PT, R11, R83, RZ ;  /* 0x000000530b0b7210 */ /* 0x000fe40007ffe0ff */
[----:B------:R-:W-:Y:S02]  /*5f5a0*/  @P0 IADD3 R90, PT, PT, R90, -0x7f000001, RZ ;  /* 0x80ffffff5a5a0810 */ /* 0x000fe40007ffe0ff */
[----:B------:R-:W-:Y:S01]  /*5f5b0*/  @P2 IADD3 R9, PT, PT, R9, -0x7f000001, RZ ;  /* 0x80ffffff09092810 */ /* 0x000fe20007ffe0ff */
[----:B------:R-:W-:Y:S01]  /*5f5c0*/  ISETP.GE.U32.AND P0, PT, R84, 0x7f000001, PT ;  /* 0x7f0000015400780c */ /* 0x000fe20003f06070 */
[----:B------:R-:W-:Y:S01]  /*5f5d0*/  ISETP.GE.U32.AND P5, PT, R129, 0x7f000001, PT ;  /* 0x7f0000018100780c */ /* 0x000fe20003fa6070 */
[----:B------:R-:W-:Y:S01]  /*5f5e0*/  ISETP.GE.U32.AND P2, PT, R11, 0x7f000001, PT ;  /* 0x7f0000010b00780c */ /* 0x000fe20003f46070 */
[----:B------:R-:W-:Y:S02]  /*5f5f0*/  IADD3 R9, PT, PT, R9, R90, RZ ;  /* 0x0000005a09097210 */ /* 0x000fe40007ffe0ff */
[----:B------:R-:W-:-:S02]  /*5f600*/  @P6 IADD3 R8, PT, PT, R8, -0x7f000001, RZ ;  /* 0x80ffffff08086810 */ /* 0x000fc40007ffe0ff */
[----:B------:R-:W-:Y:S02]  /*5f610*/  @P3 IADD3 R7, PT, PT, R7, -0x7f000001, RZ ;  /* 0x80ffffff07073810 */ /* 0x000fe40007ffe0ff */
[----:B------:R-:W-:Y:S01]  /*5f620*/  @P1 IADD3 R156, PT, PT, R156, -0x7f000001, RZ ;  /* 0x80ffffff9c9c1810 */ /* 0x000fe20007ffe0ff */
[----:B------:R-:W-:Y:S01]  /*5f630*/  ISETP.GE.U32.AND P3, PT, R88, 0x7f000001, PT ;  /* 0x7f0000015800780c */ /* 0x000fe20003f66070 */
[----:B------:R-:W-:Y:S01]  /*5f640*/  ISETP.GE.U32.AND P1, PT, R9, 0x7f000001, PT ;  /* 0x7f0000010900780c */ /* 0x000fe20003f26070 */
[----:B------:R-:W-:Y:S01]  /*5f650*/  IADD3 R8, PT, PT, R8, R92, RZ ;  /* 0x0000005c08087210 */ /* 0x000fe20007ffe0ff */
[----:B------:R-:W-:Y:S01]  /*5f660*/  ISETP.GE.U32.AND P4, PT, R89, 0x7f000001, PT ;  /* 0x7f0000015900780c */ /* 0x000fe20003f86070 */
[----:B------:R-:W-:Y:S02]  /*5f670*/  IADD3 R7, PT, PT, R7, R91, RZ ;  /* 0x0000005b07077210 */ /* 0x000fe40007ffe0ff */
[----:B------:R-:W-:Y:S02]  /*5f680*/  @P0 IADD3 R84, PT, PT, R84, -0x7f000001, RZ ;  /* 0x80ffffff54540810 */ /* 0x000fe40007ffe0ff */
[----:B------:R-:W-:-:S02]  /*5f690*/  @P5 IADD3 R129, PT, PT, R129, -0x7f000001, RZ ;  /* 0x80ffffff81815810 */ /* 0x000fc40007ffe0ff */
[----:B------:R-:W-:Y:S01]  /*5f6a0*/  @P2 IADD3 R11, PT, PT, R11, -0x7f000001, RZ ;  /* 0x80ffffff0b0b2810 */ /* 0x000fe20007ffe0ff */
[----:B------:R-:W-:Y:S01]  /*5f6b0*/  ISETP.GE.U32.AND P6, PT, R8, 0x7f000001, PT ;  /* 0x7f0000010800780c */ /* 0x000fe20003fc6070 */
[----:B------:R-:W-:Y:S01]  /*5f6c0*/  ISETP.GE.U32.AND P0, PT, R77, 0x7f000001, PT ;  /* 0x7f0000014d00780c */ /* 0x000fe20003f06070 */
[----:B------:R-:W-:Y:S01]  /*5f6d0*/  ISETP.GE.U32.AND P5, PT, R7, 0x7f000001, PT ;  /* 0x7f0000010700780c */ /* 0x000fe20003fa6070 */
[----:B------:R-:W-:Y:S02]  /*5f6e0*/  IADD3 R11, PT, PT, R11, R84, RZ ;  /* 0x000000540b0b7210 */ /* 0x000fe40007ffe0ff */
[----:B------:R-:W-:Y:S02]  /*5f6f0*/  @P3 IADD3 R88, PT, PT, R88, -0x7f000001, RZ ;  /* 0x80ffffff58583810 */ /* 0x000fe40007ffe0ff */
[----:B------:R-:W-:Y:S01]  /*5f700*/  @P1 IADD3 R9, PT, PT, R9, -0x7f000001, RZ ;  /* 0x80ffffff09091810 */ /* 0x000fe20007ffe0ff */
[----:B------:R-:W-:Y:S01]  /*5f710*/  ISETP.GE.U32.AND P3, PT, R78, 0x7f000001, PT ;  /* 0x7f0000014e00780c */ /* 0x000fe20003f66070 */
[----:B------:R-:W-:Y:S01]  /*5f720*/  @P4 IADD3 R89, PT, PT, R89, -0x7f000001, RZ ;  /* 0x80ffffff59594810 */ /* 0x000fe20007ffe0ff */
[----:B------:R-:W-:Y:S01]  /*5f730*/  ISETP.GE.U32.AND P4, PT, R11, 0x7f000001, PT ;  /* 0x7f0000010b00780c */ /* 0x000fe20003f86070 */
[----:B------:R-:W-:Y:S01]  /*5f740*/  IADD3 R88, PT, PT, R9, R88, RZ ;  /* 0x0000005809587210 */ /* 0x000fe20007ffe0ff */
[----:B------:R-:W-:Y:S01]  /*5f750*/  ISETP.GE.U32.AND P1, PT, R79, 0x7f000001, PT ;  /* 0x7f0000014f00780c */ /* 0x000fe20003f26070 */
[----:B------:R-:W-:-:S02]  /*5f760*/  @P6 IADD3 R8, PT, PT, R8, -0x7f000001, RZ ;  /* 0x80ffffff08086810 */ /* 0x000fc40007ffe0ff */
[----:B------:R-:W-:Y:S02]  /*5f770*/  @P0 IADD3 R77, PT, PT, R77, -0x7f000001, RZ ;  /* 0x80ffffff4d4d0810 */ /* 0x000fe40007ffe0ff */
[----:B------:R-:W-:Y:S01]  /*5f780*/  @P5 IADD3 R7, PT, PT, R7, -0x7f000001, RZ ;  /* 0x80ffffff07075810 */ /* 0x000fe20007ffe0ff */
[----:B------:R-:W-:Y:S01]  /*5f790*/  ISETP.GE.U32.AND P5, PT, R88, 0x7f000001, PT ;  /* 0x7f0000015800780c */ /* 0x000fe20003fa6070 */
[----:B------:R-:W-:Y:S01]  /*5f7a0*/  ISETP.GE.U32.AND P2, PT, R87, 0x7f000001, PT ;  /* 0x7f0000015700780c */ /* 0x000fe20003f46070 */
[----:B------:R-:W-:Y:S02]  /*5f7b0*/  IADD3 R8, PT, PT, R8, R89, RZ ;  /* 0x0000005908087210 */ /* 0x000fe40007ffe0ff */
        /* <DEDUP_REMOVED lines=11> */
[----:B------:R-:W-:Y:S01]  /*5f870*/  ISETP.GE.U32.AND P2, PT, R82, 0x7f000001, PT ;  /* 0x7f0000015200780c */ /* 0x000fe20003f46070 */
[----:B------:R-:W-:Y:S02]  /*5f880*/  IADD3 R136, PT, PT, R136, R167, RZ ;  /* 0x000000a788887210 */ /* 0x000fe40007ffe0ff */
        /* <DEDUP_REMOVED lines=9> */
[----:B------:R-:W-:Y:S02]  /*5f920*/  IADD3 R7, PT, PT, R7, R85, RZ ;  /* 0x0000005507077210 */ /* 0x000fe40007ffe0ff */
[----:B------:R-:W-:Y:S01]  /*5f930*/  @P0 IADD3 R134, PT, PT, R134, -0x7f000001, RZ ;  /* 0x80ffffff86860810 */ /* 0x000fe20007ffe0ff */
[----:B------:R-:W-:Y:S01]  /*5f940*/  ISETP.GE.U32.AND P0, PT, R136, 0x7f000001, PT ;  /* 0x7f0000018800780c */ /* 0x000fe20003f06070 */
[----:B------:R-:W-:Y:S01]  /*5f950*/  ISETP.GE.U32.AND P3, PT, R11, 0x7f000001, PT ;  /* 0x7f0000010b00780c */ /* 0x000fe20003f66070 */
[----:B------:R-:W-:Y:S01]  /*5f960*/  @P2 IADD3 R82, PT, PT, R82, -0x7f000001, RZ ;  /* 0x80ffffff52522810 */ /* 0x000fe20007ffe0ff */
[----:B------:R-:W-:Y:S01]  /*5f970*/  ISETP.GE.U32.AND P4, PT, R87, 0x7f000001, PT ;  /* 0x7f0000015700780c */ /* 0x000fe20003f86070 */
[----:B------:R-:W-:Y:S01]  /*5f980*/  ISETP.GE.U32.AND P2, PT, R7, 0x7f000001, PT ;  /* 0x7f0000010700780c */ /* 0x000fe20003f46070 */
[----:B------:R-:W-:Y:S01]  /*5f990*/  @P1 IADD3 R80, PT, PT, R80, -0x7f000001, RZ ;  /* 0x80ffffff50501810 */ /* 0x000fe20007ffe0ff */
[----:B------:R-:W-:Y:S01]  /*5f9a0*/  ISETP.GE.U32.AND P1, PT, R126, 0x7f000001, PT ;  /* 0x7f0000017e00780c */ /* 0x000fe20003f26070 */
[----:B------:R-:W-:-:S02]  /*5f9b0*/  @P6 IADD3 R81, PT, PT, R81, -0x7f000001, RZ ;  /* 0x80ffffff51516810 */ /* 0x000fc40007ffe0ff */
[----:B------:R-:W-:Y:S02]  /*5f9c0*/  @P5 IADD3 R79, PT, PT, R79, -0x7f000001, RZ ;  /* 0x80ffffff4f4f5810 */ /* 0x000fe40007ffe0ff */
[----:B------:R-:W-:Y:S01]  /*5f9d0*/  IADD3 R129, PT, PT, R129, R156, RZ ;  /* 0x0000009c81817210 */ /* 0x000fe20007ffe0ff */
[----:B------:R-:W3:Y:S01]  /*5f9e0*/  LDL R165, [R1+0x3f0] ;  /* 0x0003f00001a57983 */ /* 0x000ee20000100800 */
        /* <DEDUP_REMOVED lines=8> */
[----:B------:R-:W-:Y:S01]  /*5fa70*/  ISETP.GE.U32.AND P2, PT, R79, 0x7f000001, PT ;  /* 0x7f0000014f00780c */ /* 0x000fe20003f46070 */
[----:B------:R-:W-:Y:S02]  /*5fa80*/  IADD3 R11, PT, PT, R11, R80, RZ ;  /* 0x000000500b0b7210 */ /* 0x000fe40007ffe0ff */
[----:B------:R-:W-:Y:S02]  /*5fa90*/  IADD3 R82, PT, PT, R87, R82, RZ ;  /* 0x0000005257527210 */ /* 0x000fe40007ffe0ff */
[----:B------:R-:W-:Y:S01]  /*5faa0*/  @P1 IADD3 R126, PT, PT, R126, -0x7f000001, RZ ;  /* 0x80ffffff7e7e1810 */ /* 0x000fe20007ffe0ff */
[----:B------:R-:W-:Y:S02]  /*5fab0*/  ISETP.GE.U32.AND P1, PT, R11, 0x7f000001, PT ;  /* 0x7f0000010b00780c */ /* 0x000fe40003f26070 */
[----:B------:R-:W-:Y:S01]  /*5fac0*/  ISETP.GE.U32.AND P5, PT, R82, 0x7f000001, PT ;  /* 0x7f0000015200780c */ /* 0x000fe20003fa6070 */
[----:B------:R-:W-:-:S02]  /*5fad0*/  IADD3 R126, PT, PT, R7, R126, RZ ;  /* 0x0000007e077e7210 */ /* 0x000fc40007ffe0ff */
[----:B------:R-:W-:Y:S01]  /*5fae0*/  @P0 IADD3 R129, PT, PT, R129, -0x7f000001, RZ ;  /* 0x80ffffff81810810 */ /* 0x000fe20007ffe0ff */
[----:B------:R-:W-:Y:S01]  /*5faf0*/  ISETP.GE.U32.AND P0, PT, R124, 0x7f000001, PT ;  /* 0x7f0000017c00780c */ /* 0x000fe20003f06070 */
[----:B------:R-:W-:Y:S02]  /*5fb00*/  @P4 IADD3 R127, PT, PT, R127, -0x7f000001, RZ ;  /* 0x80ffffff7f7f4810 */ /* 0x000fe40007ffe0ff */
[----:B------:R-:W-:Y:S02]  /*5fb10*/  @P3 IADD3 R121, PT, PT, R121, -0x7f000001, RZ ;  /* 0x80ffffff79793810 */ /* 0x000fe40007ffe0ff */
[----:B------:R-:W-:Y:S01]  /*5fb20*/  @P2 IADD3 R79, PT, PT, R79, -0x7f000001, RZ ;  /* 0x80ffffff4f4f2810 */ /* 0x000fe20007ffe0ff */
[----:B------:R-:W-:Y:S01]  /*5fb30*/  ISETP.GE.U32.AND P4, PT, R154, 0x7f000001, PT ;  /* 0x7f0000019a00780c */ /* 0x000fe20003f86070 */
[----:B------:R-:W-:Y:S02]  /*5fb40*/  ISETP.GE.U32.AND P3, PT, R126, 0x7f000001, PT ;  /* 0x7f0000017e00780c */ /* 0x000fe40003f66070 */
[----:B------:R-:W-:-:S02]  /*5fb50*/  IADD3 R79, PT, PT, R79, R127, RZ ;  /* 0x0000007f4f4f7210 */ /* 0x000fc40007ffe0ff */
[----:B------:R-:W-:Y:S02]  /*5fb60*/  @P1 IADD3 R11, PT, PT, R11, -0x7f000001, RZ ;  /* 0x80ffffff0b0b1810 */ /* 0x000fe40007ffe0ff */
[----:B------:R-:W-:Y:S01]  /*5fb70*/  @P5 IADD3 R82, PT, PT, R82, -0x7f000001, RZ ;  /* 0x80ffffff52525810 */ /* 0x000fe20007ffe0ff */
[----:B------:R-:W-:Y:S01]  /*5fb80*/  IMAD.WIDE.U32 R8, R134, R202, RZ ;  /* 0x000000ca86087225 */ /* 0x000fe200078e00ff */
[----:B------:R-:W-:Y:S01]  /*5fb90*/  ISETP.GE.U32.AND P5, PT, R79, 0x7f000001, PT ;  /* 0x7f0000014f00780c */ /* 0x000fe20003fa6070 */
[----:B------:R-:W-:Y:S02]  /*5fba0*/  @P0 IADD3 R124, PT, PT, R124, -0x7f000001, RZ ;  /* 0x80ffffff7c7c0810 */ /* 0x000fe40007ffe0ff */
[----:B------:R-:W-:Y:S01]  /*5fbb0*/  IADD3 R11, PT, PT, R11, R121, RZ ;  /* 0x000000790b0b7210 */ /* 0x000fe20007ffe0ff */
[----:B------:R-:W-:Y:S01]  /*5fbc0*/  IMAD R76, R8, 0x7effffff, RZ ;  /* 0x7effffff084c7824 */ /* 0x000fe200078e02ff */
[----:B------:R-:W-:Y:S02]  /*5fbd0*/  @P4 IADD3 R154, PT, PT, R154, -0x7f000001, RZ ;  /* 0x80ffffff9a9a4810 */ /* 0x000fe40007ffe0ff */
[----:B------:R-:W-:Y:S01]  /*5fbe0*/  @P3 IADD3 R126, PT, PT, R126, -0x7f000001, RZ ;  /* 0x80ffffff7e7e3810 */ /* 0x000fe20007ffe0ff */
[----:B------:R-:W-:Y:S01]  /*5fbf0*/  ISETP.GE.U32.AND P6, PT, R169, 0x7f000001, PT ;  /* 0x7f000001a900780c */ /* 0x000fe20003fc6070 */
[----:B------:R-:W-:Y:S01]  /*5fc00*/  IMAD.HI.U32 R76, R76, 0x7f000001, R8 ;  /* 0x7f0000014c4c7827 */ /* 0x000fe200078e0008 */
[----:B------:R-:W-:Y:S01]  /*5fc10*/  ISETP.GE.U32.AND P0, PT, R133, 0x7f000001, PT ;  /* 0x7f0000018500780c */ /* 0x000fe20003f06070 */
[----:B------:R-:W-:Y:S01]  /*5fc20*/  IADD3 R82, PT, PT, R82, R124, RZ ;  /* 0x0000007c52527210 */ /* 0x000fe20007ffe0ff */
[----:B------:R-:W-:Y:S01]  /*5fc30*/  ISETP.GE.U32.AND P3, PT, R11, 0x7f000001, PT ;  /* 0x7f0000010b00780c */ /* 0x000fe20003f66070 */
[----:B------:R-:W-:Y:S01]  /*5fc40*/  IMAD.WIDE.U32 R8, R136, R202, RZ ;  /* 0x000000ca88087225 */ /* 0x000fe200078e00ff */
[----:B------:R-:W-:Y:S01]  /*5fc50*/  IADD3 R154, PT, PT, R126, R154, RZ ;  /* 0x0000009a7e9a7210 */ /* 0x000fe20007ffe0ff */
[----:B------:R-:W-:Y:S01]  /*5fc60*/  ISETP.GE.U32.AND P1, PT, R135, 0x7f000001, PT ;  /* 0x7f0000018700780c */ /* 0x000fe20003f26070 */
[----:B------:R-:W-:Y:S01]  /*5fc70*/  ISETP.GE.U32.AND P4, PT, R82, 0x7f000001, PT ;  /* 0x7f0000015200780c */ /* 0x000fe20003f86070 */
[----:B------:R-:W-:Y:S01]  /*5fc80*/  IMAD R77, R8, 0x7effffff, RZ ;  /* 0x7effffff084d7824 */ /* 0x000fe200078e02ff */
[----:B------:R-:W-:Y:S01]  /*5fc90*/  @P5 IADD3 R79, PT, PT, R79, -0x7f000001, RZ ;  /* 0x80ffffff4f4f5810 */ /* 0x000fe20007ffe0ff */
[----:B------:R-:W-:Y:S01]  /*5fca0*/  ISETP.GE.U32.AND P5, PT, R154, 0x7f000001, PT ;  /* 0x7f0000019a00780c */ /* 0x000fe20003fa6070 */
[----:B------:R-:W-:Y:S01]  /*5fcb0*/  ISETP.GE.U32.AND P2, PT, R76, 0x7f000001, PT ;  /* 0x7f0000014c00780c */ /* 0x000fe20003f46070 */
[----:B------:R-:W-:-:S04]  /*5fcc0*/  IMAD.HI.U32 R77, R77, 0x7f000001, R8 ;  /* 0x7f0000014d4d7827 */ /* 0x000fc800078e0008 */
[-C--:B------:R-:W-:Y:S01]  /*5fcd0*/  IMAD.WIDE.U32 R8, R129, R202.reuse, RZ ;  /* 0x000000ca81087225 */ /* 0x080fe200078e00ff */
[----:B------:R-:W-:Y:S02]  /*5fce0*/  @P6 IADD3 R169, PT, PT, R169, -0x7f000001, RZ ;  /* 0x80ffffffa9a96810 */ /* 0x000fe40007ffe0ff */
[----:B------:R-:W-:Y:S02]  /*5fcf0*/  @P0 IADD3 R133, PT, PT, R133, -0x7f000001, RZ ;  /* 0x80ffffff85850810 */ /* 0x000fe40007ffe0ff */
[----:B------:R-:W-:Y:S01]  /*5fd00*/  @P3 IADD3 R11, PT, PT, R11, -0x7f000001, RZ ;  /* 0x80ffffff0b0b3810 */ /* 0x000fe20007ffe0ff */
[----:B------:R-:W-:Y:S02]  /*5fd10*/  IMAD R78, R8, 0x7effffff, RZ ;  /* 0x7effffff084e7824 */ /* 0x000fe400078e02ff */
[----:B------:R-:W-:Y:S01]  /*5fd20*/  IMAD.WIDE.U32 R6, R6, R202, RZ ;  /* 0x000000ca06067225 */ /* 0x000fe200078e00ff */
[----:B------:R-:W-:-:S03]  /*5fd30*/  IADD3 R169, PT, PT, R79, R169, RZ ;  /* 0x000000a94fa97210 */ /* 0x000fc60007ffe0ff */
[----:B------:R-:W-:Y:S01]  /*5fd40*/  IMAD.HI.U32 R78, R78, 0x7f000001, R8 ;  /* 0x7f0000014e4e7827 */ /* 0x000fe200078e0008 */
[----:B------:R-:W-:Y:S02]  /*5fd50*/  @P1 IADD3 R135, PT, PT, R135, -0x7f000001, RZ ;  /* 0x80ffffff87871810 */ /* 0x000fe40007ffe0ff */
[----:B------:R-:W-:Y:S02]  /*5fd60*/  @P4 IADD3 R82, PT, PT, R82, -0x7f000001, RZ ;  /* 0x80ffffff52524810 */ /* 0x000fe40007ffe0ff */
[----:B------:R-:W-:Y:S01]  /*5fd70*/  IADD3 R133, PT, PT, R11, R133, RZ ;  /* 0x000000850b857210 */ /* 0x000fe20007ffe0ff */
[----:B------:R-:W-:Y:S01]  /*5fd80*/  ISETP.GE.U32.AND P0, PT, R171, 0x7f000001, PT ;  /* 0x7f000001ab00780c */ /* 0x000fe20003f06070 */
[----:B------:R-:W-:Y:S01]  /*5fd90*/  IMAD R30, R6, 0x7effffff, RZ ;  /* 0x7effffff061e7824 */ /* 0x000fe200078e02ff */
[----:B------:R-:W-:Y:S01]  /*5fda0*/  @P5 IADD3 R154, PT, PT, R154, -0x7f000001, RZ ;  /* 0x80ffffff9a9a5810 */ /* 0x000fe20007ffe0ff */
[----:B------:R-:W-:Y:S01]  /*5fdb0*/  ISETP.GE.U32.AND P1, PT, R77, 0x7f000001, PT ;  /* 0x7f0000014d00780c */ /* 0x000fe20003f26070 */
[----:B------:R-:W-:Y:S01]  /*5fdc0*/  ISETP.GE.U32.AND P5, PT, R169, 0x7f000001, PT ;  /* 0x7f000001a900780c */ /* 0x000fe20003fa6070 */
[----:B------:R-:W-:Y:S01]  /*5fdd0*/  @P2 IADD3 R76, PT, PT, R76, -0x7f000001, RZ ;  /* 0x80ffffff4c4c2810 */ /* 0x000fe20007ffe0ff */
[----:B------:R-:W-:Y:S01]  /*5fde0*/  IMAD.HI.U32 R30, R30, 0x7f000001, R6 ;  /* 0x7f0000011e1e7827 */ /* 0x000fe200078e0006 */
[----:B------:R-:W-:Y:S01]  /*5fdf0*/  IADD3 R135, PT, PT, R82, R135, RZ ;  /* 0x0000008752877210 */ /* 0x000fe20007ffe0ff */
[----:B------:R-:W-:Y:S01]  /*5fe00*/  ISETP.GE.U32.AND P2, PT, R78, 0x7f000001, PT ;  /* 0x7f0000014e00780c */ /* 0x000fe20003f46070 */
[----:B------:R-:W-:Y:S01]  /*5fe10*/  ISETP.GE.U32.AND P4, PT, R133, 0x7f000001, PT ;  /* 0x7f0000018500780c */ /* 0x000fe20003f86070 */
[----:B------:R-:W-:Y:S01]  /*5fe20*/  IADD3 R76, PT, PT, R154, R76, RZ ;  /* 0x0000004c9a4c7210 */ /* 0x000fe20007ffe0ff */
[----:B------:R-:W-:Y:S01]  /*5fe30*/  ISETP.GE.U32.AND P3, PT, R30, 0x7f000001, PT ;  /* 0x7f0000011e00780c */ /* 0x000fe20003f66070 */
[----:B------:R-:W-:Y:S01]  /*5fe40*/  ISETP.GE.U32.AND P6, PT, R135, 0x7f000001, PT ;  /* 0x7f0000018700780c */ /* 0x000fe20003fc6070 */
[----:B------:R-:W-:Y:S01]  /*5fe50*/  @P0 IADD3 R171, PT, PT, R171, -0x7f000001, RZ ;  /* 0x80ffffffabab0810 */ /* 0x000fe20007ffe0ff */
[----:B------:R-:W-:Y:S01]  /*5fe60*/  IMAD.WIDE.U32 R6, R18, UR8, RZ ;  /* 0x0000000812067c25 */ /* 0x000fe2000f8e00ff */
[----:B------:R-:W-:Y:S01]  /*5fe70*/  ISETP.GE.U32.AND P0, PT, R76, 0x7f000001, PT ;  /* 0x7f0000014c00780c */ /* 0x000fe20003f06070 */
[----:B------:R-:W-:-:S02]  /*5fe80*/  @P1 IADD3 R77, PT, PT, R77, -0x7f000001, RZ ;  /* 0x80ffffff4d4d1810 */ /* 0x000fc40007ffe0ff */
[----:B------:R-:W-:Y:S01]  /*5fe90*/  @P5 IADD3 R169, PT, PT, R169, -0x7f000001, RZ ;  /* 0x80ffffffa9a95810 */ /* 0x000fe20007ffe0ff */
[----:B------:R-:W-:Y:S01]  /*5fea0*/  IMAD R202, R6, 0x7effffff, RZ ;  /* 0x7effffff06ca7824 */ /* 0x000fe200078e02ff */
[----:B--2---:R-:W-:Y:S01]  /*5feb0*/  R2UR UR16, R33 ;  /* 0x00000000211072ca */ /* 0x004fe200000e0000 */
[----:B------:R-:W-:Y:S01]  /*5fec0*/  IMAD.WIDE.U32 R8, R17, UR8, RZ ;  /* 0x0000000811087c25 */ /* 0x000fe2000f8e00ff */
[----:B------:R-:W-:Y:S02]  /*5fed0*/  @P2 IADD3 R78, PT, PT, R78, -0x7f000001, RZ ;  /* 0x80ffffff4e4e2810 */ /* 0x000fe40007ffe0ff */
[----:B------:R-:W-:Y:S02]  /*5fee0*/  @P4 IADD3 R133, PT, PT, R133, -0x7f000001, RZ ;  /* 0x80ffffff85854810 */ /* 0x000fe40007ffe0ff */
[----:B------:R-:W-:Y:S02]  /*5fef0*/  IADD3 R77, PT, PT, R169, R77, RZ ;  /* 0x0000004da94d7210 */ /* 0x000fe40007ffe0ff */
[----:B------:R-:W-:-:S02]  /*5ff00*/  @P3 IADD3 R30, PT, PT, R30, -0x7f000001, RZ ;  /* 0x80ffffff1e1e3810 */ /* 0x000fc40007ffe0ff */
[----:B------:R-:W-:Y:S01]  /*5ff10*/  @P6 IADD3 R135, PT, PT, R135, -0x7f000001, RZ ;  /* 0x80ffffff87876810 */ /* 0x000fe20007ffe0ff */
[----:B------:R-:W-:Y:S01]  /*5ff20*/  IMAD.HI.U32 R202, R202, 0x7f000001, R6 ;  /* 0x7f000001caca7827 */ /* 0x000fe200078e0006 */
[----:B------:R-:W-:-:S03]  /*5ff30*/  IADD3 R78, PT, PT, R133, R78, RZ ;  /* 0x0000004e854e7210 */ /* 0x000fc60007ffe0ff */
[----:B------:R-:W-:Y:S01]  /*5ff40*/  IMAD.WIDE.U32 R6, R130, UR8, RZ ;  /* 0x0000000882067c25 */ /* 0x000fe2000f8e00ff */
[----:B------:R-:W-:Y:S01]  /*5ff50*/  ISETP.GE.U32.AND P2, PT, R77, 0x7f000001, PT ;  /* 0x7f0000014d00780c */ /* 0x000fe20003f46070 */
[----:B------:R-:W-:Y:S02]  /*5ff60*/  @P0 IADD3 R76, PT, PT, R76, -0x7f000001, RZ ;  /* 0x80ffffff4c4c0810 */ /* 0x000fe40007ffe0ff */
[----:B------:R-:W-:Y:S01]  /*5ff70*/  IADD3 R171, PT, PT, R135, R171, RZ ;  /* 0x000000ab87ab7210 */ /* 0x000fe20007ffe0ff */
[----:B----4-:R-:W-:Y:S01]  /*5ff80*/  IMAD.WIDE.U32 R32, R32, R30, RZ ;  /* 0x0000001e20207225 */ /* 0x010fe200078e00ff */
[----:B------:R-:W-:-:S03]  /*5ff90*/  ISETP.GE.U32.AND P0, PT, R78, 0x7f000001, PT ;  /* 0x7f0000014e00780c */ /* 0x000fc60003f06070 */
[----:B------:R-:W-:Y:S01]  /*5ffa0*/  IMAD R203, R6, 0x7effffff, RZ ;  /* 0x7effffff06cb7824 */ /* 0x000fe200078e02ff */
[----:B---3--:R-:W-:Y:S01]  /*5ffb0*/  R2UR UR17, R119 ;  /* 0x00000000771172ca */ /* 0x008fe200000e0000 */
[----:B------:R-:W-:Y:S02]  /*5ffc0*/  IMAD R75, R8, 0x7effffff, RZ ;  /* 0x7effffff084b7824 */ /* 0x000fe400078e02ff */
[----:B------:R-:W-:Y:S02]  /*5ffd0*/  IMAD R41, R32, 0x7effffff, RZ ;  /* 0x7effffff20297824 */ /* 0x000fe400078e02ff */
[----:B------:R-:W-:Y:S01]  /*5ffe0*/  IMAD.HI.U32 R203, R203, 0x7f000001, R6 ;  /* 0x7f000001cbcb7827 */ /* 0x000fe200078e0006 */
[----:B------:R-:W-:-:S03]  /*5fff0*/  ISETP.GE.U32.AND P1, PT, R171, 0x7f000001, PT ;  /* 0x7f000001ab00780c */ /* 0x000fc60003f26070 */
[----:B------:R-:W-:-:S04]  /*60000*/  IMAD.WIDE.U32 R6, R76, UR16, RZ ;  /* 0x000000104c067c25 */ /* 0x000fc8000f8e00ff */
[----:B------:R-:W-:-:S04]  /*60010*/  IMAD.HI.U32 R75, R75, 0x7f000001, R8 ;  /* 0x7f0000014b4b7827 */ /* 0x000fc800078e0008 */
[----:B------:R-:W-:-:S04]  /*60020*/  IMAD.HI.U32 R32, R41, 0x7f000001, R32 ;  /* 0x7f00000129207827 */ /* 0x000fc800078e0020 */
[----:B------:R-:W-:Y:S01]  /*60030*/  IMAD.WIDE.U32 R8, R13, R30, RZ ;  /* 0x0000001e0d087225 */ /* 0x000fe200078e00ff */
[----:B------:R-:W-:-:S03]  /*60040*/  IADD3 R41, PT, PT, R152, R12, RZ ;  /* 0x0000000c98297210 */ /* 0x000fc60007ffe0ff */
[----:B------:R-:W-:Y:S01]  /*60050*/  IMAD R13, R6, 0x7effffff, RZ ;  /* 0x7effffff060d7824 */ /* 0x000fe200078e02ff */
[----:B------:R-:W-:Y:S02]  /*60060*/  @P2 IADD3 R77, PT, PT, R77, -0x7f000001, RZ ;  /* 0x80ffffff4d4d2810 */ /* 0x000fe40007ffe0ff */
[----:B------:R-:W-:Y:S01]  /*60070*/  @P0 IADD3 R78, PT, PT, R78, -0x7f000001, RZ ;  /* 0x80ffffff4e4e0810 */ /* 0x000fe20007ffe0ff */
[----:B------:R-:W-:-:S04]  /*60080*/  IMAD.WIDE.U32 R10, R16, UR8, RZ ;  /* 0x00000008100a7c25 */ /* 0x000fc8000f8e00ff */
[----:B------:R-:W-:Y:S01]  /*60090*/  IMAD.HI.U32 R33, R13, 0x7f000001, R6 ;  /* 0x7f0000010d217827 */ /* 0x000fe200078e0006 */
[----:B------:R-:W-:-:S03]  /*600a0*/  ISETP.GE.U32.AND P0, PT, R41, 0x7f000001, PT ;  /* 0x7f0000012900780c */ /* 0x000fc60003f06070 */
[----:B------:R-:W-:-:S04]  /*600b0*/  IMAD.WIDE.U32 R6, R77, UR17, RZ ;  /* 0x000000114d067c25 */ /* 0x000fc8000f8e00ff */
[----:B------:R-:W-:Y:S01]  /*600c0*/  IMAD R176, R10, 0x7effffff, RZ ;  /* 0x7effffff0ab07824 */ /* 0x000fe200078e02ff */
[----:B------:R-:W-:Y:S01]  /*600d0*/  @P1 IADD3 R171, PT, PT, R171, -0x7f000001, RZ ;  /* 0x80ffffffabab1810 */ /* 0x000fe20007ffe0ff */
[----:B------:R-:W-:Y:S01]  /*600e0*/  ISETP.GE.U32.AND P1, PT, R203, 0x7f000001, PT ;  /* 0x7f000001cb00780c */ /* 0x000fe20003f26070 */
[----:B------:R-:W-:Y:S02]  /*600f0*/  IMAD R82, R6, 0x7effffff, RZ ;  /* 0x7effffff06527824 */ /* 0x000fe400078e02ff */
[----:B------:R-:W-:-:S04]  /*60100*/  IMAD.HI.U32 R176, R176, 0x7f000001, R10 ;  /* 0x7f000001b0b07827 */ /* 0x000fc800078e000a */
[----:B------:R-:W-:Y:S01]  /*60110*/  IMAD R79, R8, 0x7effffff, RZ ;  /* 0x7effffff084f7824 */ /* 0x000fe200078e02ff */
[----:B------:R-:W-:Y:S01]  /*60120*/  ISETP.GE.U32.AND P2, PT, R33, 0x7f000001, PT ;  /* 0x7f0000012100780c */ /* 0x000fe20003f46070 */
[----:B------:R-:W-:-:S04]  /*60130*/  IMAD.WIDE.U32 R10, R120, R30, RZ ;  /* 0x0000001e780a7225 */ /* 0x000fc800078e00ff */
[----:B------:R-:W-:-:S04]  /*60140*/  IMAD.HI.U32 R82, R82, 0x7f000001, R6 ;  /* 0x7f00000152527827 */ /* 0x000fc800078e0006 */
[----:B------:R-:W-:-:S04]  /*60150*/  IMAD.HI.U32 R79, R79, 0x7f000001, R8 ;  /* 0x7f0000014f4f7827 */ /* 0x000fc800078e0008 */
[----:B------:R-:W-:Y:S02]  /*60160*/  IMAD R81, R10, 0x7effffff, RZ ;  /* 0x7effffff0a517824 */ /* 0x000fe400078e02ff */
[----:B------:R-:W-:Y:S01]  /*60170*/  IMAD.WIDE.U32 R8, R171, UR17, RZ ;  /* 0x00000011ab087c25 */ /* 0x000fe2000f8e00ff */
[----:B------:R-:W-:Y:S01]  /*60180*/  @P0 IADD3 R41, PT, PT, R41, -0x7f000001, RZ ;  /* 0x80ffffff29290810 */ /* 0x000fe20007ffe0ff */
[----:B------:R-:W-:Y:S02]  /*60190*/  ISETP.GE.U32.AND P0, PT, R82, 0x7f000001, PT ;  /* 0x7f0000015200780c */ /* 0x000fe40003f06070 */
[----:B------:R-:W-:-:S04]  /*601a0*/  IMAD.HI.U32 R81, R81, 0x7f000001, R10 ;  /* 0x7f00000151517827 */ /* 0x000fc800078e000a */
[----:B------:R-:W-:-:S04]  /*601b0*/  IMAD.WIDE.U32 R12, R78, UR17, RZ ;  /* 0x000000114e0c7c25 */ /* 0x000fc8000f8e00ff */
[----:B------:R-:W-:Y:S02]  /*601c0*/  IMAD R83, R8, 0x7effffff, RZ ;  /* 0x7effffff08537824 */ /* 0x000fe400078e02ff */
[----:B------:R-:W-:Y:S01]  /*601d0*/  IMAD.WIDE.U32 R10, R76, UR17, RZ ;  /* 0x000000114c0a7c25 */ /* 0x000fe2000f8e00ff */
[----:B------:R-:W-:-:S03]  /*601e0*/  @P1 IADD3 R203, PT, PT, R203, -0x7f000001, RZ ;  /* 0x80ffffffcbcb1810 */ /* 0x000fc60007ffe0ff */
[----:B------:R-:W-:Y:S02]  /*601f0*/  IMAD R84, R12, 0x7effffff, RZ ;  /* 0x7effffff0c547824 */ /* 0x000fe400078e02ff */
[----:B------:R-:W-:Y:S01]  /*60200*/  IMAD.HI.U32 R83, R83, 0x7f000001, R8 ;  /* 0x7f00000153537827 */ /* 0x000fe200078e0008 */
[----:B------:R-:W-:-:S03]  /*60210*/  @P2 IADD3 R33, PT, PT, R33, -0x7f000001, RZ ;  /* 0x80ffffff21212810 */ /* 0x000fc60007ffe0ff */
[----:B------:R-:W-:Y:S02]  /*60220*/  IMAD R80, R10, 0x7effffff, RZ ;  /* 0x7effffff0a507824 */ /* 0x000fe400078e02ff */
[----:B------:R-:W-:-:S04]  /*60230*/  IMAD.WIDE.U32 R6, R78, UR16, RZ ;  /* 0x000000104e067c25 */ /* 0x000fc8000f8e00ff */
[----:B------:R-:W-:Y:S01]  /*60240*/  IMAD.WIDE.U32 R8, R77, UR16, RZ ;  /* 0x000000104d087c25 */ /* 0x000fe2000f8e00ff */
[----:B------:R-:W-:-:S03]  /*60250*/  IADD3 R203, PT, PT, R41, R203, RZ ;  /* 0x000000cb29cb7210 */ /* 0x000fc60007ffe0ff */
[----:B------:R-:W-:-:S04]  /*60260*/  IMAD.HI.U32 R12, R84, 0x7f000001, R12 ;  /* 0x7f000001540c7827 */ /* 0x000fc800078e000c */
[----:B------:R-:W-:Y:S01]  /*60270*/  IMAD.HI.U32 R80, R80, 0x7f000001, R10 ;  /* 0x7f00000150507827 */ /* 0x000fe200078e000a */
[----:B------:R-:W-:-:S03]  /*60280*/  ISETP.GE.U32.AND P2, PT, R83, 0x7f000001, PT ;  /* 0x7f0000015300780c */ /* 0x000fc60003f46070 */
[----:B------:R-:W-:Y:S01]  /*60290*/  IMAD R13, R6, 0x7effffff, RZ ;  /* 0x7effffff060d7824 */ /* 0x000fe200078e02ff */
[----:B------:R-:W-:Y:S01]  /*602a0*/  ISETP.GE.U32.AND P1, PT, R33, 0x7f000001, PT ;  /* 0x7f0000012100780c */ /* 0x000fe20003f26070 */
[----:B------:R-:W-:-:S04]  /*602b0*/  IMAD.WIDE.U32 R10, R171, UR16, RZ ;  /* 0x00000010ab0a7c25 */ /* 0x000fc8000f8e00ff */
[----:B------:R-:W-:Y:S01]  /*602c0*/  IMAD R84, R8, 0x7effffff, RZ ;  /* 0x7effffff08547824 */ /* 0x000fe200078e02ff */
[----:B------:R-:W-:Y:S01]  /*602d0*/  @P0 IADD3 R82, PT, PT, R82, -0x7f000001, RZ ;  /* 0x80ffffff52520810 */ /* 0x000fe20007ffe0ff */
[----:B------:R-:W-:Y:S01]  /*602e0*/  ISETP.GE.U32.AND P0, PT, R203, 0x7f000001, PT ;  /* 0x7f000001cb00780c */ /* 0x000fe20003f06070 */
[----:B------:R-:W-:Y:S01]  /*602f0*/  IMAD.HI.U32 R13, R13, 0x7f000001, R6 ;  /* 0x7f0000010d0d7827 */ /* 0x000fe200078e0006 */
[----:B------:R-:W-:-:S03]  /*60300*/  R2UR UR18, R36 ;  /* 0x00000000241272ca */ /* 0x000fc600000e0000 */
[----:B------:R-:W-:Y:S02]  /*60310*/  IMAD R6, R10, 0x7effffff, RZ ;  /* 0x7effffff0a067824 */ /* 0x000fe400078e02ff */
[----:B------:R-:W-:-:S04]  /*60320*/  IMAD.HI.U32 R84, R84, 0x7f000001, R8 ;  /* 0x7f00000154547827 */ /* 0x000fc800078e0008 */
[----:B------:R-:W-:-:S04]  /*60330*/  IMAD.HI.U32 R36, R6, 0x7f000001, R10 ;  /* 0x7f00000106247827 */ /* 0x000fc800078e000a */
[----:B------:R-:W-:Y:S01]  /*60340*/  IMAD.WIDE.U32 R6, R82, 0x5fffffa, RZ ;  /* 0x05fffffa52067825 */ /* 0x000fe200078e00ff */
[----:B------:R-:W-:Y:S02]  /*60350*/  R2UR UR15, R35 ;  /* 0x00000000230f72ca */ /* 0x000fe400000e0000 */
[----:B------:R-:W-:Y:S01]  /*60360*/  R2UR UR19, R40 ;  /* 0x00000000281372ca */ /* 0x000fe200000e0000 */
[----:B------:R-:W-:Y:S01]  /*60370*/  ISETP.GE.U32.AND P3, PT, R84, 0x7f000001, PT ;  /* 0x7f0000015400780c */ /* 0x000fe20003f66070 */
[----:B------:R-:W-:Y:S02]  /*60380*/  @P2 IADD3 R83, PT, PT, R83, -0x7f000001, RZ ;  /* 0x80ffffff53532810 */ /* 0x000fe40007ffe0ff */
[----:B------:R-:W-:Y:S01]  /*60390*/  @P1 IADD3 R33, PT, PT, R33, -0x7f000001, RZ ;  /* 0x80ffffff21211810 */ /* 0x000fe20007ffe0ff */
[----:B------:R-:W-:Y:S01]  /*603a0*/  ISETP.GE.U32.AND P1, PT, R13, 0x7f000001, PT ;  /* 0x7f0000010d00780c */ /* 0x000fe20003f26070 */
[----:B------:R-:W-:Y:S01]  /*603b0*/  ISETP.GE.U32.AND P2, PT, R36, 0x7f000001, PT ;  /* 0x7f0000012400780c */ /* 0x000fe20003f46070 */
[----:B------:R-:W-:Y:S01]  /*603c0*/  IMAD R82, R82, 0x6, RZ ;  /* 0x0000000652527824 */ /* 0x000fe200078e02ff */
[----:B------:R-:W-:Y:S01]  /*603d0*/  @P0 IADD3 R203, PT, PT, R203, -0x7f000001, RZ ;  /* 0x80ffffffcbcb0810 */ /* 0x000fe20007ffe0ff */
[----:B------:R-:W-:Y:S01]  /*603e0*/  ISETP.GE.U32.AND P0, PT, R12, 0x7f000001, PT ;  /* 0x7f0000010c00780c */ /* 0x000fe20003f06070 */
[----:B------:R-:W-:-:S04]  /*603f0*/  IMAD.WIDE.U32 R10, R77, UR18, RZ ;  /* 0x000000124d0a7c25 */ /* 0x000fc8000f8e00ff */
[----:B------:R-:W-:Y:S01]  /*60400*/  IMAD.HI.U32 R85, R82, 0x7f000001, R6 ;  /* 0x7f00000152557827 */ /* 0x000fe200078e0006 */
[----:B------:R-:W-:-:S03]  /*60410*/  ISETP.GE.U32.AND P5, PT, R175, 0x7f000001, PT ;  /* 0x7f000001af00780c */ /* 0x000fc60003fa6070 */
[----:B------:R-:W-:-:S04]  /*60420*/  IMAD.WIDE.U32 R6, R76, UR18, RZ ;  /* 0x000000124c067c25 */ /* 0x000fc8000f8e00ff */
[----:B------:R-:W-:Y:S01]  /*60430*/  IMAD R86, R10, 0x7effffff, RZ ;  /* 0x7effffff0a567824 */ /* 0x000fe200078e02ff */
[----:B------:R-:W-:Y:S02]  /*60440*/  IADD3 R33, PT, PT, R33, R83, RZ ;  /* 0x0000005321217210 */ /* 0x000fe40007ffe0ff */
[----:B------:R-:W-:Y:S01]  /*60450*/  @P3 IADD3 R84, PT, PT, R84, -0x7f000001, RZ ;  /* 0x80ffffff54543810 */ /* 0x000fe20007ffe0ff */
[----:B------:R-:W-:Y:S02]  /*60460*/  IMAD R83, R6, 0x7effffff, RZ ;  /* 0x7effffff06537824 */ /* 0x000fe400078e02ff */
[----:B------:R-:W-:Y:S01]  /*60470*/  IMAD.HI.U32 R86, R86, 0x7f000001, R10 ;  /* 0x7f00000156567827 */ /* 0x000fe200078e000a */
[----:B------:R-:W-:Y:S02]  /*60480*/  @P1 IADD3 R13, PT, PT, R13, -0x7f000001, RZ ;  /* 0x80ffffff0d0d1810 */ /* 0x000fe40007ffe0ff */
[----:B------:R-:W-:Y:S01]  /*60490*/  @P2 IADD3 R36, PT, PT, R36, -0x7f000001, RZ ;  /* 0x80ffffff24242810 */ /* 0x000fe20007ffe0ff */
[----:B------:R-:W-:Y:S01]  /*604a0*/  ISETP.GE.U32.AND P1, PT, R84, 0x7f000001, PT ;  /* 0x7f0000015400780c */ /* 0x000fe20003f26070 */
[----:B------:R-:W-:Y:S01]  /*604b0*/  IMAD.HI.U32 R83, R83, 0x7f000001, R6 ;  /* 0x7f00000153537827 */ /* 0x000fe200078e0006 */
[----:B------:R-:W-:Y:S01]  /*604c0*/  @P0 IADD3 R12, PT, PT, R12, -0x7f000001, RZ ;  /* 0x80ffffff0c0c0810 */ /* 0x000fe20007ffe0ff */
[----:B------:R-:W-:Y:S01]  /*604d0*/  ISETP.GE.U32.AND P0, PT, R86, 0x7f000001, PT ;  /* 0x7f0000015600780c */ /* 0x000fe20003f06070 */
[----:B------:R-:W-:Y:S01]  /*604e0*/  ISETP.GE.U32.AND P2, PT, R13, 0x7f000001, PT ;  /* 0x7f0000010d00780c */ /* 0x000fe20003f46070 */
[----:B------:R-:W-:Y:S01]  /*604f0*/  ISETP.GE.U32.AND P3, PT, R36, 0x7f000001, PT ;  /* 0x7f0000012400780c */ /* 0x000fe20003f66070 */
[----:B------:R-:W-:Y:S01]  /*60500*/  @P5 IADD3 R175, PT, PT, R175, -0x7f000001, RZ ;  /* 0x80ffffffafaf5810 */ /* 0x000fe20007ffe0ff */
[----:B------:R-:W-:Y:S01]  /*60510*/  IMAD.WIDE.U32 R8, R78, UR18, RZ ;  /* 0x000000124e087c25 */ /* 0x000fe2000f8e00ff */
[----:B------:R-:W-:Y:S01]  /*60520*/  ISETP.GE.U32.AND P5, PT, R83, 0x7f000001, PT ;  /* 0x7f0000015300780c */ /* 0x000fe20003fa6070 */
[----:B------:R-:W-:Y:S01]  /*60530*/  ISETP.GE.U32.AND P4, PT, R85, 0x7f000001, PT ;  /* 0x7f0000015500780c */ /* 0x000fe20003f86070 */
[----:B------:R-:W-:Y:S01]  /*60540*/  IADD3 R64, PT, PT, R249, R64, RZ ;  /* 0x00000040f9407210 */ /* 0x000fe20007ffe0ff */
[----:B------:R-:W-:Y:S01]  /*60550*/  IMAD R82, R8, 0x7effffff, RZ ;  /* 0x7effffff08527824 */ /* 0x000fe200078e02ff */
[----:B------:R-:W-:-:S02]  /*60560*/  IADD3 R175, PT, PT, R203, R175, RZ ;  /* 0x000000afcbaf7210 */ /* 0x000fc40007ffe0ff */
[----:B------:R-:W-:Y:S02]  /*60570*/  @P1 IADD3 R84, PT, PT, R84, -0x7f000001, RZ ;  /* 0x80ffffff54541810 */ /* 0x000fe40007ffe0ff */
[----:B------:R-:W-:Y:S01]  /*60580*/  IADD3 R31, PT, PT, R247, R31, RZ ;  /* 0x0000001ff71f7210 */ /* 0x000fe20007ffe0ff */
[----:B------:R-:W-:Y:S01]  /*60590*/  IMAD.HI.U32 R82, R82, 0x7f000001, R8 ;  /* 0x7f00000152527827 */ /* 0x000fe200078e0008 */
[----:B------:R-:W-:Y:S01]  /*605a0*/  @P0 IADD3 R86, PT, PT, R86, -0x7f000001, RZ ;  /* 0x80ffffff56560810 */ /* 0x000fe20007ffe0ff */
[----:B------:R-:W-:Y:S01]  /*605b0*/  ISETP.GE.U32.AND P1, PT, R175, 0x7f000001, PT ;  /* 0x7f000001af00780c */ /* 0x000fe20003f26070 */
[----:B------:R-:W-:Y:S02]  /*605c0*/  @P2 IADD3 R13, PT, PT, R13, -0x7f000001, RZ ;  /* 0x80ffffff0d0d2810 */ /* 0x000fe40007ffe0ff */
[----:B------:R-:W-:Y:S01]  /*605d0*/  @P3 IADD3 R36, PT, PT, R36, -0x7f000001, RZ ;  /* 0x80ffffff24243810 */ /* 0x000fe20007ffe0ff */
[----:B------:R-:W-:Y:S01]  /*605e0*/  ISETP.GE.U32.AND P6, PT, R80, 0x7f000001, PT ;  /* 0x7f0000015000780c */ /* 0x000fe20003fc6070 */
[----:B------:R-:W-:Y:S01]  /*605f0*/  ISETP.GE.U32.AND P3, PT, R82, 0x7f000001, PT ;  /* 0x7f0000015200780c */ /* 0x000fe20003f66070 */
[----:B------:R-:W-:Y:S01]  /*60600*/  ISETP.GE.U32.AND P2, PT, R33, 0x7f000001, PT ;  /* 0x7f0000012100780c */ /* 0x000fe20003f46070 */
[----:B------:R-:W-:Y:S01]  /*60610*/  @P5 IADD3 R83, PT, PT, R83, -0x7f000001, RZ ;  /* 0x80ffffff53535810 */ /* 0x000fe20007ffe0ff */
[----:B------:R-:W-:-:S04]  /*60620*/  IMAD.WIDE.U32 R6, R171, UR18, RZ ;  /* 0x00000012ab067c25 */ /* 0x000fc8000f8e00ff */
[----:B------:R-:W-:-:S04]  /*60630*/  IMAD.WIDE.U32 R10, R86, 0x5fffffa, RZ ;  /* 0x05fffffa560a7825 */ /* 0x000fc800078e00ff */
[----:B------:R-:W-:Y:S01]  /*60640*/  IMAD R86, R86, 0x6, RZ ;  /* 0x0000000656567824 */ /* 0x000fe200078e02ff */
[----:B------:R-:W-:Y:S01]  /*60650*/  @P4 IADD3 R85, PT, PT, R85, -0x7f000001, RZ ;  /* 0x80ffffff55554810 */ /* 0x000fe20007ffe0ff */
[----:B------:R-:W-:Y:S02]  /*60660*/  IMAD R35, R6, 0x7effffff, RZ ;  /* 0x7effffff06237824 */ /* 0x000fe400078e02ff */
[----:B------:R-:W-:-:S04]  /*60670*/  IMAD.WIDE.U32 R8, R83, 0x5fffffa, RZ ;  /* 0x05fffffa53087825 */ /* 0x000fc800078e00ff */
[----:B------:R-:W-:Y:S01]  /*60680*/  IMAD R40, R83, 0x6, RZ ;  /* 0x0000000653287824 */ /* 0x000fe200078e02ff */
[----:B------:R-:W-:Y:S01]  /*60690*/  IADD3 R12, PT, PT, R36, R12, RZ ;  /* 0x0000000c240c7210 */ /* 0x000fe20007ffe0ff */
[----:B------:R-:W-:-:S04]  /*606a0*/  IMAD.HI.U32 R10, R86, 0x7f000001, R10 ;  /* 0x7f000001560a7827 */ /* 0x000fc800078e000a */
[----:B------:R-:W-:Y:S01]  /*606b0*/  IMAD.HI.U32 R35, R35, 0x7f000001, R6 ;  /* 0x7f00000123237827 */ /* 0x000fe200078e0006 */
[----:B------:R-:W-:Y:S02]  /*606c0*/  @P1 IADD3 R175, PT, PT, R175, -0x7f000001, RZ ;  /* 0x80ffffffafaf1810 */ /* 0x000fe40007ffe0ff */
[----:B------:R-:W-:Y:S01]  /*606d0*/  IADD3 R13, PT, PT, R13, R85, RZ ;  /* 0x000000550d0d7210 */ /* 0x000fe20007ffe0ff */
[----:B------:R-:W-:Y:S01]  /*606e0*/  IMAD.HI.U32 R40, R40, 0x7f000001, R8 ;  /* 0x7f00000128287827 */ /* 0x000fe200078e0008 */
[----:B------:R-:W-:Y:S02]  /*606f0*/  @P6 IADD3 R80, PT, PT, R80, -0x7f000001, RZ ;  /* 0x80ffffff50506810 */ /* 0x000fe40007ffe0ff */
[----:B------:R-:W-:Y:S02]  /*60700*/  @P3 IADD3 R82, PT, PT, R82, -0x7f000001, RZ ;  /* 0x80ffffff52523810 */ /* 0x000fe40007ffe0ff */
[----:B------:R-:W-:Y:S01]  /*60710*/  @P2 IADD3 R33, PT, PT, R33, -0x7f000001, RZ ;  /* 0x80ffffff21212810 */ /* 0x000fe20007ffe0ff */
[----:B------:R-:W-:Y:S01]  /*60720*/  ISETP.GE.U32.AND P0, PT, R10, 0x7f000001, PT ;  /* 0x7f0000010a00780c */ /* 0x000fe20003f06070 */
[----:B------:R-:W-:Y:S01]  /*60730*/  ISETP.GE.U32.AND P1, PT, R12, 0x7f000001, PT ;  /* 0x7f0000010c00780c */ /* 0x000fe20003f26070 */
[----:B------:R-:W-:Y:S01]  /*60740*/  IADD3 R175, PT, PT, R175, UR15, RZ ;  /* 0x0000000fafaf7c10 */ /* 0x000fe2000fffe0ff */
[----:B------:R-:W-:Y:S01]  /*60750*/  ISETP.GE.U32.AND P6, PT, R35, 0x7f000001, PT ;  /* 0x7f0000012300780c */ /* 0x000fe20003fc6070 */
[----:B------:R-:W-:Y:S01]  /*60760*/  IMAD.WIDE.U32 R8, R76, UR19, RZ ;  /* 0x000000134c087c25 */ /* 0x000fe2000f8e00ff */
[----:B------:R-:W-:Y:S01]  /*60770*/  ISETP.GE.U32.AND P2, PT, R40, 0x7f000001, PT ;  /* 0x7f0000012800780c */ /* 0x000fe20003f46070 */
[----:B------:R-:W-:Y:S01]  /*60780*/  ISETP.GE.U32.AND P3, PT, R13, 0x7f000001, PT ;  /* 0x7f0000010d00780c */ /* 0x000fe20003f66070 */
[----:B------:R-:W-:Y:S01]  /*60790*/  IADD3 R36, PT, PT, R33, R82, RZ ;  /* 0x0000005221247210 */ /* 0x000fe20007ffe0ff */
[----:B------:R-:W-:-:S04]  /*607a0*/  IMAD.WIDE.U32 R6, R171, UR19, RZ ;  /* 0x00000013ab067c25 */ /* 0x000fc8000f8e00ff */
[----:B------:R-:W-:Y:S01]  /*607b0*/  IMAD R33, R8, 0x7effffff, RZ ;  /* 0x7effffff08217824 */ /* 0x000fe200078e02ff */
[----:B------:R-:W-:Y:S01]  /*607c0*/  ISETP.GE.U32.AND P4, PT, R175, 0x7f000001, PT ;  /* 0x7f000001af00780c */ /* 0x000fe20003f86070 */
[----:B------:R-:W-:Y:S01]  /*607d0*/  IADD3 R80, PT, PT, R84, R80, RZ ;  /* 0x0000005054507210 */ /* 0x000fe20007ffe0ff */
[----:B------:R-:W-:Y:S02]  /*607e0*/  IMAD R11, R6, 0x7effffff, RZ ;  /* 0x7effffff060b7824 */ /* 0x000fe400078e02ff */
[----:B------:R-:W-:Y:S01]  /*607f0*/  IMAD.HI.U32 R33, R33, 0x7f000001, R8 ;  /* 0x7f00000121217827 */ /* 0x000fe200078e0008 */
[----:B------:R-:W-:Y:S02]  /*60800*/  @P0 IADD3 R10, PT, PT, R10, -0x7f000001, RZ ;  /* 0x80ffffff0a0a0810 */ /* 0x000fe40007ffe0ff */
[----:B------:R-:W-:Y:S01]  /*60810*/  @P1 IADD3 R12, PT, PT, R12, -0x7f000001, RZ ;  /* 0x80ffffff0c0c1810 */ /* 0x000fe20007ffe0ff */
[----:B------:R-:W-:-:S04]  /*60820*/  IMAD.HI.U32 R11, R11, 0x7f000001, R6 ;  /* 0x7f0000010b0b7827 */ /* 0x000fc800078e0006 */
[----:B------:R-:W-:Y:S01]  /*60830*/  IMAD.WIDE.U32 R8, R78, UR19, RZ ;  /* 0x000000134e087c25 */ /* 0x000fe2000f8e00ff */
[----:B------:R-:W-:-:S03]  /*60840*/  @P6 IADD3 R35, PT, PT, R35, -0x7f000001, RZ ;  /* 0x80ffffff23236810 */ /* 0x000fc60007ffe0ff */
[----:B------:R-:W-:Y:S01]  /*60850*/  IMAD.WIDE.U32 R6, R77, UR19, RZ ;  /* 0x000000134d067c25 */ /* 0x000fe2000f8e00ff */
[----:B------:R-:W-:Y:S01]  /*60860*/  ISETP.GE.U32.AND P6, PT, R33, 0x7f000001, PT ;  /* 0x7f0000012100780c */ /* 0x000fe20003fc6070 */
[----:B------:R-:W-:Y:S01]  /*60870*/  ISETP.GE.U32.AND P5, PT, R80, 0x7f000001, PT ;  /* 0x7f0000015000780c */ /* 0x000fe20003fa6070 */
[----:B------:R-:W-:Y:S02]  /*60880*/  @P2 IADD3 R40, PT, PT, R40, -0x7f000001, RZ ;  /* 0x80ffffff28282810 */ /* 0x000fe40007ffe0ff */
[----:B------:R-:W-:Y:S01]  /*60890*/  @P3 IADD3 R13, PT, PT, R13, -0x7f000001, RZ ;  /* 0x80ffffff0d0d3810 */ /* 0x000fe20007ffe0ff */
[----:B------:R-:W-:Y:S01]  /*608a0*/  IMAD R76, R8, 0x7effffff, RZ ;  /* 0x7effffff084c7824 */ /* 0x000fe200078e02ff */
[----:B------:R-:W-:Y:S01]  /*608b0*/  IADD3 R10, PT, PT, R12, R10, RZ ;  /* 0x0000000a0c0a7210 */ /* 0x000fe20007ffe0ff */
[----:B------:R-:W-:Y:S01]  /*608c0*/  IMAD R12, R6, 0x7effffff, RZ ;  /* 0x7effffff060c7824 */ /* 0x000fe200078e02ff */
[----:B------:R-:W-:Y:S02]  /*608d0*/  @P4 IADD3 R175, PT, PT, R175, -0x7f000001, RZ ;  /* 0x80ffffffafaf4810 */ /* 0x000fe40007ffe0ff */
[----:B------:R-:W-:Y:S01]  /*608e0*/  IADD3 R13, PT, PT, R13, R40, RZ ;  /* 0x000000280d0d7210 */ /* 0x000fe20007ffe0ff */
[----:B------:R-:W-:-:S04]  /*608f0*/  IMAD.HI.U32 R40, R76, 0x7f000001, R8 ;  /* 0x7f0000014c287827 */ /* 0x000fc800078e0008 */
[----:B------:R-:W-:Y:S01]  /*60900*/  IMAD.HI.U32 R76, R12, 0x7f000001, R6 ;  /* 0x7f0000010c4c7827 */ /* 0x000fe200078e0006 */
[----:B------:R-:W-:Y:S01]  /*60910*/  ISETP.GE.U32.AND P1, PT, R202, 0x7f000001, PT ;  /* 0x7f000001ca00780c */ /* 0x000fe20003f26070 */
[----:B------:R-:W-:Y:S02]  /*60920*/  IADD3 R12, PT, PT, R175, UR15, RZ ;  /* 0x0000000faf0c7c10 */ /* 0x000fe4000fffe0ff */
[----:B------:R-:W-:Y:S02]  /*60930*/  @P6 IADD3 R33, PT, PT, R33, -0x7f000001, RZ ;  /* 0x80ffffff21216810 */ /* 0x000fe40007ffe0ff */
[----:B------:R-:W-:Y:S01]  /*60940*/  @P5 IADD3 R80, PT, PT, R80, -0x7f000001, RZ ;  /* 0x80ffffff50505810 */ /* 0x000fe20007ffe0ff */
[----:B------:R-:W-:Y:S01]  /*60950*/  ISETP.GE.U32.AND P6, PT, R76, 0x7f000001, PT ;  /* 0x7f0000014c00780c */ /* 0x000fe20003fc6070 */
[----:B------:R-:W-:Y:S01]  /*60960*/  ISETP.GE.U32.AND P0, PT, R64, 0x7f000001, PT ;  /* 0x7f0000014000780c */ /* 0x000fe20003f06070 */
[----:B------:R-:W-:Y:S01]  /*60970*/  ISETP.GE.U32.AND P4, PT, R12, 0x7f000001, PT ;  /* 0x7f0000010c00780c */ /* 0x000fe20003f86070 */
[----:B------:R-:W-:-:S02]  /*60980*/  IADD3 R71, PT, PT, R246, R71, RZ ;  /* 0x00000047f6477210 */ /* 0x000fc40007ffe0ff */
[----:B------:R-:W-:Y:S02]  /*60990*/  IADD3 R35, PT, PT, R80, R35, RZ ;  /* 0x0000002350237210 */ /* 0x000fe40007ffe0ff */
[----:B------:R-:W-:Y:S02]  /*609a0*/  R2UR UR12, R72 ;  /* 0x00000000480c72ca */ /* 0x000fe400000e0000 */
[----:B------:R-:W-:Y:S02]  /*609b0*/  R2UR UR14, R73 ;  /* 0x00000000490e72ca */ /* 0x000fe400000e0000 */
[----:B------:R-:W-:Y:S01]  /*609c0*/  R2UR UR13, R74 ;  /* 0x000000004a0d72ca */ /* 0x000fe200000e0000 */
[----:B------:R-:W0:Y:S01]  /*609d0*/  LDC.64 R166, c[0x0][0x380] ;  /* 0x0000e000ffa67b82 */ /* 0x000e220000000a00 */
[----:B------:R-:W-:Y:S01]  /*609e0*/  @P1 IADD3 R202, PT, PT, R202, -0x7f000001, RZ ;  /* 0x80ffffffcaca1810 */ /* 0x000fe20007ffe0ff */
[----:B------:R-:W-:Y:S01]  /*609f0*/  ISETP.GE.U32.AND P1, PT, R40, 0x7f000001, PT ;  /* 0x7f0000012800780c */ /* 0x000fe20003f26070 */
[----:B------:R-:W-:Y:S01]  /*60a00*/  ISETP.GE.U32.AND P2, PT, R35, 0x7f000001, PT ;  /* 0x7f0000012300780c */ /* 0x000fe20003f46070 */
[----:B------:R-:W-:-:S02]  /*60a10*/  @P6 IADD3 R76, PT, PT, R76, -0x7f000001, RZ ;  /* 0x80ffffff4c4c6810 */ /* 0x000fc40007ffe0ff */
[----:B------:R-:W-:Y:S02]  /*60a20*/  @P0 IADD3 R64, PT, PT, R64, -0x7f000001, RZ ;  /* 0x80ffffff40400810 */ /* 0x000fe40007ffe0ff */
[----:B------:R-:W-:Y:S01]  /*60a30*/  @P4 IADD3 R12, PT, PT, R12, -0x7f000001, RZ ;  /* 0x80ffffff0c0c4810 */ /* 0x000fe20007ffe0ff */
[----:B------:R-:W-:Y:S01]  /*60a40*/  ISETP.GE.U32.AND P6, PT, R31, 0x7f000001, PT ;  /* 0x7f0000011f00780c */ /* 0x000fe20003fc6070 */
[----:B------:R-:W-:Y:S01]  /*60a50*/  ISETP.GE.U32.AND P3, PT, R71, 0x7f000001, PT ;  /* 0x7f0000014700780c */ /* 0x000fe20003f66070 */
[----:B------:R-:W-:Y:S01]  /*60a60*/  ISETP.GE.U32.AND P0, PT, R75, 0x7f000001, PT ;  /* 0x7f0000014b00780c */ /* 0x000fe20003f06070 */
[----:B------:R-:W-:Y:S01]  /*60a70*/  ISETP.GE.U32.AND P5, PT, R11, 0x7f000001, PT ;  /* 0x7f0000010b00780c */ /* 0x000fe20003fa6070 */
[----:B------:R-:W-:Y:S01]  /*60a80*/  IADD3 R12, PT, PT, R12, UR15, RZ ;  /* 0x0000000f0c0c7c10 */ /* 0x000fe2000fffe0ff */
[----:B------:R-:W-:Y:S01]  /*60a90*/  IMAD.WIDE.U32 R8, R33, 0x5fffffa, RZ ;  /* 0x05fffffa21087825 */ /* 0x000fe200078e00ff */
[----:B------:R-:W-:-:S03]  /*60aa0*/  IADD3 R202, PT, PT, R64, R202, RZ ;  /* 0x000000ca40ca7210 */ /* 0x000fc60007ffe0ff */
[----:B------:R-:W-:Y:S01]  /*60ab0*/  IMAD R77, R33, 0x6, RZ ;  /* 0x00000006214d7824 */ /* 0x000fe200078e02ff */
[----:B------:R-:W-:Y:S02]  /*60ac0*/  @P1 IADD3 R40, PT, PT, R40, -0x7f000001, RZ ;  /* 0x80ffffff28281810 */ /* 0x000fe40007ffe0ff */
[----:B------:R-:W-:Y:S01]  /*60ad0*/  @P2 IADD3 R35, PT, PT, R35, -0x7f000001, RZ ;  /* 0x80ffffff23232810 */ /* 0x000fe20007ffe0ff */
[----:B------:R-:W-:Y:S01]  /*60ae0*/  ISETP.GE.U32.AND P1, PT, R12, 0x7f000001, PT ;  /* 0x7f0000010c00780c */ /* 0x000fe20003f26070 */
[----:B------:R-:W-:Y:S01]  /*60af0*/  ISETP.GE.U32.AND P2, PT, R10, 0x7f000001, PT ;  /* 0x7f0000010a00780c */ /* 0x000fe20003f46070 */
[----:B------:R-:W-:Y:S01]  /*60b00*/  IMAD.HI.U32 R8, R77, 0x7f000001, R8 ;  /* 0x7f0000014d087827 */ /* 0x000fe200078e0008 */
[----:B------:R-:W-:Y:S02]  /*60b10*/  @P6 IADD3 R31, PT, PT, R31, -0x7f000001, RZ ;  /* 0x80ffffff1f1f6810 */ /* 0x000fe40007ffe0ff */
[----:B------:R-:W-:Y:S01]  /*60b20*/  @P3 IADD3 R71, PT, PT, R71, -0x7f000001, RZ ;  /* 0x80ffffff47473810 */ /* 0x000fe20007ffe0ff */
[----:B------:R-:W-:Y:S01]  /*60b30*/  ISETP.GE.U32.AND P4, PT, R202, 0x7f000001, PT ;  /* 0x7f000001ca00780c */ /* 0x000fe20003f86070 */
[----:B------:R-:W-:Y:S01]  /*60b40*/  @P0 IADD3 R75, PT, PT, R75, -0x7f000001, RZ ;  /* 0x80ffffff4b4b0810 */ /* 0x000fe20007ffe0ff */
[----:B------:R-:W-:Y:S01]  /*60b50*/  ISETP.GE.U32.AND P6, PT, R168, 0x7f000001, PT ;  /* 0x7f000001a800780c */ /* 0x000fe20003fc6070 */
[----:B------:R-:W-:Y:S01]  /*60b60*/  @P5 IADD3 R11, PT, PT, R11, -0x7f000001, RZ ;  /* 0x80ffffff0b0b5810 */ /* 0x000fe20007ffe0ff */
[----:B------:R-:W-:Y:S01]  /*60b70*/  ISETP.GE.U32.AND P5, PT, R176, 0x7f000001, PT ;  /* 0x7f000001b000780c */ /* 0x000fe20003fa6070 */
[----:B------:R-:W-:Y:S01]  /*60b80*/  ISETP.GE.U32.AND P3, PT, R8, 0x7f000001, PT ;  /* 0x7f0000010800780c */ /* 0x000fe20003f66070 */
[----:B------:R-:W-:Y:S01]  /*60b90*/  IADD3 R175, PT, PT, R71, R75, RZ ;  /* 0x0000004b47af7210 */ /* 0x000fe20007ffe0ff */
[----:B0-----:R-:W2:Y:S01]  /*60ba0*/  LDG.E R249, desc[UR20][R166.64+0x4c] ;  /* 0x00004c14a6f97981 */ /* 0x001ea2000c1e1900 */
[----:B------:R-:W-:Y:S01]  /*60bb0*/  IMAD.WIDE.U32 R6, R11, 0x5fffffa, RZ ;  /* 0x05fffffa0b067825 */ /* 0x000fe200078e00ff */
[----:B------:R-:W-:-:S02]  /*60bc0*/  @P1 IADD3 R12, PT, PT, R12, -0x7f000001, RZ ;  /* 0x80ffffff0c0c1810 */ /* 0x000fc40007ffe0ff */
[----:B------:R-:W-:Y:S01]  /*60bd0*/  @P2 IADD3 R10, PT, PT, R10, -0x7f000001, RZ ;  /* 0x80ffffff0a0a2810 */ /* 0x000fe20007ffe0ff */
[----:B------:R-:W-:Y:S01]  /*60be0*/  ISETP.GE.U32.AND P1, PT, R36, 0x7f000001, PT ;  /* 0x7f0000012400780c */ /* 0x000fe20003f26070 */
[----:B------:R-:W-:Y:S01]  /*60bf0*/  IMAD R11, R11, 0x6, RZ ;  /* 0x000000060b0b7824 */ /* 0x000fe200078e02ff */
[----:B------:R-:W-:Y:S01]  /*60c00*/  ISETP.GE.U32.AND P0, PT, R172, 0x7f000001, PT ;  /* 0x7f000001ac00780c */ /* 0x000fe20003f06070 */
[----:B------:R-:W-:Y:S01]  /*60c10*/  ISETP.GE.U32.AND P2, PT, R175, 0x7f000001, PT ;  /* 0x7f000001af00780c */ /* 0x000fe20003f46070 */
[----:B------:R-:W-:Y:S02]  /*60c20*/  @P4 IADD3 R202, PT, PT, R202, -0x7f000001, RZ ;  /* 0x80ffffffcaca4810 */ /* 0x000fe40007ffe0ff */
[----:B------:R-:W-:Y:S01]  /*60c30*/  @P6 IADD3 R168, PT, PT, R168, -0x7f000001, RZ ;  /* 0x80ffffffa8a86810 */ /* 0x000fe20007ffe0ff */
[----:B------:R-:W-:-:S04]  /*60c40*/  IMAD.HI.U32 R33, R11, 0x7f000001, R6 ;  /* 0x7f0000010b217827 */ /* 0x000fc800078e0006 */
[----:B------:R-:W-:Y:S01]  /*60c50*/  IMAD.WIDE.U32 R6, R76, 0x5fffffa, RZ ;  /* 0x05fffffa4c067825 */ /* 0x000fe200078e00ff */
[----:B------:R-:W-:Y:S02]  /*60c60*/  @P5 IADD3 R176, PT, PT, R176, -0x7f000001, RZ ;  /* 0x80ffffffb0b05810 */ /* 0x000fe40007ffe0ff */
[----:B------:R-:W-:Y:S02]  /*60c70*/  @P3 IADD3 R8, PT, PT, R8, -0x7f000001, RZ ;  /* 0x80ffffff08083810 */ /* 0x000fe40007ffe0ff */
[----:B------:R-:W-:Y:S01]  /*60c80*/  IADD3 R168, PT, PT, R202, R168, RZ ;  /* 0x000000a8caa87210 */ /* 0x000fe20007ffe0ff */
[----:B------:R-:W-:Y:S01]  /*60c90*/  ISETP.GE.U32.AND P5, PT, R33, 0x7f000001, PT ;  /* 0x7f0000012100780c */ /* 0x000fe20003fa6070 */
[----:B------:R-:W-:Y:S01]  /*60ca0*/  ISETP.GE.U32.AND P3, PT, R13, 0x7f000001, PT ;  /* 0x7f0000010d00780c */ /* 0x000fe20003f66070 */
[----:B------:R-:W-:Y:S01]  /*60cb0*/  IMAD R9, R76, 0x6, RZ ;  /* 0x000000064c097824 */ /* 0x000fe200078e02ff */
[----:B------:R-:W-:Y:S02]  /*60cc0*/  @P1 IADD3 R36, PT, PT, R36, -0x7f000001, RZ ;  /* 0x80ffffff24241810 */ /* 0x000fe40007ffe0ff */
[----:B------:R-:W-:-:S02]  /*60cd0*/  @P0 IADD3 R172, PT, PT, R172, -0x7f000001, RZ ;  /* 0x80ffffffacac0810 */ /* 0x000fc40007ffe0ff */
[----:B------:R-:W-:Y:S01]  /*60ce0*/  @P2 IADD3 R175, PT, PT, R175, -0x7f000001, RZ ;  /* 0x80ffffffafaf2810 */ /* 0x000fe20007ffe0ff */
[----:B------:R-:W-:Y:S01]  /*60cf0*/  ISETP.GE.U32.AND P1, PT, R168, 0x7f000001, PT ;  /* 0x7f000001a800780c */ /* 0x000fe20003f26070 */
[----:B------:R-:W-:Y:S01]  /*60d00*/  IMAD.HI.U32 R9, R9, 0x7f000001, R6 ;  /* 0x7f00000109097827 */ /* 0x000fe200078e0006 */
[----:B------:R-:W-:Y:S01]  /*60d10*/  IADD3 R176, PT, PT, R31, R176, RZ ;  /* 0x000000b01fb07210 */ /* 0x000fe20007ffe0ff */
[----:B------:R-:W3:Y:S01]  /*60d20*/  LDL R246, [R1+0x3cc] ;  /* 0x0003cc0001f67983 */ /* 0x000ee20000100800 */
[----:B------:R-:W-:Y:S01]  /*60d30*/  IADD3 R82, PT, PT, R175, R172, RZ ;  /* 0x000000acaf527210 */ /* 0x000fe20007ffe0ff */
[----:B------:R-:W-:Y:S01]  /*60d40*/  IMAD.WIDE.U32 R6, R12, UR17, RZ ;  /* 0x000000110c067c25 */ /* 0x000fe2000f8e00ff */
[----:B------:R-:W-:Y:S01]  /*60d50*/  ISETP.GE.U32.AND P4, PT, R9, 0x7f000001, PT ;  /* 0x7f0000010900780c */ /* 0x000fe20003f86070 */
[----:B------:R-:W-:Y:S01]  /*60d60*/  IADD3 R35, PT, PT, R35, R40, RZ ;  /* 0x0000002823237210 */ /* 0x000fe20007ffe0ff */
[----:B------:R-:W-:Y:S01]  /*60d70*/  ISETP.GE.U32.AND P6, PT, R170, 0x7f000001, PT ;  /* 0x7f000001aa00780c */ /* 0x000fe20003fc6070 */
[----:B------:R-:W-:Y:S01]  /*60d80*/  ISETP.GE.U32.AND P0, PT, R176, 0x7f000001, PT ;  /* 0x7f000001b000780c */ /* 0x000fe20003f06070 */
[----:B------:R-:W-:-:S02]  /*60d90*/  @P5 IADD3 R33, PT, PT, R33, -0x7f000001, RZ ;  /* 0x80ffffff21215810 */ /* 0x000fc40007ffe0ff */
[----:B------:R-:W-:Y:S02]  /*60da0*/  @P3 IADD3 R13, PT, PT, R13, -0x7f000001, RZ ;  /* 0x80ffffff0d0d3810 */ /* 0x000fe40007ffe0ff */
[----:B------:R-:W-:Y:S01]  /*60db0*/  IADD3 R40, PT, PT, R10, R8, RZ ;  /* 0x000000080a287210 */ /* 0x000fe20007ffe0ff */
[----:B------:R-:W-:Y:S01]  /*60dc0*/  ISETP.GE.U32.AND P2, PT, R82, 0x7f000001, PT ;  /* 0x7f0000015200780c */ /* 0x000fe20003f46070 */
[----:B------:R-:W-:Y:S01]  /*60dd0*/  IMAD R8, R6, 0x7effffff, RZ ;  /* 0x7effffff06087824 */ /* 0x000fe200078e02ff */
[----:B------:R-:W-:Y:S02]  /*60de0*/  @P1 IADD3 R168, PT, PT, R168, -0x7f000001, RZ ;  /* 0x80ffffffa8a81810 */ /* 0x000fe40007ffe0ff */
[----:B------:R-:W-:Y:S01]  /*60df0*/  IADD3 R33, PT, PT, R13, R33, RZ ;  /* 0x000000210d217210 */ /* 0x000fe20007ffe0ff */
[----:B------:R-:W-:Y:S01]  /*60e00*/  ISETP.GE.U32.AND P3, PT, R40, 0x7f000001, PT ;  /* 0x7f0000012800780c */ /* 0x000fe20003f66070 */
[----:B------:R-:W-:Y:S01]  /*60e10*/  IMAD.HI.U32 R13, R8, 0x7f000001, R6 ;  /* 0x7f000001080d7827 */ /* 0x000fe200078e0006 */
[----:B------:R-:W-:-:S02]  /*60e20*/  @P4 IADD3 R9, PT, PT, R9, -0x7f000001, RZ ;  /* 0x80ffffff09094810 */ /* 0x000fc40007ffe0ff */
[----:B------:R-:W-:Y:S02]  /*60e30*/  IADD3 R72, PT, PT, R168, UR12, RZ ;  /* 0x0000000ca8487c10 */ /* 0x000fe4000fffe0ff */
[----:B------:R-:W-:Y:S01]  /*60e40*/  @P6 IADD3 R170, PT, PT, R170, -0x7f000001, RZ ;  /* 0x80ffffffaaaa6810 */ /* 0x000fe20007ffe0ff */
[----:B------:R-:W4:Y:S01]  /*60e50*/  LDL R247, [R1+0x400] ;  /* 0x0004000001f77983 */ /* 0x000f220000100800 */
[----:B------:R-:W-:Y:S01]  /*60e60*/  ISETP.GE.U32.AND P4, PT, R13, 0x7f000001, PT ;  /* 0x7f0000010d00780c */ /* 0x000fe20003f86070 */
[----:B------:R-:W-:Y:S01]  /*60e70*/  @P0 IADD3 R176, PT, PT, R176, -0x7f000001, RZ ;  /* 0x80ffffffb0b00810 */ /* 0x000fe20007ffe0ff */
[----:B------:R-:W-:Y:S01]  /*60e80*/  IMAD.WIDE.U32 R6, R12, UR16, RZ ;  /* 0x000000100c067c25 */ /* 0x000fe2000f8e00ff */
[----:B------:R-:W-:Y:S01]  /*60e90*/  ISETP.GE.U32.AND P1, PT, R72, 0x7f000001, PT ;  /* 0x7f0000014800780c */ /* 0x000fe20003f26070 */
[----:B------:R-:W-:Y:S01]  /*60ea0*/  @P2 IADD3 R82, PT, PT, R82, -0x7f000001, RZ ;  /* 0x80ffffff52522810 */ /* 0x000fe20007ffe0ff */
[----:B------:R-:W2:Y:S01]  /*60eb0*/  LDL R154, [R1+0x344] ;  /* 0x00034400019a7983 */ /* 0x000ea20000100800 */
[----:B------:R-:W-:Y:S01]  /*60ec0*/  IMAD R75, R6, 0x7effffff, RZ ;  /* 0x7effffff064b7824 */ /* 0x000fe200078e02ff */
[----:B------:R-:W-:-:S02]  /*60ed0*/  IADD3 R76, PT, PT, R176, R170, RZ ;  /* 0x000000aab04c7210 */ /* 0x000fc40007ffe0ff */
[----:B------:R-:W-:Y:S02]  /*60ee0*/  IADD3 R36, PT, PT, R36, R9, RZ ;  /* 0x0000000924247210 */ /* 0x000fe40007ffe0ff */
[----:B------:R-:W-:Y:S02]  /*60ef0*/  IADD3 R82, PT, PT, R82, UR14, RZ ;  /* 0x0000000e52527c10 */ /* 0x000fe4000fffe0ff */
[----:B------:R-:W-:Y:S01]  /*60f00*/  @P3 IADD3 R40, PT, PT, R40, -0x7f000001, RZ ;  /* 0x80ffffff28283810 */ /* 0x000fe20007ffe0ff */
[----:B------:R-:W-:Y:S01]  /*60f10*/  ISETP.GE.U32.AND P3, PT, R35, 0x7f000001, PT ;  /* 0x7f0000012300780c */ /* 0x000fe20003f66070 */
[----:B------:R-:W-:-:S04]  /*60f20*/  IMAD.WIDE.U32 R8, R12, UR18, RZ ;  /* 0x000000120c087c25 */ /* 0x000fc8000f8e00ff */
[----:B------:R-:W-:Y:S01]  /*60f30*/  IMAD.HI.U32 R75, R75, 0x7f000001, R6 ;  /* 0x7f0000014b4b7827 */ /* 0x000fe200078e0006 */
[----:B------:R-:W-:-:S03]  /*60f40*/  ISETP.GE.U32.AND P0, PT, R76, 0x7f000001, PT ;  /* 0x7f0000014c00780c */ /* 0x000fc60003f06070 */
[----:B------:R-:W-:Y:S01]  /*60f50*/  IMAD.WIDE.U32 R6, R12, UR19, RZ ;  /* 0x000000130c067c25 */ /* 0x000fe2000f8e00ff */
[----:B------:R-:W-:Y:S01]  /*60f60*/  @P4 IADD3 R13, PT, PT, R13, -0x7f000001, RZ ;  /* 0x80ffffff0d0d4810 */ /* 0x000fe20007ffe0ff */
[----:B------:R-:W-:Y:S01]  /*60f70*/  ISETP.GE.U32.AND P2, PT, R82, 0x7f000001, PT ;  /* 0x7f0000015200780c */ /* 0x000fe20003f46070 */
[----:B------:R-:W-:Y:S01]  /*60f80*/  ISETP.GE.U32.AND P4, PT, R36, 0x7f000001, PT ;  /* 0x7f0000012400780c */ /* 0x000fe20003f86070 */
[----:B------:R-:W-:Y:S02]  /*60f90*/  IMAD R77, R8, 0x7effffff, RZ ;  /* 0x7effffff084d7824 */ /* 0x000fe400078e02ff */
[----:B------:R-:W-:Y:S01]  /*60fa0*/  IMAD R80, R6, 0x7effffff, RZ ;  /* 0x7effffff06507824 */ /* 0x000fe200078e02ff */
[----:B------:R-:W-:Y:S01]  /*60fb0*/  @P1 IADD3 R72, PT, PT, R72, -0x7f000001, RZ ;  /* 0x80ffffff48481810 */ /* 0x000fe20007ffe0ff */
[----:B------:R-:W-:-:S04]  /*60fc0*/  IMAD.HI.U32 R77, R77, 0x7f000001, R8 ;  /* 0x7f0000014d4d7827 */ /* 0x000fc800078e0008 */
[----:B------:R-:W-:Y:S01]  /*60fd0*/  IMAD.HI.U32 R80, R80, 0x7f000001, R6 ;  /* 0x7f00000150507827 */ /* 0x000fe200078e0006 */
[----:B------:R-:W-:-:S03]  /*60fe0*/  IADD3 R74, PT, PT, R72, UR12, RZ ;  /* 0x0000000c484a7c10 */ /* 0x000fc6000fffe0ff */
[----:B------:R-:W-:-:S04]  /*60ff0*/  IMAD.WIDE.U32 R8, R13, 0x5fffffa, RZ ;  /* 0x05fffffa0d087825 */ /* 0x000fc800078e00ff */
[----:B------:R-:W-:Y:S01]  /*61000*/  IMAD.WIDE.U32 R10, R40, R12, RZ ;  /* 0x0000000c280a7225 */ /* 0x000fe200078e00ff */
[----:B------:R-:W-:Y:S01]  /*61010*/  @P3 IADD3 R35, PT, PT, R35, -0x7f000001, RZ ;  /* 0x80ffffff23233810 */ /* 0x000fe20007ffe0ff */
[----:B------:R-:W-:Y:S02]  /*61020*/  ISETP.GE.U32.AND P3, PT, R77, 0x7f000001, PT ;  /* 0x7f0000014d00780c */ /* 0x000fe40003f66070 */
[----:B------:R-:W-:Y:S01]  /*61030*/  IMAD R13, R13, 0x6, RZ ;  /* 0x000000060d0d7824 */ /* 0x000fe200078e02ff */
[----:B------:R-:W-:Y:S01]  /*61040*/  @P0 IADD3 R76, PT, PT, R76, -0x7f000001, RZ ;  /* 0x80ffffff4c4c0810 */ /* 0x000fe20007ffe0ff */
[----:B------:R-:W-:Y:S01]  /*61050*/  ISETP.GE.U32.AND P1, PT, R80, 0x7f000001, PT ;  /* 0x7f0000015000780c */ /* 0x000fe20003f26070 */
[----:B------:R-:W-:Y:S01]  /*61060*/  ISETP.GE.U32.AND P0, PT, R74, 0x7f000001, PT ;  /* 0x7f0000014a00780c */ /* 0x000fe20003f06070 */
[----:B------:R-:W-:Y:S01]  /*61070*/  @P2 IADD3 R82, PT, PT, R82, -0x7f000001, RZ ;  /* 0x80ffffff52522810 */ /* 0x000fe20007ffe0ff */
[----:B------:R-:W-:Y:S01]  /*61080*/  IMAD R6, R10, 0x7effffff, RZ ;  /* 0x7effffff0a067824 */ /* 0x000fe200078e02ff */
[----:B------:R-:W-:Y:S01]  /*61090*/  @P4 IADD3 R36, PT, PT, R36, -0x7f000001, RZ ;  /* 0x80ffffff24244810 */ /* 0x000fe20007ffe0ff */
[----:B------:R-:W-:Y:S01]  /*610a0*/  IMAD.HI.U32 R78, R13, 0x7f000001, R8 ;  /* 0x7f0000010d4e7827 */ /* 0x000fe200078e0008 */
[----:B------:R-:W-:-:S03]  /*610b0*/  ISETP.GE.U32.AND P5, PT, R33, 0x7f000001, PT ;  /* 0x7f0000012100780c */ /* 0x000fc60003fa6070 */
[----:B------:R-:W-:-:S04]  /*610c0*/  IMAD.WIDE.U32 R8, R35, R12, RZ ;  /* 0x0000000c23087225 */ /* 0x000fc800078e00ff */
[----:B------:R-:W-:Y:S01]  /*610d0*/  IMAD.HI.U32 R13, R6, 0x7f000001, R10 ;  /* 0x7f000001060d7827 */ /* 0x000fe200078e000a */
[----:B------:R-:W-:-:S03]  /*610e0*/  IADD3 R82, PT, PT, R82, UR14, RZ ;  /* 0x0000000e52527c10 */ /* 0x000fc6000fffe0ff */
[----:B------:R-:W-:-:S04]  /*610f0*/  IMAD.WIDE.U32 R6, R36, R12, RZ ;  /* 0x0000000c24067225 */ /* 0x000fc800078e00ff */
[----:B------:R-:W-:Y:S01]  /*61100*/  IMAD R73, R8, 0x7effffff, RZ ;  /* 0x7effffff08497824 */ /* 0x000fe200078e02ff */
[----:B------:R-:W-:Y:S01]  /*61110*/  @P3 IADD3 R77, PT, PT, R77, -0x7f000001, RZ ;  /* 0x80ffffff4d4d3810 */ /* 0x000fe20007ffe0ff */
[----:B------:R-:W-:Y:S01]  /*61120*/  IMAD R72, R6, 0x7effffff, RZ ;  /* 0x7effffff06487824 */ /* 0x000fe200078e02ff */
[----:B------:R-:W-:Y:S01]  /*61130*/  ISETP.GE.U32.AND P2, PT, R82, 0x7f000001, PT ;  /* 0x7f0000015200780c */ /* 0x000fe20003f46070 */
[----:B------:R-:W-:Y:S01]  /*61140*/  IMAD.HI.U32 R73, R73, 0x7f000001, R8 ;  /* 0x7f00000149497827 */ /* 0x000fe200078e0008 */
[----:B------:R-:W-:Y:S02]  /*61150*/  @P1 IADD3 R80, PT, PT, R80, -0x7f000001, RZ ;  /* 0x80ffffff50501810 */ /* 0x000fe40007ffe0ff */
[----:B------:R-:W-:Y:S01]  /*61160*/  @P0 IADD3 R74, PT, PT, R74, -0x7f000001, RZ ;  /* 0x80ffffff4a4a0810 */ /* 0x000fe20007ffe0ff */
[----:B------:R-:W-:Y:S01]  /*61170*/  IMAD.HI.U32 R72, R72, 0x7f000001, R6 ;  /* 0x7f00000148487827 */ /* 0x000fe200078e0006 */
[----:B------:R-:W-:Y:S01]  /*61180*/  ISETP.GE.U32.AND P4, PT, R13, 0x7f000001, PT ;  /* 0x7f0000010d00780c */ /* 0x000fe20003f86070 */
[----:B------:R-:W-:-:S02]  /*61190*/  IADD3 R76, PT, PT, R76, UR13, RZ ;  /* 0x0000000d4c4c7c10 */ /* 0x000fc4000fffe0ff */
[----:B------:R-:W-:Y:S01]  /*611a0*/  IMAD R83, R77, 0x6, RZ ;  /* 0x000000064d537824 */ /* 0x000fe200078e02ff */
[----:B------:R-:W-:Y:S01]  /*611b0*/  @P5 IADD3 R33, PT, PT, R33, -0x7f000001, RZ ;  /* 0x80ffffff21215810 */ /* 0x000fe20007ffe0ff */
[----:B------:R-:W-:-:S04]  /*611c0*/  IMAD.WIDE.U32 R6, R77, 0x5fffffa, RZ ;  /* 0x05fffffa4d067825 */ /* 0x000fc800078e00ff */
[C---:B------:R-:W-:Y:S02]  /*611d0*/  IMAD R77, R80.reuse, 0x6, RZ ;  /* 0x00000006504d7824 */ /* 0x040fe400078e02ff */
[----:B------:R-:W-:Y:S01]  /*611e0*/  IMAD.WIDE.U32 R8, R80, 0x5fffffa, RZ ;  /* 0x05fffffa50087825 */ /* 0x000fe200078e00ff */
[----:B------:R-:W-:Y:S01]  /*611f0*/  ISETP.GE.U32.AND P5, PT, R73, 0x7f000001, PT ;  /* 0x7f0000014900780c */ /* 0x000fe20003fa6070 */
[----:B------:R-:W-:Y:S01]  /*61200*/  IADD3 R80, PT, PT, R74, UR12, RZ ;  /* 0x0000000c4a507c10 */ /* 0x000fe2000fffe0ff */
[----:B------:R-:W-:Y:S01]  /*61210*/  ISETP.GE.U32.AND P1, PT, R72, 0x7f000001, PT ;  /* 0x7f0000014800780c */ /* 0x000fe20003f26070 */
[----:B------:R-:W-:Y:S01]  /*61220*/  ISETP.GE.U32.AND P3, PT, R76, 0x7f000001, PT ;  /* 0x7f0000014c00780c */ /* 0x000fe20003f66070 */
[----:B------:R-:W-:Y:S02]  /*61230*/  @P2 IADD3 R82, PT, PT, R82, -0x7f000001, RZ ;  /* 0x80ffffff52522810 */ /* 0x000fe40007ffe0ff */
[----:B------:R-:W-:Y:S01]  /*61240*/  ISETP.GE.U32.AND P0, PT, R80, 0x7f000001, PT ;  /* 0x7f0000015000780c */ /* 0x000fe20003f06070 */
[----:B------:R-:W-:Y:S01]  /*61250*/  IMAD.WIDE.U32 R10, R33, R12, RZ ;  /* 0x0000000c210a7225 */ /* 0x000fe200078e00ff */
[----:B------:R-:W-:-:S02]  /*61260*/  @P4 IADD3 R13, PT, PT, R13, -0x7f000001, RZ ;  /* 0x80ffffff0d0d4810 */ /* 0x000fc40007ffe0ff */
[----:B------:R-:W-:Y:S01]  /*61270*/  IADD3 R82, PT, PT, R82, UR14, RZ ;  /* 0x0000000e52527c10 */ /* 0x000fe2000fffe0ff */
[----:B------:R-:W-:-:S04]  /*61280*/  IMAD.HI.U32 R74, R77, 0x7f000001, R8 ;  /* 0x7f0000014d4a7827 */ /* 0x000fc800078e0008 */
[----:B------:R-:W-:Y:S02]  /*61290*/  IMAD R8, R10, 0x7effffff, RZ ;  /* 0x7effffff0a087824 */ /* 0x000fe400078e02ff */
[----:B------:R-:W-:Y:S01]  /*612a0*/  IMAD.HI.U32 R83, R83, 0x7f000001, R6 ;  /* 0x7f00000153537827 */ /* 0x000fe200078e0006 */
[----:B------:R-:W-:-:S03]  /*612b0*/  @P5 IADD3 R73, PT, PT, R73, -0x7f000001, RZ ;  /* 0x80ffffff49495810 */ /* 0x000fc60007ffe0ff */
[----:B------:R-:W-:Y:S01]  /*612c0*/  IMAD.WIDE.U32 R6, R13, 0x5fffffa, RZ ;  /* 0x05fffffa0d067825 */ /* 0x000fe200078e00ff */
[----:B------:R-:W-:-:S03]  /*612d0*/  @P1 IADD3 R72, PT, PT, R72, -0x7f000001, RZ ;  /* 0x80ffffff48481810 */ /* 0x000fc60007ffe0ff */
[----:B------:R-:W-:Y:S01]  /*612e0*/  IMAD R84, R13, 0x6, RZ ;  /* 0x000000060d547824 */ /* 0x000fe200078e02ff */
[----:B------:R-:W-:Y:S01]  /*612f0*/  ISETP.GE.U32.AND P1, PT, R82, 0x7f000001, PT ;  /* 0x7f0000015200780c */ /* 0x000fe20003f26070 */
[----:B------:R-:W-:Y:S01]  /*61300*/  IMAD.HI.U32 R13, R8, 0x7f000001, R10 ;  /* 0x7f000001080d7827 */ /* 0x000fe200078e000a */
[----:B------:R-:W-:-:S03]  /*61310*/  @P3 IADD3 R76, PT, PT, R76, -0x7f000001, RZ ;  /* 0x80ffffff4c4c3810 */ /* 0x000fc60007ffe0ff */
[----:B------:R-:W-:Y:S01]  /*61320*/  IMAD.WIDE.U32 R8, R73, 0x5fffffa, RZ ;  /* 0x05fffffa49087825 */ /* 0x000fe200078e00ff */
[----:B------:R-:W-:-:S03]  /*61330*/  @P0 IADD3 R80, PT, PT, R80, -0x7f000001, RZ ;  /* 0x80ffffff50500810 */ /* 0x000fc60007ffe0ff */
[----:B------:R-:W-:Y:S02]  /*61340*/  IMAD R12, R73, 0x6, RZ ;  /* 0x00000006490c7824 */ /* 0x000fe400078e02ff */
[----:B------:R-:W-:-:S04]  /*61350*/  IMAD.HI.U32 R84, R84, 0x7f000001, R6 ;  /* 0x7f00000154547827 */ /* 0x000fc800078e0006 */
[----:B------:R-:W-:Y:S01]  /*61360*/  IMAD.WIDE.U32 R6, R72, 0x5fffffa, RZ ;  /* 0x05fffffa48067825 */ /* 0x000fe200078e00ff */
[----:B------:R-:W-:-:S03]  /*61370*/  IADD3 R76, PT, PT, R76, UR13, RZ ;  /* 0x0000000d4c4c7c10 */ /* 0x000fc6000fffe0ff */
[----:B------:R-:W-:Y:S02]  /*61380*/  IMAD R72, R72, 0x6, RZ ;  /* 0x0000000648487824 */ /* 0x000fe400078e02ff */
[----:B------:R-:W-:-:S04]  /*61390*/  IMAD.HI.U32 R12, R12, 0x7f000001, R8 ;  /* 0x7f0000010c0c7827 */ /* 0x000fc800078e0008 */
[----:B------:R-:W-:-:S04]  /*613a0*/  IMAD.WIDE.U32 R10, R80, UR18, RZ ;  /* 0x00000012500a7c25 */ /* 0x000fc8000f8e00ff */
[----:B------:R-:W-:Y:S01]  /*613b0*/  IMAD.WIDE.U32 R8, R80, UR16, RZ ;  /* 0x0000001050087c25 */ /* 0x000fe2000f8e00ff */
[----:B------:R-:W-:-:S03]  /*613c0*/  ISETP.GE.U32.AND P0, PT, R76, 0x7f000001, PT ;  /* 0x7f0000014c00780c */ /* 0x000fc60003f06070 */
[----:B------:R-:W-:-:S04]  /*613d0*/  IMAD.HI.U32 R72, R72, 0x7f000001, R6 ;  /* 0x7f00000148487827 */ /* 0x000fc800078e0006 */
[----:B------:R-:W-:Y:S02]  /*613e0*/  IMAD R86, R10, 0x7effffff, RZ ;  /* 0x7effffff0a567824 */ /* 0x000fe400078e02ff */
[----:B------:R-:W-:-:S04]  /*613f0*/  IMAD.WIDE.U32 R6, R80, UR19, RZ ;  /* 0x0000001350067c25 */ /* 0x000fc8000f8e00ff */
[----:B------:R-:W-:Y:S01]  /*61400*/  IMAD R87, R8, 0x7effffff, RZ ;  /* 0x7effffff08577824 */ /* 0x000fe200078e02ff */
[----:B------:R-:W-:Y:S01]  /*61410*/  @P1 IADD3 R82, PT, PT, R82, -0x7f000001, RZ ;  /* 0x80ffffff52521810 */ /* 0x000fe20007ffe0ff */
[----:B------:R-:W-:-:S04]  /*61420*/  IMAD.HI.U32 R86, R86, 0x7f000001, R10 ;  /* 0x7f00000156567827 */ /* 0x000fc800078e000a */
[----:B------:R-:W-:Y:S02]  /*61430*/  IMAD R85, R6, 0x7effffff, RZ ;  /* 0x7effffff06557824 */ /* 0x000fe400078e02ff */
[----:B------:R-:W-:-:S04]  /*61440*/  IMAD.HI.U32 R87, R87, 0x7f000001, R8 ;  /* 0x7f00000157577827 */ /* 0x000fc800078e0008 */
[----:B------:R-:W-:-:S04]  /*61450*/  IMAD.WIDE.U32 R10, R80, UR17, RZ ;  /* 0x00000011500a7c25 */ /* 0x000fc8000f8e00ff */
[----:B------:R-:W-:-:S04]  /*61460*/  IMAD.WIDE.U32 R8, R82, UR18, RZ ;  /* 0x0000001252087c25 */ /* 0x000fc8000f8e00ff */
[----:B------:R-:W-:-:S04]  /*61470*/  IMAD.HI.U32 R85, R85, 0x7f000001, R6 ;  /* 0x7f00000155557827 */ /* 0x000fc800078e0006 */
[----:B------:R-:W-:Y:S02]  /*61480*/  IMAD R88, R10, 0x7effffff, RZ ;  /* 0x7effffff0a587824 */ /* 0x000fe400078e02ff */
[----:B------:R-:W-:-:S04]  /*61490*/  IMAD.WIDE.U32 R6, R36, R80, RZ ;  /* 0x0000005024067225 */ /* 0x000fc800078e00ff */
[----:B------:R-:W-:Y:S01]  /*614a0*/  IMAD R89, R8, 0x7effffff, RZ ;  /* 0x7effffff08597824 */ /* 0x000fe200078e02ff */
[----:B------:R-:W-:Y:S01]  /*614b0*/  @P0 IADD3 R76, PT, PT, R76, -0x7f000001, RZ ;  /* 0x80ffffff4c4c0810 */ /* 0x000fe20007ffe0ff */
[----:B------:R-:W-:-:S04]  /*614c0*/  IMAD.HI.U32 R88, R88, 0x7f000001, R10 ;  /* 0x7f00000158587827 */ /* 0x000fc800078e000a */
[----:B------:R-:W-:Y:S02]  /*614d0*/  IMAD R73, R6, 0x7effffff, RZ ;  /* 0x7effffff06497824 */ /* 0x000fe400078e02ff */
[----:B------:R-:W-:-:S04]  /*614e0*/  IMAD.WIDE.U32 R10, R40, R80, RZ ;  /* 0x00000050280a7225 */ /* 0x000fc800078e00ff */
[----:B------:R-:W-:Y:S01]  /*614f0*/  IMAD.HI.U32 R89, R89, 0x7f000001, R8 ;  /* 0x7f00000159597827 */ /* 0x000fe200078e0008 */
[----:B------:R-:W-:-:S03]  /*61500*/  IADD3 R76, PT, PT, R76, UR13, RZ ;  /* 0x0000000d4c4c7c10 */ /* 0x000fc6000fffe0ff */
[----:B------:R-:W-:-:S04]  /*61510*/  IMAD.HI.U32 R73, R73, 0x7f000001, R6 ;  /* 0x7f00000149497827 */ /* 0x000fc800078e0006 */
[----:B------:R-:W-:Y:S02]  /*61520*/  IMAD R77, R10, 0x7effffff, RZ ;  /* 0x7effffff0a4d7824 */ /* 0x000fe400078e02ff */
[----:B------:R-:W-:Y:S01]  /*61530*/  IMAD.WIDE.U32 R6, R33, R80, RZ ;  /* 0x0000005021067225 */ /* 0x000fe200078e00ff */
[----:B------:R-:W-:-:S03]  /*61540*/  ISETP.GE.U32.AND P1, PT, R89, 0x7f000001, PT ;  /* 0x7f0000015900780c */ /* 0x000fc60003f26070 */
[----:B------:R-:W-:-:S04]  /*61550*/  IMAD.WIDE.U32 R8, R82, UR16, RZ ;  /* 0x0000001052087c25 */ /* 0x000fc8000f8e00ff */
[----:B------:R-:W-:Y:S01]  /*61560*/  IMAD.HI.U32 R77, R77, 0x7f000001, R10 ;  /* 0x7f0000014d4d7827 */ /* 0x000fe200078e000a */
[----:B------:R-:W-:-:S03]  /*61570*/  ISETP.GE.U32.AND P0, PT, R76, 0x7f000001, PT ;  /* 0x7f0000014c00780c */ /* 0x000fc60003f06070 */
[----:B------:R-:W-:Y:S02]  /*61580*/  IMAD R10, R6, 0x7effffff, RZ ;  /* 0x7effffff060a7824 */ /* 0x000fe400078e02ff */
[----:B------:R-:W-:Y:S02]  /*61590*/  IMAD R11, R8, 0x7effffff, RZ ;  /* 0x7effffff080b7824 */ /* 0x000fe400078e02ff */
[----:B------:R-:W-:-:S04]  /*615a0*/  IMAD.HI.U32 R10, R10, 0x7f000001, R6 ;  /* 0x7f0000010a0a7827 */ /* 0x000fc800078e0006 */
[----:B------:R-:W-:-:S04]  /*615b0*/  IMAD.WIDE.U32 R6, R82, UR17, RZ ;  /* 0x0000001152067c25 */ /* 0x000fc8000f8e00ff */
[----:B------:R-:W-:-:S04]  /*615c0*/  IMAD.HI.U32 R11, R11, 0x7f000001, R8 ;  /* 0x7f0000010b0b7827 */ /* 0x000fc800078e0008 */
[----:B------:R-:W-:-:S04]  /*615d0*/  IMAD.WIDE.U32 R8, R82, UR19, RZ ;  /* 0x0000001352087c25 */ /* 0x000fc8000f8e00ff */
[----:B------:R-:W-:Y:S01]  /*615e0*/  IMAD R90, R6, 0x7effffff, RZ ;  /* 0x7effffff065a7824 */ /* 0x000fe200078e02ff */
[----:B------:R-:W-:Y:S01]  /*615f0*/  @P1 IADD3 R89, PT, PT, R89, -0x7f000001, RZ ;  /* 0x80ffffff59591810 */ /* 0x000fe20007ffe0ff */
[----:B------:R-:W-:Y:S01]  /*61600*/  IMAD R91, R8, 0x7effffff, RZ ;  /* 0x7effffff085b7824 */ /* 0x000fe200078e02ff */
[----:B------:R-:W-:Y:S01]  /*61610*/  @P0 IADD3 R76, PT, PT, R76, -0x7f000001, RZ ;  /* 0x80ffffff4c4c0810 */ /* 0x000fe20007ffe0ff */
[----:B------:R-:W-:-:S04]  /*61620*/  IMAD.HI.U32 R90, R90, 0x7f000001, R6 ;  /* 0x7f0000015a5a7827 */ /* 0x000fc800078e0006 */
[----:B------:R-:W-:-:S04]  /*61630*/  IMAD.WIDE.U32 R6, R89, 0x5fffffa, RZ ;  /* 0x05fffffa59067825 */ /* 0x000fc800078e00ff */
[----:B------:R-:W-:-:S04]  /*61640*/  IMAD.HI.U32 R91, R91, 0x7f000001, R8 ;  /* 0x7f0000015b5b7827 */ /* 0x000fc800078e0008 */
[----:B------:R-:W-:Y:S02]  /*61650*/  IMAD R89, R89, 0x6, RZ ;  /* 0x0000000659597824 */ /* 0x000fe400078e02ff */
[----:B------:R-:W-:-:S04]  /*61660*/  IMAD.WIDE.U32 R8, R76, UR19, RZ ;  /* 0x000000134c087c25 */ /* 0x000fc8000f8e00ff */
[----:B------:R-:W-:-:S04]  /*61670*/  IMAD.HI.U32 R89, R89, 0x7f000001, R6 ;  /* 0x7f00000159597827 */ /* 0x000fc800078e0006 */
[----:B------:R-:W-:-:S04]  /*61680*/  IMAD R6, R8, 0x7effffff, RZ ;  /* 0x7effffff08067824 */ /* 0x000fc800078e02ff */
[----:B------:R-:W-:-:S04]  /*61690*/  IMAD.HI.U32 R8, R6, 0x7f000001, R8 ;  /* 0x7f00000106087827 */ /* 0x000fc800078e0008 */
[----:B------:R-:W-:-:S04]  /*616a0*/  IMAD.WIDE.U32 R6, R76, UR17, RZ ;  /* 0x000000114c067c25 */ /* 0x000fc8000f8e00ff */
[----:B------:R-:W-:-:S04]  /*616b0*/  IMAD R92, R6, 0x7effffff, RZ ;  /* 0x7effffff065c7824 */ /* 0x000fc800078e02ff */
[----:B------:R-:W-:-:S04]  /*616c0*/  IMAD.HI.U32 R92, R92, 0x7f000001, R6 ;  /* 0x7f0000015c5c7827 */ /* 0x000fc800078e0006 */
[----:B------:R-:W-:-:S04]  /*616d0*/  IMAD.WIDE.U32 R6, R76, UR18, RZ ;  /* 0x000000124c067c25 */ /* 0x000fc8000f8e00ff */
[----:B------:R-:W-:Y:S01]  /*616e0*/  IMAD R9, R6, 0x7effffff, RZ ;  /* 0x7effffff06097824 */ /* 0x000fe200078e02ff */
[----:B------:R-:W-:-:S03]  /*616f0*/  ISETP.GE.U32.AND P0, PT, R87, 0x7f000001, PT ;  /* 0x7f0000015700780c */ /* 0x000fc60003f06070 */
[----:B------:R-:W-:-:S04]  /*61700*/  IMAD.HI.U32 R9, R9, 0x7f000001, R6 ;  /* 0x7f00000109097827 */ /* 0x000fc800078e0006 */
[----:B------:R-:W-:-:S04]  /*61710*/  IMAD.WIDE.U32 R6, R76, UR16, RZ ;  /* 0x000000104c067c25 */ /* 0x000fc8000f8e00ff */
[----:B------:R-:W-:Y:S01]  /*61720*/  IMAD R93, R6, 0x7effffff, RZ ;  /* 0x7effffff065d7824 */ /* 0x000fe200078e02ff */
[----:B------:R-:W-:-:S03]  /*61730*/  ISETP.GE.U32.AND P3, PT, R75, 0x7f000001, PT ;  /* 0x7f0000014b00780c */ /* 0x000fc60003f66070 */
[----:B------:R-:W-:Y:S01]  /*61740*/  IMAD.HI.U32 R6, R93, 0x7f000001, R6 ;  /* 0x7f0000015d067827 */ /* 0x000fe200078e0006 */
[----:B------:R-:W-:Y:S01]  /*61750*/  ISETP.GE.U32.AND P4, PT, R11, 0x7f000001, PT ;  /* 0x7f0000010b00780c */ /* 0x000fe20003f86070 */
[----:B------:R-:W-:-:S03]  /*61760*/  @P0 IADD3 R87, PT, PT, R87, -0x7f000001, RZ ;  /* 0x80ffffff57570810 */ /* 0x000fc60007ffe0ff */
[----:B------:R-:W-:Y:S01]  /*61770*/  ISETP.GE.U32.AND P5, PT, R6, 0x7f000001, PT ;  /* 0x7f0000010600780c */ /* 0x000fe20003fa6070 */
[----:B------:R-:W-:Y:S01]  /*61780*/  ISETP.GE.U32.AND P1, PT, R78, 0x7f000001, PT ;  /* 0x7f0000014e00780c */ /* 0x000fe20003f26070 */
[----:B------:R-:W-:-:S03]  /*61790*/  ISETP.GE.U32.AND P0, PT, R87, 0x7f000001, PT ;  /* 0x7f0000015700780c */ /* 0x000fc60003f06070 */
[----:B------:R-:W-:-:S04]  /*617a0*/  @P3 IADD3 R75, PT, PT, R75, -0x7f000001, RZ ;  /* 0x80ffffff4b4b3810 */ /* 0x000fc80007ffe0ff */
[----:B------:R-:W-:Y:S01]  /*617b0*/  @P4 IADD3 R11, PT, PT, R11, -0x7f000001, RZ ;  /* 0x80ffffff0b0b4810 */ /* 0x000fe20007ffe0ff */
[----:B------:R-:W-:-:S03]  /*617c0*/  ISETP.GE.U32.AND P4, PT, R92, 0x7f000001, PT ;  /* 0x7f0000015c00780c */ /* 0x000fc60003f86070 */
[----:B------:R-:W-:Y:S01]  /*617d0*/  @P5 IADD3 R6, PT, PT, R6, -0x7f000001, RZ ;  /* 0x80ffffff06065810 */ /* 0x000fe20007ffe0ff */
[----:B------:R-:W-:Y:S01]  /*617e0*/  ISETP.GE.U32.AND P5, PT, R75, 0x7f000001, PT ;  /* 0x7f0000014b00780c */ /* 0x000fe20003fa6070 */
[----:B------:R-:W-:Y:S01]  /*617f0*/  @P1 IADD3 R78, PT, PT, R78, -0x7f000001, RZ ;  /* 0x80ffffff4e4e1810 */ /* 0x000fe20007ffe0ff */
[----:B------:R-:W-:Y:S02]  /*61800*/  ISETP.GE.U32.AND P2, PT, R88, 0x7f000001, PT ;  /* 0x7f0000015800780c */ /* 0x000fe40003f46070 */
[----:B------:R-:W-:Y:S01]  /*61810*/  ISETP.GE.U32.AND P1, PT, R6, 0x7f000001, PT ;  /* 0x7f0000010600780c */ /* 0x000fe20003f26070 */
[----:B------:R-:W-:Y:S01]  /*61820*/  @P0 IADD3 R87, PT, PT, R87, -0x7f000001, RZ ;  /* 0x80ffffff57570810 */ /* 0x000fe20007ffe0ff */
[----:B------:R-:W-:Y:S01]  /*61830*/  ISETP.GE.U32.AND P6, PT, R11, 0x7f000001, PT ;  /* 0x7f0000010b00780c */ /* 0x000fe20003fc6070 */
[----:B------:R-:W-:Y:S01]  /*61840*/  ISETP.GE.U32.AND P3, PT, R90, 0x7f000001, PT ;  /* 0x7f0000015a00780c */ /* 0x000fe20003f66070 */
[----:B------:R-:W-:Y:S01]  /*61850*/  ISETP.GE.U32.AND P0, PT, R91, 0x7f000001, PT ;  /* 0x7f0000015b00780c */ /* 0x000fe20003f06070 */
[----:B------:R-:W-:-:S02]  /*61860*/  @P4 IADD3 R92, PT, PT, R92, -0x7f000001, RZ ;  /* 0x80ffffff5c5c4810 */ /* 0x000fc40007ffe0ff */
[----:B------:R-:W-:Y:S01]  /*61870*/  IADD3 R87, PT, PT, R87, R78, RZ ;  /* 0x0000004e57577210 */ /* 0x000fe20007ffe0ff */
[----:B------:R-:W-:Y:S01]  /*61880*/  ISETP.GE.U32.AND P4, PT, R89, 0x7f000001, PT ;  /* 0x7f0000015900780c */ /* 0x000fe20003f86070 */
[----:B------:R-:W-:-:S03]  /*61890*/  @P5 IADD3 R75, PT, PT, R75, -0x7f000001, RZ ;  /* 0x80ffffff4b4b5810 */ /* 0x000fc60007ffe0ff */
[----:B------:R-:W-:Y:S01]  /*618a0*/  ISETP.GE.U32.AND P5, PT, R87, 0x7f000001, PT ;  /* 0x7f0000015700780c */ /* 0x000fe20003fa6070 */
[----:B------:R-:W-:Y:S02]  /*618b0*/  @P2 IADD3 R88, PT, PT, R88, -0x7f000001, RZ ;  /* 0x80ffffff58582810 */ /* 0x000fe40007ffe0ff */
[----:B------:R-:W-:Y:S02]  /*618c0*/  @P1 IADD3 R6, PT, PT, R6, -0x7f000001, RZ ;  /* 0x80ffffff06061810 */ /* 0x000fe40007ffe0ff */
[----:B------:R-:W-:Y:S02]  /*618d0*/  @P6 IADD3 R11, PT, PT, R11, -0x7f000001, RZ ;  /* 0x80ffffff0b0b6810 */ /* 0x000fe40007ffe0ff */
[----:B------:R-:W-:Y:S02]  /*618e0*/  IADD3 R88, PT, PT, R6, R88, RZ ;  /* 0x0000005806587210 */ /* 0x000fe40007ffe0ff */
[----:B------:R-:W-:Y:S01]  /*618f0*/  @P3 IADD3 R90, PT, PT, R90, -0x7f000001, RZ ;  /* 0x80ffffff5a5a3810 */ /* 0x000fe20007ffe0ff */
[----:B------:R-:W-:Y:S01]  /*61900*/  ISETP.GE.U32.AND P3, PT, R8, 0x7f000001, PT ;  /* 0x7f0000010800780c */ /* 0x000fe20003f66070 */
[----:B------:R-:W-:-:S02]  /*61910*/  @P0 IADD3 R91, PT, PT, R91, -0x7f000001, RZ ;  /* 0x80ffffff5b5b0810 */ /* 0x000fc40007ffe0ff */
[----:B------:R-:W-:Y:S01]  /*61920*/  @P4 IADD3 R89, PT, PT, R89, -0x7f000001, RZ ;  /* 0x80ffffff59594810 */ /* 0x000fe20007ffe0ff */
[----:B------:R-:W-:Y:S01]  /*61930*/  ISETP.GE.U32.AND P0, PT, R83, 0x7f000001, PT ;  /* 0x7f0000015300780c */ /* 0x000fe20003f06070 */
[----:B------:R-:W-:Y:S01]  /*61940*/  ISETP.GE.U32.AND P4, PT, R88, 0x7f000001, PT ;  /* 0x7f0000015800780c */ /* 0x000fe20003f86070 */
[----:B------:R-:W-:Y:S02]  /*61950*/  IADD3 R92, PT, PT, R11, R92, RZ ;  /* 0x0000005c0b5c7210 */ /* 0x000fe40007ffe0ff */
[----:B------:R-:W-:Y:S01]  /*61960*/  @P5 IADD3 R87, PT, PT, R87, -0x7f000001, RZ ;  /* 0x80ffffff57575810 */ /* 0x000fe20007ffe0ff */
[----:B------:R-:W-:Y:S01]  /*61970*/  ISETP.GE.U32.AND P5, PT, R10, 0x7f000001, PT ;  /* 0x7f0000010a00780c */ /* 0x000fe20003fa6070 */
[----:B------:R-:W-:Y:S01]  /*61980*/  IADD3 R75, PT, PT, R75, R90, RZ ;  /* 0x0000005a4b4b7210 */ /* 0x000fe20007ffe0ff */
[----:B------:R-:W-:Y:S01]  /*61990*/  ISETP.GE.U32.AND P1, PT, R86, 0x7f000001, PT ;  /* 0x7f0000015600780c */ /* 0x000fe20003f26070 */
[----:B------:R-:W-:Y:S01]  /*619a0*/  ISETP.GE.U32.AND P6, PT, R92, 0x7f000001, PT ;  /* 0x7f0000015c00780c */ /* 0x000fe20003fc6070 */
[----:B------:R-:W-:Y:S01]  /*619b0*/  ISETP.GE.U32.AND P2, PT, R9, 0x7f000001, PT ;  /* 0x7f0000010900780c */ /* 0x000fe20003f46070 */
[----:B------:R-:W-:Y:S01]  /*619c0*/  IMAD.WIDE.U32 R6, R91, 0x5fffffa, RZ ;  /* 0x05fffffa5b067825 */ /* 0x000fe200078e00ff */
[----:B------:R-:W-:-:S03]  /*619d0*/  @P3 IADD3 R8, PT, PT, R8, -0x7f000001, RZ ;  /* 0x80ffffff08083810 */ /* 0x000fc60007ffe0ff */
[----:B------:R-:W-:Y:S01]  /*619e0*/  IMAD R78, R91, 0x6, RZ ;  /* 0x000000065b4e7824 */ /* 0x000fe200078e02ff */
[----:B------:R-:W-:Y:S01]  /*619f0*/  ISETP.GE.U32.AND P3, PT, R75, 0x7f000001, PT ;  /* 0x7f0000014b00780c */ /* 0x000fe20003f66070 */
[----:B------:R-:W-:Y:S02]  /*61a00*/  @P0 IADD3 R83, PT, PT, R83, -0x7f000001, RZ ;  /* 0x80ffffff53530810 */ /* 0x000fe40007ffe0ff */
[----:B------:R-:W-:Y:S01]  /*61a10*/  @P4 IADD3 R88, PT, PT, R88, -0x7f000001, RZ ;  /* 0x80ffffff58584810 */ /* 0x000fe20007ffe0ff */
[----:B------:R-:W-:Y:S01]  /*61a20*/  IMAD.HI.U32 R78, R78, 0x7f000001, R6 ;  /* 0x7f0000014e4e7827 */ /* 0x000fe200078e0006 */
[----:B------:R-:W-:Y:S02]  /*61a30*/  @P5 IADD3 R10, PT, PT, R10, -0x7f000001, RZ ;  /* 0x80ffffff0a0a5810 */ /* 0x000fe40007ffe0ff */
[----:B------:R-:W-:Y:S02]  /*61a40*/  IADD3 R83, PT, PT, R88, R83, RZ ;  /* 0x0000005358537210 */ /* 0x000fe40007ffe0ff */
[----:B------:R-:W-:-:S02]  /*61a50*/  @P6 IADD3 R92, PT, PT, R92, -0x7f000001, RZ ;  /* 0x80ffffff5c5c6810 */ /* 0x000fc40007ffe0ff */
[----:B------:R-:W-:Y:S01]  /*61a60*/  @P1 IADD3 R86, PT, PT, R86, -0x7f000001, RZ ;  /* 0x80ffffff56561810 */ /* 0x000fe20007ffe0ff */
[----:B------:R-:W-:Y:S01]  /*61a70*/  ISETP.GE.U32.AND P0, PT, R84, 0x7f000001, PT ;  /* 0x7f0000015400780c */ /* 0x000fe20003f06070 */
[----:B------:R-:W-:Y:S01]  /*61a80*/  ISETP.GE.U32.AND P6, PT, R10, 0x7f000001, PT ;  /* 0x7f0000010a00780c */ /* 0x000fe20003fc6070 */
[----:B------:R-:W-:Y:S01]  /*61a90*/  @P2 IADD3 R9, PT, PT, R9, -0x7f000001, RZ ;  /* 0x80ffffff09092810 */ /* 0x000fe20007ffe0ff */
[----:B------:R-:W-:Y:S01]  /*61aa0*/  ISETP.GE.U32.AND P1, PT, R78, 0x7f000001, PT ;  /* 0x7f0000014e00780c */ /* 0x000fe20003f26070 */
[----:B------:R-:W-:Y:S01]  /*61ab0*/  ISETP.GE.U32.AND P2, PT, R83, 0x7f000001, PT ;  /* 0x7f0000015300780c */ /* 0x000fe20003f46070 */
[----:B------:R-:W-:Y:S01]  /*61ac0*/  IMAD.WIDE.U32 R6, R8, 0x5fffffa, RZ ;  /* 0x05fffffa08067825 */ /* 0x000fe200078e00ff */
[----:B------:R-:W-:-:S03]  /*61ad0*/  @P3 IADD3 R75, PT, PT, R75, -0x7f000001, RZ ;  /* 0x80ffffff4b4b3810 */ /* 0x000fc60007ffe0ff */
[----:B------:R-:W-:Y:S01]  /*61ae0*/  IMAD R11, R8, 0x6, RZ ;  /* 0x00000006080b7824 */ /* 0x000fe200078e02ff */
[----:B------:R-:W-:Y:S02]  /*61af0*/  IADD3 R87, PT, PT, R87, R89, RZ ;  /* 0x0000005957577210 */ /* 0x000fe40007ffe0ff */
[----:B------:R-:W-:Y:S01]  /*61b00*/  IADD3 R86, PT, PT, R92, R86, RZ ;  /* 0x000000565c567210 */ /* 0x000fe20007ffe0ff */
[----:B------:R-:W-:Y:S01]  /*61b10*/  IMAD.HI.U32 R11, R11, 0x7f000001, R6 ;  /* 0x7f0000010b0b7827 */ /* 0x000fe200078e0006 */
[----:B------:R-:W-:-:S03]  /*61b20*/  IADD3 R89, PT, PT, R75, R9, RZ ;  /* 0x000000094b597210 */ /* 0x000fc60007ffe0ff */
[----:B------:R-:W-:Y:S01]  /*61b30*/  IMAD.WIDE.U32 R8, R36, R82, RZ ;  /* 0x0000005224087225 */ /* 0x000fe200078e00ff */
[----:B------:R-:W-:Y:S02]  /*61b40*/  @P0 IADD3 R84, PT, PT, R84, -0x7f000001, RZ ;  /* 0x80ffffff54540810 */ /* 0x000fe40007ffe0ff */
[----:B------:R-:W-:Y:S02]  /*61b50*/  @P6 IADD3 R10, PT, PT, R10, -0x7f000001, RZ ;  /* 0x80ffffff0a0a6810 */ /* 0x000fe40007ffe0ff */
[----:B------:R-:W-:Y:S01]  /*61b60*/  @P1 IADD3 R78, PT, PT, R78, -0x7f000001, RZ ;  /* 0x80ffffff4e4e1810 */ /* 0x000fe20007ffe0ff */
[----:B------:R-:W-:Y:S01]  /*61b70*/  IMAD.WIDE.U32 R6, R35, R80, RZ ;  /* 0x0000005023067225 */ /* 0x000fe200078e00ff */
[----:B------:R-:W-:Y:S01]  /*61b80*/  ISETP.GE.U32.AND P5, PT, R74, 0x7f000001, PT ;  /* 0x7f0000014a00780c */ /* 0x000fe20003fa6070 */
[----:B------:R-:W-:Y:S01]  /*61b90*/  ISETP.GE.U32.AND P4, PT, R11, 0x7f000001, PT ;  /* 0x7f0000010b00780c */ /* 0x000fe20003f86070 */
[----:B------:R-:W-:Y:S01]  /*61ba0*/  ISETP.GE.U32.AND P6, PT, R86, 0x7f000001, PT ;  /* 0x7f0000015600780c */ /* 0x000fe20003fc6070 */
[----:B------:R-:W-:Y:S01]  /*61bb0*/  IMAD R80, R8, 0x7effffff, RZ ;  /* 0x7effffff08507824 */ /* 0x000fe200078e02ff */
[----:B------:R-:W-:Y:S01]  /*61bc0*/  @P2 IADD3 R83, PT, PT, R83, -0x7f000001, RZ ;  /* 0x80ffffff53532810 */ /* 0x000fe20007ffe0ff */
[----:B------:R-:W-:Y:S01]  /*61bd0*/  ISETP.GE.U32.AND P1, PT, R87, 0x7f000001, PT ;  /* 0x7f0000015700780c */ /* 0x000fe20003f26070 */
[----:B------:R-:W-:Y:S01]  /*61be0*/  ISETP.GE.U32.AND P0, PT, R89, 0x7f000001, PT ;  /* 0x7f0000015900780c */ /* 0x000fe20003f06070 */
[----:B------:R-:W-:Y:S01]  /*61bf0*/  IADD3 R84, PT, PT, R10, R84, RZ ;  /* 0x000000540a547210 */ /* 0x000fe20007ffe0ff */
[----:B------:R-:W-:Y:S01]  /*61c00*/  IMAD.HI.U32 R10, R80, 0x7f000001, R8 ;  /* 0x7f000001500a7827 */ /* 0x000fe200078e0008 */
[----:B------:R-:W-:Y:S01]  /*61c10*/  IADD3 R80, PT, PT, R83, R78, RZ ;  /* 0x0000004e53507210 */ /* 0x000fe20007ffe0ff */
[----:B------:R-:W-:-:S02]  /*61c20*/  ISETP.GE.U32.AND P3, PT, R85, 0x7f000001, PT ;  /* 0x7f0000015500780c */ /* 0x000fc40003f66070 */
[----:B------:R-:W-:Y:S02]  /*61c30*/  IMAD.WIDE.U32 R8, R35, R82, RZ ;  /* 0x0000005223087225 */ /* 0x000fe400078e00ff */
[----:B------:R-:W-:Y:S01]  /*61c40*/  ISETP.GE.U32.AND P2, PT, R80, 0x7f000001, PT ;  /* 0x7f0000015000780c */ /* 0x000fe20003f46070 */
[----:B------:R-:W-:Y:S02]  /*61c50*/  @P5 IADD3 R74, PT, PT, R74, -0x7f000001, RZ ;  /* 0x80ffffff4a4a5810 */ /* 0x000fe40007ffe0ff */
[----:B------:R-:W-:Y:S02]  /*61c60*/  @P4 IADD3 R11, PT, PT, R11, -0x7f000001, RZ ;  /* 0x80ffffff0b0b4810 */ /* 0x000fe40007ffe0ff */
[----:B------:R-:W-:Y:S02]  /*61c70*/  @P6 IADD3 R86, PT, PT, R86, -0x7f000001, RZ ;  /* 0x80ffffff56566810 */ /* 0x000fe40007ffe0ff */
[----:B------:R-:W-:Y:S02]  /*61c80*/  @P1 IADD3 R87, PT, PT, R87, -0x7f000001, RZ ;  /* 0x80ffffff57571810 */ /* 0x000fe40007ffe0ff */
[----:B------:R-:W-:Y:S01]  /*61c90*/  @P0 IADD3 R89, PT, PT, R89, -0x7f000001, RZ ;  /* 0x80ffffff59590810 */ /* 0x000fe20007ffe0ff */
[----:B------:R-:W-:Y:S01]  /*61ca0*/  ISETP.GE.U32.AND P0, PT, R10, 0x7f000001, PT ;  /* 0x7f0000010a00780c */ /* 0x000fe20003f06070 */
[----:B------:R-:W-:Y:S01]  /*61cb0*/  IMAD R83, R8, 0x7effffff, RZ ;  /* 0x7effffff08537824 */ /* 0x000fe200078e02ff */
[----:B------:R-:W-:-:S02]  /*61cc0*/  IADD3 R88, PT, PT, R86, R74, RZ ;  /* 0x0000004a56587210 */ /* 0x000fc40007ffe0ff */
[----:B------:R-:W-:Y:S01]  /*61cd0*/  IADD3 R87, PT, PT, R87, R11, RZ ;  /* 0x0000000b57577210 */ /* 0x000fe20007ffe0ff */
[----:B------:R-:W-:Y:S02]  /*61ce0*/  IMAD R75, R6, 0x7effffff, RZ ;  /* 0x7effffff064b7824 */ /* 0x000fe400078e02ff */
[----:B------:R-:W-:Y:S01]  /*61cf0*/  IMAD.HI.U32 R86, R83, 0x7f000001, R8 ;  /* 0x7f00000153567827 */ /* 0x000fe200078e0008 */
[----:B------:R-:W-:-:S03]  /*61d00*/  @P3 IADD3 R85, PT, PT, R85, -0x7f000001, RZ ;  /* 0x80ffffff55553810 */ /* 0x000fc60007ffe0ff */
[----:B------:R-:W-:Y:S01]  /*61d10*/  IMAD.HI.U32 R75, R75, 0x7f000001, R6 ;  /* 0x7f0000014b4b7827 */ /* 0x000fe200078e0006 */
[----:B------:R-:W-:Y:S01]  /*61d20*/  @P2 IADD3 R80, PT, PT, R80, -0x7f000001, RZ ;  /* 0x80ffffff50502810 */ /* 0x000fe20007ffe0ff */
[----:B------:R-:W-:Y:S02]  /*61d30*/  ISETP.GE.U32.AND P1, PT, R87, 0x7f000001, PT ;  /* 0x7f0000015700780c */ /* 0x000fe40003f26070 */
[-C--:B------:R-:W-:Y:S01]  /*61d40*/  IMAD.WIDE.U32 R6, R40, R82.reuse, RZ ;  /* 0x0000005228067225 */ /* 0x080fe200078e00ff */
[----:B------:R-:W-:Y:S01]  /*61d50*/  ISETP.GE.U32.AND P2, PT, R86, 0x7f000001, PT ;  /* 0x7f0000015600780c */ /* 0x000fe20003f46070 */
[----:B------:R-:W-:Y:S02]  /*61d60*/  IADD3 R89, PT, PT, R89, R85, RZ ;  /* 0x0000005559597210 */ /* 0x000fe40007ffe0ff */
[----:B------:R-:W-:Y:S01]  /*61d70*/  IMAD.WIDE.U32 R8, R33, R82, RZ ;  /* 0x0000005221087225 */ /* 0x000fe200078e00ff */
[----:B------:R-:W-:-:S03]  /*61d80*/  ISETP.GE.U32.AND P3, PT, R88, 0x7f000001, PT ;  /* 0x7f0000015800780c */ /* 0x000fc60003f66070 */
[----:B------:R-:W-:Y:S01]  /*61d90*/  IMAD R78, R6, 0x7effffff, RZ ;  /* 0x7effffff064e7824 */ /* 0x000fe200078e02ff */
[----:B------:R-:W-:Y:S01]  /*61da0*/  @P0 IADD3 R10, PT, PT, R10, -0x7f000001, RZ ;  /* 0x80ffffff0a0a0810 */ /* 0x000fe20007ffe0ff */
[----:B------:R-:W-:Y:S01]  /*61db0*/  IMAD R74, R8, 0x7effffff, RZ ;  /* 0x7effffff084a7824 */ /* 0x000fe200078e02ff */
[----:B------:R-:W-:Y:S01]  /*61dc0*/  ISETP.GE.U32.AND P0, PT, R89, 0x7f000001, PT ;  /* 0x7f0000015900780c */ /* 0x000fe20003f06070 */
[----:B------:R-:W-:-:S04]  /*61dd0*/  IMAD.HI.U32 R78, R78, 0x7f000001, R6 ;  /* 0x7f0000014e4e7827 */ /* 0x000fc800078e0006 */
[----:B------:R-:W-:-:S04]  /*61de0*/  IMAD.WIDE.U32 R6, R10, 0x5fffffa, RZ ;  /* 0x05fffffa0a067825 */ /* 0x000fc800078e00ff */
[----:B------:R-:W-:-:S04]  /*61df0*/  IMAD.HI.U32 R74, R74, 0x7f000001, R8 ;  /* 0x7f0000014a4a7827 */ /* 0x000fc800078e0008 */
[----:B------:R-:W-:Y:S02]  /*61e00*/  IMAD R82, R10, 0x6, RZ ;  /* 0x000000060a527824 */ /* 0x000fe400078e02ff */
[----:B------:R-:W-:-:S04]  /*61e10*/  IMAD.WIDE.U32 R8, R237, R80, RZ ;  /* 0x00000050ed087225 */ /* 0x000fc800078e00ff */
[----:B------:R-:W-:Y:S01]  /*61e20*/  IMAD.WIDE.U32 R10, R33, R76, RZ ;  /* 0x0000004c210a7225 */ /* 0x000fe200078e00ff */
[----:B------:R-:W-:Y:S02]  /*61e30*/  @P1 IADD3 R87, PT, PT, R87, -0x7f000001, RZ ;  /* 0x80ffffff57571810 */ /* 0x000fe40007ffe0ff */
[----:B------:R-:W-:Y:S01]  /*61e40*/  @P2 IADD3 R86, PT, PT, R86, -0x7f000001, RZ ;  /* 0x80ffffff56562810 */ /* 0x000fe20007ffe0ff */
[----:B------:R-:W-:Y:S01]  /*61e50*/  ISETP.GE.U32.AND P1, PT, R78, 0x7f000001, PT ;  /* 0x7f0000014e00780c */ /* 0x000fe20003f26070 */
[----:B------:R-:W-:Y:S01]  /*61e60*/  IMAD R85, R8, 0x7effffff, RZ ;  /* 0x7effffff08557824 */ /* 0x000fe200078e02ff */
[----:B------:R-:W-:Y:S01]  /*61e70*/  @P3 IADD3 R88, PT, PT, R88, -0x7f000001, RZ ;  /* 0x80ffffff58583810 */ /* 0x000fe20007ffe0ff */
[----:B------:R-:W-:Y:S01]  /*61e80*/  IMAD R83, R10, 0x7effffff, RZ ;  /* 0x7effffff0a537824 */ /* 0x000fe200078e02ff */
[----:B------:R-:W-:Y:S01]  /*61e90*/  ISETP.GE.U32.AND P2, PT, R13, 0x7f000001, PT ;  /* 0x7f0000010d00780c */ /* 0x000fe20003f46070 */
[----:B------:R-:W-:-:S04]  /*61ea0*/  IMAD.HI.U32 R85, R85, 0x7f000001, R8 ;  /* 0x7f00000155557827 */ /* 0x000fc800078e0008 */
[----:B------:R-:W-:Y:S01]  /*61eb0*/  IMAD.HI.U32 R83, R83, 0x7f000001, R10 ;  /* 0x7f00000153537827 */ /* 0x000fe200078e000a */
[----:B------:R-:W-:-:S03]  /*61ec0*/  @P0 IADD3 R89, PT, PT, R89, -0x7f000001, RZ ;  /* 0x80ffffff59590810 */ /* 0x000fc60007ffe0ff */
[----:B------:R-:W-:-:S04]  /*61ed0*/  IMAD.WIDE.U32 R8, R237, R88, RZ ;  /* 0x00000058ed087225 */ /* 0x000fc800078e00ff */
[----:B------:R-:W-:-:S04]  /*61ee0*/  IMAD.HI.U32 R80, R82, 0x7f000001, R6 ;  /* 0x7f00000152507827 */ /* 0x000fc800078e0006 */
[----:B------:R-:W-:Y:S01]  /*61ef0*/  IMAD R92, R8, 0x7effffff, RZ ;  /* 0x7effffff085c7824 */ /* 0x000fe200078e02ff */
[----:B------:R-:W-:Y:S01]  /*61f00*/  ISETP.GE.U32.AND P0, PT, R83, 0x7f000001, PT ;  /* 0x7f0000015300780c */ /* 0x000fe20003f06070 */
[----:B------:R-:W-:-:S04]  /*61f10*/  IMAD.WIDE.U32 R6, R237, R89, RZ ;  /* 0x00000059ed067225 */ /* 0x000fc800078e00ff */
[----:B------:R-:W-:Y:S01]  /*61f20*/  IMAD.WIDE.U32 R10, R86, 0x5fffffa, RZ ;  /* 0x05fffffa560a7825 */ /* 0x000fe200078e00ff */
[----:B------:R-:W-:-:S03]  /*61f30*/  @P1 IADD3 R78, PT, PT, R78, -0x7f000001, RZ ;  /* 0x80ffffff4e4e1810 */ /* 0x000fc60007ffe0ff */
[----:B------:R-:W-:Y:S01]  /*61f40*/  IMAD.HI.U32 R92, R92, 0x7f000001, R8 ;  /* 0x7f0000015c5c7827 */ /* 0x000fe200078e0008 */
[----:B------:R-:W-:Y:S01]  /*61f50*/  ISETP.GE.U32.AND P1, PT, R74, 0x7f000001, PT ;  /* 0x7f0000014a00780c */ /* 0x000fe20003f26070 */
[----:B------:R-:W-:Y:S02]  /*61f60*/  @P2 IADD3 R13, PT, PT, R13, -0x7f000001, RZ ;  /* 0x80ffffff0d0d2810 */ /* 0x000fe40007ffe0ff */
[----:B------:R-:W-:Y:S02]  /*61f70*/  IMAD R82, R86, 0x6, RZ ;  /* 0x0000000656527824 */ /* 0x000fe400078e02ff */
[----:B------:R-:W-:Y:S01]  /*61f80*/  IMAD R91, R6, 0x7effffff, RZ ;  /* 0x7effffff065b7824 */ /* 0x000fe200078e02ff */
[----:B------:R-:W-:Y:S01]  /*61f90*/  ISETP.GE.U32.AND P5, PT, R85, 0x7f000001, PT ;  /* 0x7f0000015500780c */ /* 0x000fe20003fa6070 */
[----:B------:R-:W-:Y:S01]  /*61fa0*/  ISETP.GE.U32.AND P2, PT, R92, 0x7f000001, PT ;  /* 0x7f0000015c00780c */ /* 0x000fe20003f46070 */
[----:B------:R-:W-:-:S04]  /*61fb0*/  IMAD.HI.U32 R82, R82, 0x7f000001, R10 ;  /* 0x7f00000152527827 */ /* 0x000fc800078e000a */
[----:B------:R-:W-:Y:S01]  /*61fc0*/  IMAD.HI.U32 R91, R91, 0x7f000001, R6 ;  /* 0x7f0000015b5b7827 */ /* 0x000fe200078e0006 */
[----:B------:R-:W-:-:S03]  /*61fd0*/  ISETP.GE.U32.AND P6, PT, R13, 0x7f000001, PT ;  /* 0x7f0000010d00780c */ /* 0x000fc60003fc6070 */
[----:B------:R-:W-:-:S04]  /*61fe0*/  IMAD.WIDE.U32 R10, R237, R87, RZ ;  /* 0x00000057ed0a7225 */ /* 0x000fc800078e00ff */
[----:B------:R-:W-:Y:S01]  /*61ff0*/  IMAD.WIDE.U32 R6, R40, R76, RZ ;  /* 0x0000004c28067225 */ /* 0x000fe200078e00ff */
[----:B------:R-:W-:-:S03]  /*62000*/  @P0 IADD3 R83, PT, PT, R83, -0x7f000001, RZ ;  /* 0x80ffffff53530810 */ /* 0x000fc60007ffe0ff */
[----:B------:R-:W-:Y:S02]  /*62010*/  IMAD R87, R10, 0x7effffff, RZ ;  /* 0x7effffff0a577824 */ /* 0x000fe400078e02ff */
[----:B------:R-:W-:Y:S01]  /*62020*/  IMAD R86, R6, 0x7effffff, RZ ;  /* 0x7effffff06567824 */ /* 0x000fe200078e02ff */
[----:B------:R-:W-:Y:S01]  /*62030*/  @P1 IADD3 R74, PT, PT, R74, -0x7f000001, RZ ;  /* 0x80ffffff4a4a1810 */ /* 0x000fe20007ffe0ff */
[----:B------:R-:W-:Y:S01]  /*62040*/  IMAD.HI.U32 R10, R87, 0x7f000001, R10 ;  /* 0x7f000001570a7827 */ /* 0x000fe200078e000a */
[----:B------:R-:W-:-:S03]  /*62050*/  ISETP.GE.U32.AND P0, PT, R77, 0x7f000001, PT ;  /* 0x7f0000014d00780c */ /* 0x000fc60003f06070 */
[----:B------:R-:W-:Y:S01]  /*62060*/  IMAD.HI.U32 R86, R86, 0x7f000001, R6 ;  /* 0x7f00000156567827 */ /* 0x000fe200078e0006 */
[----:B------:R-:W-:Y:S01]  /*62070*/  ISETP.GE.U32.AND P4, PT, R83, 0x7f000001, PT ;  /* 0x7f0000015300780c */ /* 0x000fe20003f86070 */
[----:B------:R-:W-:Y:S02]  /*62080*/  ISETP.GE.U32.AND P1, PT, R80, 0x7f000001, PT ;  /* 0x7f0000015000780c */ /* 0x000fe40003f26070 */
[-C--:B------:R-:W-:Y:S01]  /*62090*/  IMAD.WIDE.U32 R8, R35, R76.reuse, RZ ;  /* 0x0000004c23087225 */ /* 0x080fe200078e00ff */
[----:B------:R-:W-:Y:S01]  /*620a0*/  ISETP.GE.U32.AND P3, PT, R91, 0x7f000001, PT ;  /* 0x7f0000015b00780c */ /* 0x000fe20003f66070 */
[----:B------:R-:W-:Y:S02]  /*620b0*/  @P5 IADD3 R85, PT, PT, R85, -0x7f000001, RZ ;  /* 0x80ffffff55555810 */ /* 0x000fe40007ffe0ff */
[----:B------:R-:W-:Y:S02]  /*620c0*/  @P6 IADD3 R13, PT, PT, R13, -0x7f000001, RZ ;  /* 0x80ffffff0d0d6810 */ /* 0x000fe40007ffe0ff */
[----:B------:R-:W-:Y:S01]  /*620d0*/  @P2 IADD3 R92, PT, PT, R92, -0x7f000001, RZ ;  /* 0x80ffffff5c5c2810 */ /* 0x000fe20007ffe0ff */
[----:B------:R-:W-:Y:S01]  /*620e0*/  IMAD R11, R8, 0x7effffff, RZ ;  /* 0x7effffff080b7824 */ /* 0x000fe200078e02ff */
[----:B------:R-:W-:Y:S01]  /*620f0*/  ISETP.GE.U32.AND P5, PT, R10, 0x7f000001, PT ;  /* 0x7f0000010a00780c */ /* 0x000fe20003fa6070 */
[----:B------:R-:W-:Y:S01]  /*62100*/  ISETP.GE.U32.AND P6, PT, R86, 0x7f000001, PT ;  /* 0x7f0000015600780c */ /* 0x000fe20003fc6070 */
[----:B------:R-:W-:Y:S01]  /*62110*/  ISETP.GE.U32.AND P2, PT, R84, 0x7f000001, PT ;  /* 0x7f0000015400780c */ /* 0x000fe20003f46070 */
[----:B------:R-:W-:-:S04]  /*62120*/  IMAD.WIDE.U32 R6, R36, R76, RZ ;  /* 0x0000004c24067225 */ /* 0x000fc800078e00ff */
[----:B------:R-:W-:Y:S01]  /*62130*/  IMAD.HI.U32 R8, R11, 0x7f000001, R8 ;  /* 0x7f0000010b087827 */ /* 0x000fe200078e0008 */
[----:B------:R-:W-:-:S03]  /*62140*/  IADD3 R13, PT, PT, R13, R78, RZ ;  /* 0x0000004e0d0d7210 */ /* 0x000fc60007ffe0ff */
[----:B------:R-:W-:Y:S01]  /*62150*/  IMAD R9, R6, 0x7effffff, RZ ;  /* 0x7effffff06097824 */ /* 0x000fe200078e02ff */
[----:B------:R-:W-:Y:S02]  /*62160*/  @P0 IADD3 R77, PT, PT, R77, -0x7f000001, RZ ;  /* 0x80ffffff4d4d0810 */ /* 0x000fe40007ffe0ff */
[----:B------:R-:W-:Y:S02]  /*62170*/  @P4 IADD3 R83, PT, PT, R83, -0x7f000001, RZ ;  /* 0x80ffffff53534810 */ /* 0x000fe40007ffe0ff */
[----:B------:R-:W-:Y:S01]  /*62180*/  @P1 IADD3 R80, PT, PT, R80, -0x7f000001, RZ ;  /* 0x80ffffff50501810 */ /* 0x000fe20007ffe0ff */
[----:B------:R-:W-:Y:S01]  /*62190*/  ISETP.GE.U32.AND P0, PT, R8, 0x7f000001, PT ;  /* 0x7f0000010800780c */ /* 0x000fe20003f06070 */
[----:B------:R-:W-:Y:S01]  /*621a0*/  IMAD.HI.U32 R9, R9, 0x7f000001, R6 ;  /* 0x7f00000109097827 */ /* 0x000fe200078e0006 */
[----:B------:R-:W-:Y:S01]  /*621b0*/  ISETP.GE.U32.AND P4, PT, R85, 0x7f000001, PT ;  /* 0x7f0000015500780c */ /* 0x000fe20003f86070 */
        /* <DEDUP_REMOVED lines=18> */
[----:B------:R-:W-:Y:S01]  /*622e0*/  IMAD.WIDE.U32 R6, R8, 0x5fffffa, RZ ;  /* 0x05fffffa08067825 */ /* 0x000fe200078e00ff */
[----:B------:R-:W-:Y:S02]  /*622f0*/  @P5 IADD3 R92, PT, PT, R92, -0x7f000001, RZ ;  /* 0x80ffffff5c5c5810 */ /* 0x000fe40007ffe0ff */
[----:B------:R-:W-:Y:S01]  /*62300*/  @P6 IADD3 R9, PT, PT, R9, -0x7f000001, RZ ;  /* 0x80ffffff09096810 */ /* 0x000fe20007ffe0ff */
[----:B------:R-:W-:Y:S01]  /*62310*/  ISETP.GE.U32.AND P6, PT, R85, 0x7f000001, PT ;  /* 0x7f0000015500780c */ /* 0x000fe20003fc6070 */
[----:B------:R-:W-:Y:S01]  /*62320*/  IMAD R8, R8, 0x6, RZ ;  /* 0x0000000608087824 */ /* 0x000fe200078e02ff */
[----:B------:R-:W-:Y:S02]  /*62330*/  @P2 IADD3 R10, PT, PT, R10, -0x7f000001, RZ ;  /* 0x80ffffff0a0a2810 */ /* 0x000fe40007ffe0ff */
[----:B------:R-:W-:Y:S01]  /*62340*/  IADD3 R86, PT, PT, R74, R86, RZ ;  /* 0x000000564a567210 */ /* 0x000fe20007ffe0ff */
[----:B------:R-:W-:Y:S01]  /*62350*/  ISETP.GE.U32.AND P2, PT, R92, 0x7f000001, PT ;  /* 0x7f0000015c00780c */ /* 0x000fe20003f46070 */
[----:B------:R-:W-:Y:S01]  /*62360*/  IMAD.HI.U32 R6, R8, 0x7f000001, R6 ;  /* 0x7f00000108067827 */ /* 0x000fe200078e0006 */
[----:B------:R-:W-:Y:S01]  /*62370*/  @P4 IADD3 R77, PT, PT, R77, -0x7f000001, RZ ;  /* 0x80ffffff4d4d4810 */ /* 0x000fe20007ffe0ff */
[----:B------:R-:W-:Y:S01]  /*62380*/  ISETP.GE.U32.AND P0, PT, R91, 0x7f000001, PT ;  /* 0x7f0000015b00780c */ /* 0x000fe20003f06070 */
[----:B------:R-:W-:-:S02]  /*62390*/  @P1 IADD3 R80, PT, PT, R80, -0x7f000001, RZ ;  /* 0x80ffffff50501810 */ /* 0x000fc40007ffe0ff */
[----:B------:R-:W-:Y:S01]  /*623a0*/  @P3 IADD3 R72, PT, PT, R72, -0x7f000001, RZ ;  /* 0x80ffffff48483810 */ /* 0x000fe20007ffe0ff */
[----:B------:R-:W-:Y:S01]  /*623b0*/  ISETP.GE.U32.AND P4, PT, R86, 0x7f000001, PT ;  /* 0x7f0000015600780c */ /* 0x000fe20003f86070 */
[----:B------:R-:W-:Y:S01]  /*623c0*/  ISETP.GE.U32.AND P1, PT, R73, 0x7f000001, PT ;  /* 0x7f0000014900780c */ /* 0x000fe20003f26070 */
[----:B------:R-:W-:Y:S01]  /*623d0*/  ISETP.GE.U32.AND P5, PT, R6, 0x7f000001, PT ;  /* 0x7f0000010600780c */ /* 0x000fe20003fa6070 */
[----:B------:R-:W-:Y:S01]  /*623e0*/  ISETP.GE.U32.AND P3, PT, R10, 0x7f000001, PT ;  /* 0x7f0000010a00780c */ /* 0x000fe20003f66070 */
[----:B------:R-:W-:Y:S02]  /*623f0*/  @P6 IADD3 R85, PT, PT, R85, -0x7f000001, RZ ;  /* 0x80ffffff55556810 */ /* 0x000fe40007ffe0ff */
[----:B------:R-:W-:Y:S02]  /*62400*/  IADD3 R77, PT, PT, R77, R72, RZ ;  /* 0x000000484d4d7210 */ /* 0x000fe40007ffe0ff */
[----:B------:R-:W-:Y:S01]  /*62410*/  @P2 IADD3 R92, PT, PT, R92, -0x7f000001, RZ ;  /* 0x80ffffff5c5c2810 */ /* 0x000fe20007ffe0ff */
[----:B------:R-:W-:-:S02]  /*62420*/  ISETP.GE.U32.AND P2, PT, R85, 0x7f000001, PT ;  /* 0x7f0000015500780c */ /* 0x000fc40003f46070 */
[----:B------:R-:W-:Y:S01]  /*62430*/  ISETP.GE.U32.AND P6, PT, R77, 0x7f000001, PT ;  /* 0x7f0000014d00780c */ /* 0x000fe20003fc6070 */
[----:B------:R-:W-:Y:S02]  /*62440*/  @P0 IADD3 R91, PT, PT, R91, -0x7f000001, RZ ;  /* 0x80ffffff5b5b0810 */ /* 0x000fe40007ffe0ff */
[----:B------:R-:W-:Y:S02]  /*62450*/  @P4 IADD3 R86, PT, PT, R86, -0x7f000001, RZ ;  /* 0x80ffffff56564810 */ /* 0x000fe40007ffe0ff */
[----:B------:R-:W-:Y:S02]  /*62460*/  @P1 IADD3 R73, PT, PT, R73, -0x7f000001, RZ ;  /* 0x80ffffff49491810 */ /* 0x000fe40007ffe0ff */
[----:B------:R-:W-:Y:S02]  /*62470*/  @P5 IADD3 R6, PT, PT, R6, -0x7f000001, RZ ;  /* 0x80ffffff06065810 */ /* 0x000fe40007ffe0ff */
[----:B------:R-:W-:Y:S01]  /*62480*/  @P3 IADD3 R10, PT, PT, R10, -0x7f000001, RZ ;  /* 0x80ffffff0a0a3810 */ /* 0x000fe20007ffe0ff */
[----:B------:R-:W-:Y:S01]  /*62490*/  ISETP.GE.U32.AND P5, PT, R82, 0x7f000001, PT ;  /* 0x7f0000015200780c */ /* 0x000fe20003fa6070 */
[----:B------:R-:W-:Y:S01]  /*624a0*/  ISETP.GE.U32.AND P0, PT, R91, 0x7f000001, PT ;  /* 0x7f0000015b00780c */ /* 0x000fe20003f06070 */
[----:B------:R-:W-:-:S02]  /*624b0*/  IADD3 R72, PT, PT, R86, R73, RZ ;  /* 0x0000004956487210 */ /* 0x000fc40007ffe0ff */
[----:B------:R-:W-:Y:S01]  /*624c0*/  IADD3 R9, PT, PT, R13, R9, RZ ;  /* 0x000000090d097210 */ /* 0x000fe20007ffe0ff */
[----:B------:R-:W-:Y:S01]  /*624d0*/  ISETP.GE.U32.AND P4, PT, R10, 0x7f000001, PT ;  /* 0x7f0000010a00780c */ /* 0x000fe20003f86070 */
[----:B------:R-:W-:Y:S02]  /*624e0*/  @P2 IADD3 R85, PT, PT, R85, -0x7f000001, RZ ;  /* 0x80ffffff55552810 */ /* 0x000fe40007ffe0ff */
[----:B------:R-:W-:Y:S01]  /*624f0*/  @P6 IADD3 R77, PT, PT, R77, -0x7f000001, RZ ;  /* 0x80ffffff4d4d6810 */ /* 0x000fe20007ffe0ff */
[----:B------:R-:W-:Y:S01]  /*62500*/  ISETP.GE.U32.AND P2, PT, R72, 0x7f000001, PT ;  /* 0x7f0000014800780c */ /* 0x000fe20003f46070 */
[----:B------:R-:W-:Y:S01]  /*62510*/  IADD3 R74, PT, PT, R80, R6, RZ ;  /* 0x00000006504a7210 */ /* 0x000fe20007ffe0ff */
[----:B------:R-:W-:Y:S02]  /*62520*/  ISETP.GE.U32.AND P6, PT, R9, 0x7f000001, PT ;  /* 0x7f0000010900780c */ /* 0x000fe40003fc6070 */
[----:B------:R-:W-:Y:S02]  /*62530*/  @P5 IADD3 R82, PT, PT, R82, -0x7f000001, RZ ;  /* 0x80ffffff52525810 */ /* 0x000fe40007ffe0ff */
[----:B------:R-:W-:Y:S01]  /*62540*/  ISETP.GE.U32.AND P5, PT, R74, 0x7f000001, PT ;  /* 0x7f0000014a00780c */ /* 0x000fe20003fa6070 */
[----:B------:R-:W-:-:S02]  /*62550*/  @P0 IADD3 R91, PT, PT, R91, -0x7f000001, RZ ;  /* 0x80ffffff5b5b0810 */ /* 0x000fc40007ffe0ff */
[----:B------:R-:W-:Y:S02]  /*62560*/  @P4 IADD3 R10, PT, PT, R10, -0x7f000001, RZ ;  /* 0x80ffffff0a0a4810 */ /* 0x000fe40007ffe0ff */
[----:B------:R-:W-:Y:S01]  /*62570*/  IADD3 R73, PT, PT, R77, R82, RZ ;  /* 0x000000524d497210 */ /* 0x000fe20007ffe0ff */
[----:B------:R-:W-:Y:S01]  /*62580*/  ISETP.GE.U32.AND P3, PT, R91, 0x7f000001, PT ;  /* 0x7f0000015b00780c */ /* 0x000fe20003f66070 */
[----:B------:R-:W-:Y:S02]  /*62590*/  @P2 IADD3 R72, PT, PT, R72, -0x7f000001, RZ ;  /* 0x80ffffff48482810 */ /* 0x000fe40007ffe0ff */
[----:B------:R-:W-:Y:S01]  /*625a0*/  @P6 IADD3 R9, PT, PT, R9, -0x7f000001, RZ ;  /* 0x80ffffff09096810 */ /* 0x000fe20007ffe0ff */
[----:B------:R-:W-:Y:S01]  /*625b0*/  ISETP.GE.U32.AND P2, PT, R10, 0x7f000001, PT ;  /* 0x7f0000010a00780c */ /* 0x000fe20003f46070 */
[----:B------:R-:W-:Y:S01]  /*625c0*/  ISETP.GE.U32.AND P6, PT, R73, 0x7f000001, PT ;  /* 0x7f0000014900780c */ /* 0x000fe20003fc6070 */
[----:B------:R-:W-:Y:S01]  /*625d0*/  ISETP.GE.U32.AND P0, PT, R92, 0x7f000001, PT ;  /* 0x7f0000015c00780c */ /* 0x000fe20003f06070 */
[----:B--2---:R-:W-:Y:S01]  /*625e0*/  IMAD.WIDE.U32 R6, R38, R249, RZ ;  /* 0x000000f926067225 */ /* 0x004fe200078e00ff */
[----:B------:R-:W-:-:S03]  /*625f0*/  @P5 IADD3 R74, PT, PT, R74, -0x7f000001, RZ ;  /* 0x80ffffff4a4a5810 */ /* 0x000fc60007ffe0ff */
[----:B------:R-:W-:Y:S02]  /*62600*/  IMAD R8, R6, 0x7effffff, RZ ;  /* 0x7effffff06087824 */ /* 0x000fe400078e02ff */
[----:B------:R-:W-:Y:S01]  /*62610*/  IMAD.WIDE.U32 R126, R74, R244, RZ ;  /* 0x000000f44a7e7225 */ /* 0x000fe200078e00ff */
[----:B------:R-:W-:-:S03]  /*62620*/  @P3 IADD3 R91, PT, PT, R91, -0x7f000001, RZ ;  /* 0x80ffffff5b5b3810 */ /* 0x000fc60007ffe0ff */
[----:B------:R-:W-:Y:S01]  /*62630*/  IMAD.HI.U32 R8, R8, 0x7f000001, R6 ;  /* 0x7f00000108087827 */ /* 0x000fe200078e0006 */
[----:B------:R-:W-:Y:S01]  /*62640*/  ISETP.GE.U32.AND P3, PT, R12, 0x7f000001, PT ;  /* 0x7f0000010c00780c */ /* 0x000fe20003f66070 */
[----:B------:R-:W-:Y:S02]  /*62650*/  @P2 IADD3 R10, PT, PT, R10, -0x7f000001, RZ ;  /* 0x80ffffff0a0a2810 */ /* 0x000fe40007ffe0ff */
[----:B------:R-:W-:Y:S01]  /*62660*/  IMAD R11, R126, 0x7effffff, RZ ;  /* 0x7effffff7e0b7824 */ /* 0x000fe200078e02ff */
[----:B------:R-:W-:Y:S02]  /*62670*/  @P6 IADD3 R73, PT, PT, R73, -0x7f000001, RZ ;  /* 0x80ffffff49496810 */ /* 0x000fe40007ffe0ff */
[----:B------:R-:W-:Y:S01]  /*62680*/  @P0 IADD3 R92, PT, PT, R92, -0x7f000001, RZ ;  /* 0x80ffffff5c5c0810 */ /* 0x000fe20007ffe0ff */
[----:B------:R-:W-:Y:S01]  /*62690*/  ISETP.GE.U32.AND P1, PT, R75, 0x7f000001, PT ;  /* 0x7f0000014b00780c */ /* 0x000fe20003f26070 */
[----:B------:R-:W-:Y:S01]  /*626a0*/  ISETP.GE.U32.AND P0, PT, R8, 0x7f000001, PT ;  /* 0x7f0000010800780c */ /* 0x000fe20003f06070 */
[----:B------:R-:W-:Y:S01]  /*626b0*/  IMAD.HI.U32 R126, R11, 0x7f000001, R126 ;  /* 0x7f0000010b7e7827 */ /* 0x000fe200078e007e */
[----:B------:R-:W-:-:S03]  /*626c0*/  IADD3 R88, PT, PT, R10, UR12, RZ ;  /* 0x0000000c0a587c10 */ /* 0x000fc6000fffe0ff */
[----:B---3--:R-:W-:-:S04]  /*626d0*/  IMAD.WIDE.U32 R10, R73, R246, RZ ;  /* 0x000000f6490a7225 */ /* 0x008fc800078e00ff */
[----:B------:R-:W-:-:S04]  /*626e0*/  IMAD.WIDE.U32 R6, R122, R30, RZ ;  /* 0x0000001e7a067225 */ /* 0x000fc800078e00ff */
[----:B------:R-:W-:Y:S01]  /*626f0*/  IMAD R127, R10, 0x7effffff, RZ ;  /* 0x7effffff0a7f7824 */ /* 0x000fe200078e02ff */
[----:B------:R-:W-:Y:S01]  /*62700*/  ISETP.GE.U32.AND P4, PT, R92, 0x7f000001, PT ;  /* 0x7f0000015c00780c */ /* 0x000fe20003f86070 */
[----:B------:R-:W-:Y:S01]  /*62710*/  @P3 IADD3 R12, PT, PT, R12, -0x7f000001, RZ ;  /* 0x80ffffff0c0c3810 */ /* 0x000fe20007ffe0ff */
[----:B------:R-:W-:Y:S02]  /*62720*/  IMAD R78, R6, 0x7effffff, RZ ;  /* 0x7effffff064e7824 */ /* 0x000fe400078e02ff */
[----:B------:R-:W-:-:S04]  /*62730*/  IMAD.HI.U32 R127, R127, 0x7f000001, R10 ;  /* 0x7f0000017f7f7827 */ /* 0x000fc800078e000a */
[----:B------:R-:W-:-:S04]  /*62740*/  IMAD.WIDE.U32 R124, R73, R244, RZ ;  /* 0x000000f4497c7225 */ /* 0x000fc800078e00ff */
[----:B------:R-:W-:Y:S01]  /*62750*/  IMAD.WIDE.U32 R10, R130, UR9, RZ ;  /* 0x00000009820a7c25 */ /* 0x000fe2000f8e00ff */
[----:B------:R-:W-:Y:S02]  /*62760*/  @P1 IADD3 R75, PT, PT, R75, -0x7f000001, RZ ;  /* 0x80ffffff4b4b1810 */ /* 0x000fe40007ffe0ff */
[----:B------:R-:W-:Y:S02]  /*62770*/  @P0 IADD3 R8, PT, PT, R8, -0x7f000001, RZ ;  /* 0x80ffffff08080810 */ /* 0x000fe40007ffe0ff */
[----:B------:R-:W-:Y:S01]  /*62780*/  IADD3 R72, PT, PT, R72, R12, RZ ;  /* 0x0000000c48487210 */ /* 0x000fe20007ffe0ff */
[----:B------:R-:W-:Y:S01]  /*62790*/  ISETP.GE.U32.AND P1, PT, R85, 0x7f000001, PT ;  /* 0x7f0000015500780c */ /* 0x000fe20003f26070 */
[----:B------:R-:W-:-:S04]  /*627a0*/  IMAD.HI.U32 R78, R78, 0x7f000001, R6 ;  /* 0x7f0000014e4e7827 */ /* 0x000fc800078e0006 */
[----:B------:R-:W-:Y:S02]  /*627b0*/  IMAD R12, R124, 0x7effffff, RZ ;  /* 0x7effffff7c0c7824 */ /* 0x000fe400078e02ff */
[----:B------:R-:W-:Y:S02]  /*627c0*/  IMAD R77, R10, 0x7effffff, RZ ;  /* 0x7effffff0a4d7824 */ /* 0x000fe400078e02ff */
[----:B------:R-:W-:Y:S01]  /*627d0*/  IMAD.WIDE.U32 R6, R18, UR9, RZ ;  /* 0x0000000912067c25 */ /* 0x000fe2000f8e00ff */
[----:B------:R-:W-:Y:S02]  /*627e0*/  IADD3 R38, PT, PT, R9, R75, RZ ;  /* 0x0000004b09267210 */ /* 0x000fe40007ffe0ff */
[----:B------:R-:W-:Y:S01]  /*627f0*/  IADD3 R30, PT, PT, R8, UR6, RZ ;  /* 0x00000006081e7c10 */ /* 0x000fe2000fffe0ff */
[----:B------:R-:W-:-:S04]  /*62800*/  IMAD.HI.U32 R124, R12, 0x7f000001, R124 ;  /* 0x7f0000010c7c7827 */ /* 0x000fc800078e007c */
[----:B------:R-:W-:-:S04]  /*62810*/  IMAD.HI.U32 R77, R77, 0x7f000001, R10 ;  /* 0x7f0000014d4d7827 */ /* 0x000fc800078e000a */
[----:B------:R-:W-:-:S04]  /*62820*/  IMAD.WIDE.U32 R8, R74, R245, RZ ;  /* 0x000000f54a087225 */ /* 0x000fc800078e00ff */
[----:B------:R-:W-:Y:S02]  /*62830*/  IMAD R76, R6, 0x7effffff, RZ ;  /* 0x7effffff064c7824 */ /* 0x000fe400078e02ff */
[----:B------:R-:W-:Y:S01]  /*62840*/  IMAD.WIDE.U32 R12, R17, UR9, RZ ;  /* 0x00000009110c7c25 */ /* 0x000fe2000f8e00ff */
[----:B------:R-:W-:-:S03]  /*62850*/  @P4 IADD3 R92, PT, PT, R92, -0x7f000001, RZ ;  /* 0x80ffffff5c5c4810 */ /* 0x000fc60007ffe0ff */
[----:B------:R-:W-:Y:S02]  /*62860*/  IMAD R123, R8, 0x7effffff, RZ ;  /* 0x7effffff087b7824 */ /* 0x000fe400078e02ff */
[----:B------:R-:W-:-:S04]  /*62870*/  IMAD.HI.U32 R76, R76, 0x7f000001, R6 ;  /* 0x7f0000014c4c7827 */ /* 0x000fc800078e0006 */
[----:B------:R-:W-:Y:S01]  /*62880*/  IMAD R80, R12, 0x7effffff, RZ ;  /* 0x7effffff0c507824 */ /* 0x000fe200078e02ff */
[----:B------:R-:W-:Y:S01]  /*62890*/  ISETP.GE.U32.AND P4, PT, R77, 0x7f000001, PT ;  /* 0x7f0000014d00780c */ /* 0x000fe20003f86070 */
[----:B------:R-:W-:Y:S01]  /*628a0*/  @P1 IADD3 R85, PT, PT, R85, -0x7f000001, RZ ;  /* 0x80ffffff55551810 */ /* 0x000fe20007ffe0ff */
[----:B------:R-:W-:-:S04]  /*628b0*/  IMAD.HI.U32 R123, R123, 0x7f000001, R8 ;  /* 0x7f0000017b7b7827 */ /* 0x000fc800078e0008 */
[----:B------:R-:W-:-:S04]  /*628c0*/  IMAD.HI.U32 R80, R80, 0x7f000001, R12 ;  /* 0x7f00000150507827 */ /* 0x000fc800078e000c */
[----:B------:R-:W-:Y:S01]  /*628d0*/  IMAD.WIDE.U32 R8, R16, UR9, RZ ;  /* 0x0000000910087c25 */ /* 0x000fe2000f8e00ff */
[----:B------:R-:W-:-:S03]  /*628e0*/  ISETP.GE.U32.AND P1, PT, R76, 0x7f000001, PT ;  /* 0x7f0000014c00780c */ /* 0x000fc60003f26070 */
[----:B------:R-:W-:Y:S01]  /*628f0*/  IMAD R75, R8, 0x7effffff, RZ ;  /* 0x7effffff084b7824 */ /* 0x000fe200078e02ff */
[----:B------:R-:W-:Y:S01]  /*62900*/  ISETP.GE.U32.AND P3, PT, R80, 0x7f000001, PT ;  /* 0x7f0000015000780c */ /* 0x000fe20003f66070 */
[----:B------:R-:W-:Y:S02]  /*62910*/  ISETP.GE.U32.AND P0, PT, R72, 0x7f000001, PT ;  /* 0x7f0000014800780c */ /* 0x000fe40003f06070 */
[----:B------:R-:W-:Y:S01]  /*62920*/  IMAD.HI.U32 R75, R75, 0x7f000001, R8 ;  /* 0x7f0000014b4b7827 */ /* 0x000fe200078e0008 */
[----:B------:R-:W-:-:S04]  /*62930*/  @P4 IADD3 R77, PT, PT, R77, -0x7f000001, RZ ;  /* 0x80ffffff4d4d4810 */ /* 0x000fc80007ffe0ff */
[----:B------:R-:W-:Y:S01]  /*62940*/  ISETP.GE.U32.AND P2, PT, R75, 0x7f000001, PT ;  /* 0x7f0000014b00780c */ /* 0x000fe20003f46070 */
[----:B------:R-:W-:Y:S02]  /*62950*/  @P1 IADD3 R76, PT, PT, R76, -0x7f000001, RZ ;  /* 0x80ffffff4c4c1810 */ /* 0x000fe40007ffe0ff */
[----:B------:R-:W-:Y:S01]  /*62960*/  IADD3 R41, PT, PT, R41, R77, RZ ;  /* 0x0000004d29297210 */ /* 0x000fe20007ffe0ff */
[----:B------:R-:W-:Y:S01]  /*62970*/  IMAD.WIDE.U32 R10, R73, R245, RZ ;  /* 0x000000f5490a7225 */ /* 0x000fe200078e00ff */
[----:B------:R-:W-:Y:S02]  /*62980*/  @P3 IADD3 R80, PT, PT, R80, -0x7f000001, RZ ;  /* 0x80ffffff50503810 */ /* 0x000fe40007ffe0ff */
[----:B------:R-:W-:Y:S01]  /*62990*/  IADD3 R64, PT, PT, R64, R76, RZ ;  /* 0x0000004c40407210 */ /* 0x000fe20007ffe0ff */
[----:B------:R-:W-:Y:S01]  /*629a0*/  ISETP.GE.U32.AND P3, PT, R41, 0x7f000001, PT ;  /* 0x7f0000012900780c */ /* 0x000fe20003f66070 */
[----:B------:R-:W-:Y:S01]  /*629b0*/  @P0 IADD3 R72, PT, PT, R72, -0x7f000001, RZ ;  /* 0x80ffffff48480810 */ /* 0x000fe20007ffe0ff */
[----:B------:R-:W-:Y:S01]  /*629c0*/  IMAD R122, R10, 0x7effffff, RZ ;  /* 0x7effffff0a7a7824 */ /* 0x000fe200078e02ff */
[----:B------:R-:W-:Y:S01]  /*629d0*/  IADD3 R71, PT, PT, R71, R80, RZ ;  /* 0x0000005047477210 */ /* 0x000fe20007ffe0ff */
[----:B------:R-:W-:Y:S01]  /*629e0*/  ISETP.GE.U32.AND P1, PT, R64, 0x7f000001, PT ;  /* 0x7f0000014000780c */ /* 0x000fe20003f26070 */
[----:B------:R-:W-:Y:S01]  /*629f0*/  ISETP.GE.U32.AND P0, PT, R38, 0x7f000001, PT ;  /* 0x7f0000012600780c */ /* 0x000fe20003f06070 */
[----:B------:R-:W-:Y:S01]  /*62a00*/  IMAD.HI.U32 R122, R122, 0x7f000001, R10 ;  /* 0x7f0000017a7a7827 */ /* 0x000fe200078e000a */
[----:B------:R-:W-:-:S03]  /*62a10*/  @P2 IADD3 R75, PT, PT, R75, -0x7f000001, RZ ;  /* 0x80ffffff4b4b2810 */ /* 0x000fc60007ffe0ff */
[----:B------:R-:W-:Y:S01]  /*62a20*/  IMAD.WIDE.U32 R10, R72, R246, RZ ;  /* 0x000000f6480a7225 */ /* 0x000fe200078e00ff */
[----:B------:R-:W-:-:S03]  /*62a30*/  ISETP.GE.U32.AND P2, PT, R71, 0x7f000001, PT ;  /* 0x7f0000014700780c */ /* 0x000fc60003f46070 */
[----:B------:R-:W-:-:S04]  /*62a40*/  IMAD.WIDE.U32 R8, R74, R246, RZ ;  /* 0x000000f64a087225 */ /* 0x000fc800078e00ff */
[----:B------:R-:W-:Y:S01]  /*62a50*/  IMAD R93, R10, 0x7effffff, RZ ;  /* 0x7effffff0a5d7824 */ /* 0x000fe200078e02ff */
[----:B------:R-:W-:Y:S01]  /*62a60*/  @P3 IADD3 R41, PT, PT, R41, -0x7f000001, RZ ;  /* 0x80ffffff29293810 */ /* 0x000fe20007ffe0ff */
[----:B----4-:R-:W-:Y:S01]  /*62a70*/  IMAD.WIDE.U32 R6, R74, R247, RZ ;  /* 0x000000f74a067225 */ /* 0x010fe200078e00ff */
[----:B------:R-:W-:-:S03]  /*62a80*/  IADD3 R31, PT, PT, R31, R75, RZ ;  /* 0x0000004b1f1f7210 */ /* 0x000fc60007ffe0ff */
[----:B------:R-:W-:Y:S01]  /*62a90*/  IMAD.HI.U32 R93, R93, 0x7f000001, R10 ;  /* 0x7f0000015d5d7827 */ /* 0x000fe200078e000a */
[----:B------:R-:W-:Y:S02]  /*62aa0*/  @P1 IADD3 R64, PT, PT, R64, -0x7f000001, RZ ;  /* 0x80ffffff40401810 */ /* 0x000fe40007ffe0ff */
[----:B------:R-:W-:Y:S01]  /*62ab0*/  IADD3 R11, PT, PT, R41, UR15, RZ ;  /* 0x0000000f290b7c10 */ /* 0x000fe2000fffe0ff */
[----:B------:R-:W-:Y:S02]  /*62ac0*/  IMAD R117, R8, 0x7effffff, RZ ;  /* 0x7effffff08757824 */ /* 0x000fe400078e02ff */
[----:B------:R-:W-:Y:S01]  /*62ad0*/  IMAD R119, R6, 0x7effffff, RZ ;  /* 0x7effffff06777824 */ /* 0x000fe200078e02ff */
[----:B------:R-:W-:Y:S01]  /*62ae0*/  @P0 IADD3 R38, PT, PT, R38, -0x7f000001, RZ ;  /* 0x80ffffff26260810 */ /* 0x000fe20007ffe0ff */
[----:B------:R-:W-:Y:S01]  /*62af0*/  ISETP.GE.U32.AND P0, PT, R31, 0x7f000001, PT ;  /* 0x7f0000011f00780c */ /* 0x000fe20003f06070 */
[----:B------:R-:W-:Y:S01]  /*62b00*/  @P2 IADD3 R71, PT, PT, R71, -0x7f000001, RZ ;  /* 0x80ffffff47472810 */ /* 0x000fe20007ffe0ff */
[----:B------:R-:W-:Y:S01]  /*62b10*/  IMAD.HI.U32 R117, R117, 0x7f000001, R8 ;  /* 0x7f00000175757827 */ /* 0x000fe200078e0008 */
[----:B------:R-:W-:Y:S01]  /*62b20*/  IADD3 R157, PT, PT, R64, UR12, RZ ;  /* 0x0000000c409d7c10 */ /* 0x000fe2000fffe0ff */
[----:B------:R-:W-:-:S02]  /*62b30*/  ISETP.GE.U32.AND P1, PT, R11, 0x7f000001, PT ;  /* 0x7f0000010b00780c */ /* 0x000fc40003f26070 */
[----:B------:R-:W-:-:S04]  /*62b40*/  IMAD.WIDE.U32 R8, R72, R245, RZ ;  /* 0x000000f548087225 */ /* 0x000fc800078e00ff */
[----:B------:R-:W-:-:S04]  /*62b50*/  IMAD.HI.U32 R119, R119, 0x7f000001, R6 ;  /* 0x7f00000177777827 */ /* 0x000fc800078e0006 */
[----:B------:R-:W-:Y:S01]  /*62b60*/  IMAD.WIDE.U32 R6, R73, R247, RZ ;  /* 0x000000f749067225 */ /* 0x000fe200078e00ff */
[----:B------:R-:W-:-:S03]  /*62b70*/  IADD3 R71, PT, PT, R71, UR14, RZ ;  /* 0x0000000e47477c10 */ /* 0x000fc6000fffe0ff */
[----:B------:R-:W-:Y:S01]  /*62b80*/  IMAD R12, R8, 0x7effffff, RZ ;  /* 0x7effffff080c7824 */ /* 0x000fe200078e02ff */
[----:B------:R-:W-:Y:S01]  /*62b90*/  ISETP.GE.U32.AND P4, PT, R157, 0x7f000001, PT ;  /* 0x7f0000019d00780c */ /* 0x000fe20003f86070 */
[----:B------:R-:W-:Y:S02]  /*62ba0*/  IMAD R13, R6, 0x7effffff, RZ ;  /* 0x7effffff060d7824 */ /* 0x000fe400078e02ff */
[----:B------:R-:W-:Y:S01]  /*62bb0*/  IMAD.HI.U32 R12, R12, 0x7f000001, R8 ;  /* 0x7f0000010c0c7827 */ /* 0x000fe200078e0008 */
[----:B------:R-:W-:-:S03]  /*62bc0*/  ISETP.GE.U32.AND P2, PT, R71, 0x7f000001, PT ;  /* 0x7f0000014700780c */ /* 0x000fc60003f46070 */
[----:B------:R-:W-:Y:S01]  /*62bd0*/  IMAD.HI.U32 R13, R13, 0x7f000001, R6 ;  /* 0x7f0000010d0d7827 */ /* 0x000fe200078e0006 */
[----:B------:R-:W-:-:S03]  /*62be0*/  @P0 IADD3 R31, PT, PT, R31, -0x7f000001, RZ ;  /* 0x80ffffff1f1f0810 */ /* 0x000fc60007ffe0ff */
[----:B------:R-:W-:Y:S01]  /*62bf0*/  IMAD.WIDE.U32 R6, R72, R247, RZ ;  /* 0x000000f748067225 */ /* 0x000fe200078e00ff */
[----:B------:R-:W-:Y:S01]  /*62c00*/  @P1 IADD3 R11, PT, PT, R11, -0x7f000001, RZ ;  /* 0x80ffffff0b0b1810 */ /* 0x000fe20007ffe0ff */
[----:B------:R-:W-:Y:S02]  /*62c10*/  ISETP.GE.U32.AND P3, PT, R12, 0x7f000001, PT ;  /* 0x7f0000010c00780c */ /* 0x000fe40003f66070 */
[----:B------:R-:W-:Y:S01]  /*62c20*/  IMAD.WIDE.U32 R8, R72, R244, RZ ;  /* 0x000000f448087225 */ /* 0x000fe200078e00ff */
[----:B------:R-:W-:-:S03]  /*62c30*/  ISETP.GE.U32.AND P6, PT, R13, 0x7f000001, PT ;  /* 0x7f0000010d00780c */ /* 0x000fc60003fc6070 */
[----:B------:R-:W-:Y:S01]  /*62c40*/  IMAD R72, R6, 0x7effffff, RZ ;  /* 0x7effffff06487824 */ /* 0x000fe200078e02ff */
[----:B------:R-:W-:Y:S02]  /*62c50*/  IADD3 R156, PT, PT, R31, UR13, RZ ;  /* 0x0000000d1f9c7c10 */ /* 0x000fe4000fffe0ff */
[----:B------:R-:W-:Y:S02]  /*62c60*/  @P4 IADD3 R157, PT, PT, R157, -0x7f000001, RZ ;  /* 0x80ffffff9d9d4810 */ /* 0x000fe40007ffe0ff */
[----:B------:R-:W-:Y:S01]  /*62c70*/  IADD3 R31, PT, PT, R11, UR15, RZ ;  /* 0x0000000f0b1f7c10 */ /* 0x000fe2000fffe0ff */
[----:B------:R-:W-:Y:S02]  /*62c80*/  IMAD R83, R8, 0x7effffff, RZ ;  /* 0x7effffff08537824 */ /* 0x000fe400078e02ff */
[----:B------:R-:W-:-:S04]  /*62c90*/  IMAD.HI.U32 R10, R72, 0x7f000001, R6 ;  /* 0x7f000001480a7827 */ /* 0x000fc800078e0006 */
[----:B------:R-:W-:Y:S01]  /*62ca0*/  IMAD.WIDE.U32 R6, R38, R244, RZ ;  /* 0x000000f426067225 */ /* 0x000fe200078e00ff */
[----:B------:R-:W-:-:S03]  /*62cb0*/  @P2 IADD3 R71, PT, PT, R71, -0x7f000001, RZ ;  /* 0x80ffffff47472810 */ /* 0x000fc60007ffe0ff */
[----:B------:R-:W-:Y:S01]  /*62cc0*/  IMAD.HI.U32 R83, R83, 0x7f000001, R8 ;  /* 0x7f00000153537827 */ /* 0x000fe200078e0008 */
[----:B------:R-:W-:Y:S01]  /*62cd0*/  ISETP.GE.U32.AND P1, PT, R158, 0x7f000001, PT ;  /* 0x7f0000019e00780c */ /* 0x000fe20003f26070 */
[----:B------:R-:W-:Y:S01]  /*62ce0*/  IADD3 R157, PT, PT, R157, UR12, RZ ;  /* 0x0000000c9d9d7c10 */ /* 0x000fe2000fffe0ff */
[----:B------:R-:W-:Y:S01]  /*62cf0*/  ISETP.GE.U32.AND P2, PT, R31, 0x7f000001, PT ;  /* 0x7f0000011f00780c */ /* 0x000fe20003f46070 */
[----:B------:R-:W-:-:S04]  /*62d00*/  IMAD.WIDE.U32 R8, R38, R245, RZ ;  /* 0x000000f526087225 */ /* 0x000fc800078e00ff */
[----:B------:R-:W-:Y:S01]  /*62d10*/  IMAD R73, R6, 0x7effffff, RZ ;  /* 0x7effffff06497824 */ /* 0x000fe200078e02ff */
[----:B------:R-:W-:Y:S01]  /*62d20*/  @P3 IADD3 R12, PT, PT, R12, -0x7f000001, RZ ;  /* 0x80ffffff0c0c3810 */ /* 0x000fe20007ffe0ff */
[----:B------:R-:W-:Y:S01]  /*62d30*/  ISETP.GE.U32.AND P3, PT, R157, 0x7f000001, PT ;  /* 0x7f0000019d00780c */ /* 0x000fe20003f66070 */
[----:B------:R-:W-:Y:S01]  /*62d40*/  IMAD R72, R8, 0x7effffff, RZ ;  /* 0x7effffff08487824 */ /* 0x000fe200078e02ff */
[----:B------:R-:W-:Y:S01]  /*62d50*/  @P6 IADD3 R13, PT, PT, R13, -0x7f000001, RZ ;  /* 0x80ffffff0d0d6810 */ /* 0x000fe20007ffe0ff */
[----:B------:R-:W-:Y:S01]  /*62d60*/  IMAD.HI.U32 R41, R73, 0x7f000001, R6 ;  /* 0x7f00000149297827 */ /* 0x000fe200078e0006 */
[----:B------:R-:W-:-:S03]  /*62d70*/  ISETP.GE.U32.AND P6, PT, R156, 0x7f000001, PT ;  /* 0x7f0000019c00780c */ /* 0x000fc60003fc6070 */
[----:B------:R-:W-:-:S04]  /*62d80*/  IMAD.WIDE.U32 R6, R38, R247, RZ ;  /* 0x000000f726067225 */ /* 0x000fc800078e00ff */
[----:B------:R-:W-:-:S04]  /*62d90*/  IMAD.HI.U32 R64, R72, 0x7f000001, R8 ;  /* 0x7f00000148407827 */ /* 0x000fc800078e0008 */
[----:B------:R-:W-:-:S04]  /*62da0*/  IMAD.WIDE.U32 R8, R38, R246, RZ ;  /* 0x000000f626087225 */ /* 0x000fc800078e00ff */
[----:B------:R-:W-:Y:S01]  /*62db0*/  IMAD R38, R6, 0x7effffff, RZ ;  /* 0x7effffff06267824 */ /* 0x000fe200078e02ff */
[----:B------:R-:W-:Y:S02]  /*62dc0*/  @P1 IADD3 R158, PT, PT, R158, -0x7f000001, RZ ;  /* 0x80ffffff9e9e1810 */ /* 0x000fe40007ffe0ff */
[----:B------:R-:W-:Y:S01]  /*62dd0*/  @P2 IADD3 R31, PT, PT, R31, -0x7f000001, RZ ;  /* 0x80ffffff1f1f2810 */ /* 0x000fe20007ffe0ff */
[----:B------:R-:W-:Y:S01]  /*62de0*/  ISETP.GE.U32.AND P1, PT, R41, 0x7f000001, PT ;  /* 0x7f0000012900780c */ /* 0x000fe20003f26070 */
[----:B------:R-:W-:Y:S01]  /*62df0*/  ISETP.GE.U32.AND P2, PT, R64, 0x7f000001, PT ;  /* 0x7f0000014000780c */ /* 0x000fe20003f46070 */
[----:B------:R-:W-:Y:S01]  /*62e00*/  IMAD.HI.U32 R38, R38, 0x7f000001, R6 ;  /* 0x7f00000126267827 */ /* 0x000fe200078e0006 */
[----:B------:R-:W-:Y:S02]  /*62e10*/  @P3 IADD3 R157, PT, PT, R157, -0x7f000001, RZ ;  /* 0x80ffffff9d9d3810 */ /* 0x000fe40007ffe0ff */
[----:B------:R-:W-:Y:S02]  /*62e20*/  @P6 IADD3 R156, PT, PT, R156, -0x7f000001, RZ ;  /* 0x80ffffff9c9c6810 */ /* 0x000fe40007ffe0ff */
[----:B------:R-:W-:Y:S01]  /*62e30*/  ISETP.GE.U32.AND P6, PT, R38, 0x7f000001, PT ;  /* 0x7f0000012600780c */ /* 0x000fe20003fc6070 */
[----:B------:R-:W-:Y:S01]  /*62e40*/  IADD3 R158, PT, PT, R157, R158, RZ ;  /* 0x0000009e9d9e7210 */ /* 0x000fe20007ffe0ff */
[----:B------:R-:W-:-:S04]  /*62e50*/  IMAD.WIDE.U32 R6, R13, 0x5fffffa, RZ ;  /* 0x05fffffa0d067825 */ /* 0x000fc800078e00ff */
[----:B------:R-:W-:Y:S01]  /*62e60*/  IMAD R13, R13, 0x6, RZ ;  /* 0x000000060d0d7824 */ /* 0x000fe200078e02ff */
[----:B------:R-:W-:Y:S01]  /*62e70*/  ISETP.GE.U32.AND P5, PT, R91, 0x7f000001, PT ;  /* 0x7f0000015b00780c */ /* 0x000fe20003fa6070 */
[----:B------:R-:W-:Y:S02]  /*62e80*/  IADD3 R155, PT, PT, R71, UR14, RZ ;  /* 0x0000000e479b7c10 */ /* 0x000fe4000fffe0ff */
[----:B------:R-:W-:Y:S02]  /*62e90*/  @P1 IADD3 R41, PT, PT, R41, -0x7f000001, RZ ;  /* 0x80ffffff29291810 */ /* 0x000fe40007ffe0ff */
[----:B------:R-:W-:Y:S01]  /*62ea0*/  @P2 IADD3 R64, PT, PT, R64, -0x7f000001, RZ ;  /* 0x80ffffff40402810 */ /* 0x000fe20007ffe0ff */
[----:B------:R-:W-:Y:S01]  /*62eb0*/  ISETP.GE.U32.AND P1, PT, R158, 0x7f000001, PT ;  /* 0x7f0000019e00780c */ /* 0x000fe20003f26070 */
[----:B------:R-:W-:-:S04]  /*62ec0*/  IMAD.HI.U32 R118, R13, 0x7f000001, R6 ;  /* 0x7f0000010d767827 */ /* 0x000fc800078e0006 */
[----:B------:R-:W-:-:S04]  /*62ed0*/  IMAD.WIDE.U32 R6, R64, 0x5fffffa, RZ ;  /* 0x05fffffa40067825 */ /* 0x000fc800078e00ff */
[----:B------:R-:W-:Y:S02]  /*62ee0*/  IMAD R64, R64, 0x6, RZ ;  /* 0x0000000640407824 */ /* 0x000fe400078e02ff */
[----:B------:R-:W-:Y:S01]  /*62ef0*/  IMAD.WIDE.U32 R86, R12, 0x5fffffa, RZ ;  /* 0x05fffffa0c567825 */ /* 0x000fe200078e00ff */
[----:B------:R-:W-:Y:S01]  /*62f00*/  @P6 IADD3 R38, PT, PT, R38, -0x7f000001, RZ ;  /* 0x80ffffff26266810 */ /* 0x000fe20007ffe0ff */
[----:B------:R-:W-:Y:S01]  /*62f10*/  ISETP.GE.U32.AND P0, PT, R159, 0x7f000001, PT ;  /* 0x7f0000019f00780c */ /* 0x000fe20003f06070 */
[----:B------:R-:W-:Y:S01]  /*62f20*/  IADD3 R164, PT, PT, R152, UR19, RZ ;  /* 0x0000001398a47c10 */ /* 0x000fe2000fffe0ff */
[----:B------:R-:W-:-:S04]  /*62f30*/  IMAD.HI.U32 R121, R64, 0x7f000001, R6 ;  /* 0x7f00000140797827 */ /* 0x000fc800078e0006 */
[----:B------:R-:W-:-:S04]  /*62f40*/  IMAD.WIDE.U32 R6, R38, 0x5fffffa, RZ ;  /* 0x05fffffa26067825 */ /* 0x000fc800078e00ff */
[----:B------:R-:W-:Y:S01]  /*62f50*/  IMAD R38, R38, 0x6, RZ ;  /* 0x0000000626267824 */ /* 0x000fe200078e02ff */
[----:B------:R-:W2:Y:S04]  /*62f60*/  LDL.LU R247, [R1+0x30c] ;  /* 0x00030c0001f77983 */ /* 0x000ea80000300800 */
[----:B------:R-:W3:Y:S01]  /*62f70*/  LDL R246, [R1+0x390] ;  /* 0x0003900001f67983 */ /* 0x000ee20000100800 */
[----:B------:R-:W-:Y:S01]  /*62f80*/  @P1 IADD3 R158, PT, PT, R158, -0x7f000001, RZ ;  /* 0x80ffffff9e9e1810 */ /* 0x000fe20007ffe0ff */
[----:B------:R-:W-:-:S03]  /*62f90*/  IMAD.HI.U32 R89, R38, 0x7f000001, R6 ;  /* 0x7f00000126597827 */ /* 0x000fc600078e0006 */
[----:B------:R-:W-:Y:S02]  /*62fa0*/  IADD3 R38, PT, PT, R158, UR12, RZ ;  /* 0x0000000c9e267c10 */ /* 0x000fe4000fffe0ff */
[----:B------:R-:W4:Y:S01]  /*62fb0*/  LDL R158, [R1+0x284] ;  /* 0x00028400019e7983 */ /* 0x000f220000100800 */
[----:B------:R-:W-:Y:S01]  /*62fc0*/  @P5 IADD3 R91, PT, PT, R91, -0x7f000001, RZ ;  /* 0x80ffffff5b5b5810 */ /* 0x000fe20007ffe0ff */
[----:B------:R-:W-:Y:S01]  /*62fd0*/  ISETP.GE.U32.AND P5, PT, R161, 0x7f000001, PT ;  /* 0x7f000001a100780c */ /* 0x000fe20003fa6070 */
[----:B------:R-:W-:Y:S01]  /*62fe0*/  IMAD R12, R12, 0x6, RZ ;  /* 0x000000060c0c7824 */ /* 0x000fe200078e02ff */
[----:B------:R-:W-:-:S03]  /*62ff0*/  ISETP.GE.U32.AND P4, PT, R155, 0x7f000001, PT ;  /* 0x7f0000019b00780c */ /* 0x000fc60003f86070 */
[----:B------:R-:W-:-:S08]  /*63000*/  IMAD.HI.U32 R86, R12, 0x7f000001, R86 ;  /* 0x7f0000010c567827 */ /* 0x000fd000078e0056 */
[----:B------:R-:W-:-:S04]  /*63010*/  @P5 IADD3 R161, PT, PT, R161, -0x7f000001, RZ ;  /* 0x80ffffffa1a15810 */ /* 0x000fc80007ffe0ff */
[----:B------:R-:W-:Y:S02]  /*63020*/  IADD3 R12, PT, PT, R31, R161, RZ ;  /* 0x000000a11f0c7210 */ /* 0x000fe40007ffe0ff */
[----:B------:R-:W2:Y:S01]  /*63030*/  LDL R161, [R1+0x27c] ;  /* 0x00027c0001a17983 */ /* 0x000ea20000100800 */
[----:B------:R-:W-:Y:S01]  /*63040*/  @P0 IADD3 R159, PT, PT, R159, -0x7f000001, RZ ;  /* 0x80ffffff9f9f0810 */ /* 0x000fe20007ffe0ff */
[----:B------:R-:W-:Y:S01]  /*63050*/  ISETP.GE.U32.AND P0, PT, R10, 0x7f000001, PT ;  /* 0x7f0000010a00780c */ /* 0x000fe20003f06070 */
[----:B------:R-:W-:Y:S02]  /*63060*/  IADD3 R156, PT, PT, R156, UR13, RZ ;  /* 0x0000000d9c9c7c10 */ /* 0x000fe4000fffe0ff */
[----:B------:R-:W-:Y:S01]  /*63070*/  @P4 IADD3 R155, PT, PT, R155, -0x7f000001, RZ ;  /* 0x80ffffff9b9b4810 */ /* 0x000fe20007ffe0ff */
[----:B------:R-:W-:Y:S02]  /*63080*/  ISETP.GE.U32.AND P5, PT, R153, 0x7f000001, PT ;  /* 0x7f0000019900780c */ /* 0x000fe40003fa6070 */
[----:B------:R-:W-:Y:S01]  /*63090*/  ISETP.GE.U32.AND P4, PT, R156, 0x7f000001, PT ;  /* 0x7f0000019c00780c */ /* 0x000fe20003f86070 */
[----:B------:R-:W-:-:S02]  /*630a0*/  IADD3 R13, PT, PT, R155, R159, RZ ;  /* 0x0000009f9b0d7210 */ /* 0x000fc40007ffe0ff */
[----:B------:R-:W2:Y:S01]  /*630b0*/  LDL R159, [R1+0x280] ;  /* 0x00028000019f7983 */ /* 0x000ea20000100800 */
[----:B------:R-:W-:-:S03]  /*630c0*/  ISETP.GE.U32.AND P3, PT, R30, 0x7f000001, PT ;  /* 0x7f0000011e00780c */ /* 0x000fc60003f66070 */
[----:B------:R-:W-:Y:S01]  /*630d0*/  @P0 IADD3 R10, PT, PT, R10, -0x7f000001, RZ ;  /* 0x80ffffff0a0a0810 */ /* 0x000fe20007ffe0ff */
[----:B------:R-:W-:Y:S01]  /*630e0*/  ISETP.GE.U32.AND P0, PT, R12, 0x7f000001, PT ;  /* 0x7f0000010c00780c */ /* 0x000fe20003f06070 */
[----:B------:R-:W-:Y:S02]  /*630f0*/  ISETP.GE.U32.AND P2, PT, R13, 0x7f000001, PT ;  /* 0x7f0000010d00780c */ /* 0x000fe40003f46070 */
[----:B------:R-:W-:Y:S02]  /*63100*/  @P5 IADD3 R153, PT, PT, R153, -0x7f000001, RZ ;  /* 0x80ffffff99995810 */ /* 0x000fe40007ffe0ff */
[----:B------:R-:W-:-:S04]  /*63110*/  @P4 IADD3 R156, PT, PT, R156, -0x7f000001, RZ ;  /* 0x80ffffff9c9c4810 */ /* 0x000fc80007ffe0ff */
[----:B------:R-:W-:Y:S02]  /*63120*/  IADD3 R153, PT, PT, R156, R153, RZ ;  /* 0x000000999c997210 */ /* 0x000fe40007ffe0ff */
[----:B------:R-:W-:Y:S02]  /*63130*/  @P3 IADD3 R30, PT, PT, R30, -0x7f000001, RZ ;  /* 0x80ffffff1e1e3810 */ /* 0x000fe40007ffe0ff */
[----:B------:R-:W-:Y:S01]  /*63140*/  @P0 IADD3 R12, PT, PT, R12, -0x7f000001, RZ ;  /* 0x80ffffff0c0c0810 */ /* 0x000fe20007ffe0ff */
[C---:B------:R-:W-:Y:S01]  /*63150*/  IMAD R125, R10.reuse, 0x6, RZ ;  /* 0x000000060a7d7824 */ /* 0x040fe200078e02ff */
[----:B------:R-:W-:Y:S01]  /*63160*/  ISETP.GE.U32.AND P0, PT, R153, 0x7f000001, PT ;  /* 0x7f0000019900780c */ /* 0x000fe20003f06070 */
[----:B------:R-:W-:Y:S01]  /*63170*/  IMAD.WIDE.U32 R10, R10, 0x5fffffa, RZ ;  /* 0x05fffffa0a0a7825 */ /* 0x000fe200078e00ff */
[----:B------:R-:W-:-:S03]  /*63180*/  @P2 IADD3 R13, PT, PT, R13, -0x7f000001, RZ ;  /* 0x80ffffff0d0d2810 */ /* 0x000fc60007ffe0ff */
[----:B------:R-:W-:Y:S01]  /*63190*/  IMAD.WIDE.U32 R6, R30, R36, RZ ;  /* 0x000000241e067225 */ /* 0x000fe200078e00ff */
[----:B------:R-:W-:-:S03]  /*631a0*/  ISETP.GE.U32.AND P1, PT, R38, 0x7f000001, PT ;  /* 0x7f0000012600780c */ /* 0x000fc60003f26070 */
[----:B------:R-:W-:-:S04]  /*631b0*/  IMAD.HI.U32 R125, R125, 0x7f000001, R10 ;  /* 0x7f0000017d7d7827 */ /* 0x000fc800078e000a */
[----:B------:R-:W-:Y:S01]  /*631c0*/  IMAD.WIDE.U32 R10, R30, R40, RZ ;  /* 0x000000281e0a7225 */ /* 0x000fe200078e00ff */
[----:B------:R-:W-:-:S03]  /*631d0*/  IADD3 R13, PT, PT, R13, UR14, RZ ;  /* 0x0000000e0d0d7c10 */ /* 0x000fc6000fffe0ff */
[----:B------:R-:W-:Y:S01]  /*631e0*/  IMAD R87, R6, 0x7effffff, RZ ;  /* 0x7effffff06577824 */ /* 0x000fe200078e02ff */
[----:B------:R-:W-:Y:S01]  /*631f0*/  IADD3 R12, PT, PT, R12, UR15, RZ ;  /* 0x0000000f0c0c7c10 */ /* 0x000fe2000fffe0ff */
[----:B------:R-:W-:Y:S01]  /*63200*/  IMAD R120, R10, 0x7effffff, RZ ;  /* 0x7effffff0a787824 */ /* 0x000fe200078e02ff */
[----:B------:R-:W-:Y:S01]  /*63210*/  @P0 IADD3 R153, PT, PT, R153, -0x7f000001, RZ ;  /* 0x80ffffff99990810 */ /* 0x000fe20007ffe0ff */
[----:B------:R-:W-:Y:S01]  /*63220*/  IMAD.HI.U32 R87, R87, 0x7f000001, R6 ;  /* 0x7f00000157577827 */ /* 0x000fe200078e0006 */
[----:B------:R-:W-:-:S03]  /*63230*/  ISETP.GE.U32.AND P2, PT, R13, 0x7f000001, PT ;  /* 0x7f0000010d00780c */ /* 0x000fc60003f46070 */
[----:B------:R-:W-:-:S04]  /*63240*/  IMAD.WIDE.U32 R6, R30, R33, RZ ;  /* 0x000000211e067225 */ /* 0x000fc800078e00ff */
[----:B------:R-:W-:Y:S02]  /*63250*/  IMAD R90, R8, 0x7effffff, RZ ;  /* 0x7effffff085a7824 */ /* 0x000fe400078e02ff */
[----:B------:R-:W-:Y:S01]  /*63260*/  IMAD.HI.U32 R120, R120, 0x7f000001, R10 ;  /* 0x7f00000178787827 */ /* 0x000fe200078e000a */
[----:B------:R-:W-:-:S03]  /*63270*/  ISETP.GE.U32.AND P3, PT, R12, 0x7f000001, PT ;  /* 0x7f0000010c00780c */ /* 0x000fc60003f66070 */
[----:B------:R-:W-:Y:S01]  /*63280*/  IMAD R80, R6, 0x7effffff, RZ ;  /* 0x7effffff06507824 */ /* 0x000fe200078e02ff */
[----:B------:R-:W-:Y:S02]  /*63290*/  @P1 IADD3 R38, PT, PT, R38, -0x7f000001, RZ ;  /* 0x80ffffff26261810 */ /* 0x000fe40007ffe0ff */
[----:B------:R-:W-:Y:S01]  /*632a0*/  IADD3 R11, PT, PT, R153, UR13, RZ ;  /* 0x0000000d990b7c10 */ /* 0x000fe2000fffe0ff */
[----:B------:R-:W-:-:S04]  /*632b0*/  IMAD.HI.U32 R90, R90, 0x7f000001, R8 ;  /* 0x7f0000015a5a7827 */ /* 0x000fc800078e0008 */
[----:B------:R-:W-:-:S04]  /*632c0*/  IMAD.WIDE.U32 R8, R41, 0x5fffffa, RZ ;  /* 0x05fffffa29087825 */ /* 0x000fc800078e00ff */
[----:B------:R-:W-:Y:S02]  /*632d0*/  IMAD R41, R41, 0x6, RZ ;  /* 0x0000000629297824 */ /* 0x000fe400078e02ff */
[----:B------:R-:W-:-:S04]  /*632e0*/  IMAD.HI.U32 R80, R80, 0x7f000001, R6 ;  /* 0x7f00000150507827 */ /* 0x000fc800078e0006 */
[----:B------:R-:W-:Y:S01]  /*632f0*/  IMAD.WIDE.U32 R6, R38, UR16, RZ ;  /* 0x0000001026067c25 */ /* 0x000fe2000f8e00ff */
[----:B------:R-:W-:-:S03]  /*63300*/  ISETP.GE.U32.AND P0, PT, R11, 0x7f000001, PT ;  /* 0x7f0000010b00780c */ /* 0x000fc60003f06070 */
[----:B------:R-:W-:-:S04]  /*63310*/  IMAD.HI.U32 R84, R41, 0x7f000001, R8 ;  /* 0x7f00000129547827 */ /* 0x000fc800078e0008 */
[----:B------:R-:W-:Y:S01]  /*63320*/  IMAD.WIDE.U32 R8, R30, R35, RZ ;  /* 0x000000231e087225 */ /* 0x000fe200078e00ff */
[----:B------:R-:W-:-:S03]  /*63330*/  @P2 IADD3 R13, PT, PT, R13, -0x7f000001, RZ ;  /* 0x80ffffff0d0d2810 */ /* 0x000fc60007ffe0ff */
[----:B------:R-:W-:Y:S01]  /*63340*/  IMAD R36, R6, 0x7effffff, RZ ;  /* 0x7effffff06247824 */ /* 0x000fe200078e02ff */
[----:B------:R-:W-:Y:S01]  /*63350*/  @P3 IADD3 R12, PT, PT, R12, -0x7f000001, RZ ;  /* 0x80ffffff0c0c3810 */ /* 0x000fe20007ffe0ff */
[----:B------:R-:W-:Y:S01]  /*63360*/  IMAD R82, R8, 0x7effffff, RZ ;  /* 0x7effffff08527824 */ /* 0x000fe200078e02ff */
[----:B------:R-:W-:Y:S01]  /*63370*/  ISETP.GE.U32.AND P1, PT, R142, 0x7f000001, PT ;  /* 0x7f0000018e00780c */ /* 0x000fe20003f26070 */
[----:B------:R-:W-:-:S04]  /*63380*/  IMAD.HI.U32 R36, R36, 0x7f000001, R6 ;  /* 0x7f00000124247827 */ /* 0x000fc800078e0006 */
[----:B------:R-:W-:-:S04]  /*63390*/  IMAD.WIDE.U32 R6, R13, UR16, RZ ;  /* 0x000000100d067c25 */ /* 0x000fc8000f8e00ff */
[----:B------:R-:W-:-:S04]  /*633a0*/  IMAD.HI.U32 R82, R82, 0x7f000001, R8 ;  /* 0x7f00000152527827 */ /* 0x000fc800078e0008 */
[----:B------:R-:W-:-:S04]  /*633b0*/  IMAD.WIDE.U32 R8, R12, UR17, RZ ;  /* 0x000000110c087c25 */ /* 0x000fc8000f8e00ff */
[----:B------:R-:W-:Y:S01]  /*633c0*/  IMAD R72, R6, 0x7effffff, RZ ;  /* 0x7effffff06487824 */ /* 0x000fe200078e02ff */
[----:B------:R-:W-:Y:S02]  /*633d0*/  @P0 IADD3 R11, PT, PT, R11, -0x7f000001, RZ ;  /* 0x80ffffff0b0b0810 */ /* 0x000fe40007ffe0ff */
[----:B----4-:R-:W-:Y:S01]  /*633e0*/  IADD3 R170, PT, PT, R158, UR16, RZ ;  /* 0x000000109eaa7c10 */ /* 0x010fe2000fffe0ff */
[----:B------:R-:W-:Y:S02]  /*633f0*/  IMAD R10, R8, 0x7effffff, RZ ;  /* 0x7effffff080a7824 */ /* 0x000fe400078e02ff */
[----:B------:R-:W-:-:S04]  /*63400*/  IMAD.HI.U32 R72, R72, 0x7f000001, R6 ;  /* 0x7f00000148487827 */ /* 0x000fc800078e0006 */
[----:B------:R-:W-:-:S04]  /*63410*/  IMAD.WIDE.U32 R6, R11, UR17, RZ ;  /* 0x000000110b067c25 */ /* 0x000fc8000f8e00ff */
[----:B------:R-:W-:-:S04]  /*63420*/  IMAD.HI.U32 R10, R10, 0x7f000001, R8 ;  /* 0x7f0000010a0a7827 */ /* 0x000fc800078e0008 */
[----:B------:R-:W-:-:S04]  /*63430*/  IMAD.WIDE.U32 R8, R13, UR18, RZ ;  /* 0x000000120d087c25 */ /* 0x000fc8000f8e00ff */
[----:B------:R-:W-:Y:S01]  /*63440*/  IMAD R73, R6, 0x7effffff, RZ ;  /* 0x7effffff06497824 */ /* 0x000fe200078e02ff */
[----:B------:R-:W-:Y:S02]  /*63450*/  IADD3 R85, PT, PT, R85, UR13, RZ ;  /* 0x0000000d55557c10 */ /* 0x000fe4000fffe0ff */
[----:B------:R-:W-:Y:S01]  /*63460*/  IADD3 R92, PT, PT, R92, UR14, RZ ;  /* 0x0000000e5c5c7c10 */ /* 0x000fe2000fffe0ff */
[----:B------:R-:W-:Y:S02]  /*63470*/  IMAD R33, R8, 0x7effffff, RZ ;  /* 0x7effffff08217824 */ /* 0x000fe400078e02ff */
[----:B------:R-:W-:-:S04]  /*63480*/  IMAD.HI.U32 R73, R73, 0x7f000001, R6 ;  /* 0x7f00000149497827 */ /* 0x000fc800078e0006 */
[----:B------:R-:W-:-:S04]  /*63490*/  IMAD.WIDE.U32 R6, R12, UR16, RZ ;  /* 0x000000100c067c25 */ /* 0x000fc8000f8e00ff */
[----:B------:R-:W-:-:S04]  /*634a0*/  IMAD.HI.U32 R8, R33, 0x7f000001, R8 ;  /* 0x7f00000121087827 */ /* 0x000fc800078e0008 */
[----:B------:R-:W-:Y:S01]  /*634b0*/  IMAD R9, R6, 0x7effffff, RZ ;  /* 0x7effffff06097824 */ /* 0x000fe200078e02ff */
[----:B------:R-:W-:Y:S01]  /*634c0*/  IADD3 R91, PT, PT, R91, UR15, RZ ;  /* 0x0000000f5b5b7c10 */ /* 0x000fe2000fffe0ff */
[----:B------:R-:W4:Y:S02]  /*634d0*/  LDL R153, [R1+0x384] ;  /* 0x0003840001997983 */ /* 0x000f240000100800 */
[----:B------:R-:W-:-:S04]  /*634e0*/  IMAD.HI.U32 R9, R9, 0x7f000001, R6 ;  /* 0x7f00000109097827 */ /* 0x000fc800078e0006 */
[----:B------:R-:W-:-:S04]  /*634f0*/  IMAD.WIDE.U32 R6, R13, UR17, RZ ;  /* 0x000000110d067c25 */ /* 0x000fc8000f8e00ff */
[----:B------:R-:W-:-:S04]  /*63500*/  IMAD R64, R6, 0x7effffff, RZ ;  /* 0x7effffff06407824 */ /* 0x000fc800078e02ff */
[----:B------:R-:W-:-:S04]  /*63510*/  IMAD.HI.U32 R64, R64, 0x7f000001, R6 ;  /* 0x7f00000140407827 */ /* 0x000fc800078e0006 */
[----:B------:R-:W-:Y:S01]  /*63520*/  IMAD.WIDE.U32 R6, R38, UR18, RZ ;  /* 0x0000001226067c25 */ /* 0x000fe2000f8e00ff */
[----:B------:R-:W-:-:S03]  /*63530*/  ISETP.GE.U32.AND P0, PT, R10, 0x7f000001, PT ;  /* 0x7f0000010a00780c */ /* 0x000fc60003f06070 */
[----:B------:R-:W-:-:S04]  /*63540*/  IMAD R74, R6, 0x7effffff, RZ ;  /* 0x7effffff064a7824 */ /* 0x000fc800078e02ff */
[----:B------:R-:W-:-:S04]  /*63550*/  IMAD.HI.U32 R74, R74, 0x7f000001, R6 ;  /* 0x7f0000014a4a7827 */ /* 0x000fc800078e0006 */
[----:B------:R-:W-:-:S04]  /*63560*/  IMAD.WIDE.U32 R6, R11, UR18, RZ ;  /* 0x000000120b067c25 */ /* 0x000fc8000f8e00ff */
[----:B------:R-:W-:Y:S01]  /*63570*/  IMAD R40, R6, 0x7effffff, RZ ;  /* 0x7effffff06287824 */ /* 0x000fe200078e02ff */
[----:B------:R-:W-:-:S03]  /*63580*/  @P0 IADD3 R10, PT, PT, R10, -0x7f000001, RZ ;  /* 0x80ffffff0a0a0810 */ /* 0x000fc60007ffe0ff */
[----:B------:R-:W-:-:S04]  /*63590*/  IMAD.HI.U32 R40, R40, 0x7f000001, R6 ;  /* 0x7f00000128287827 */ /* 0x000fc800078e0006 */
[----:B------:R-:W-:Y:S01]  /*635a0*/  IMAD.WIDE.U32 R6, R38, UR17, RZ ;  /* 0x0000001126067c25 */ /* 0x000fe2000f8e00ff */
[----:B------:R-:W-:-:S03]  /*635b0*/  ISETP.GE.U32.AND P0, PT, R8, 0x7f000001, PT ;  /* 0x7f0000010800780c */ /* 0x000fc60003f06070 */
[----:B------:R-:W-:-:S04]  /*635c0*/  IMAD R135, R6, 0x7effffff, RZ ;  /* 0x7effffff06877824 */ /* 0x000fc800078e02ff */
[----:B------:R-:W-:-:S04]  /*635d0*/  IMAD.HI.U32 R135, R135, 0x7f000001, R6 ;  /* 0x7f00000187877827 */ /* 0x000fc800078e0006 */
[----:B------:R-:W-:-:S04]  /*635e0*/  IMAD.WIDE.U32 R6, R38, UR19, RZ ;  /* 0x0000001326067c25 */ /* 0x000fc8000f8e00ff */
[----:B------:R-:W-:Y:S01]  /*635f0*/  IMAD R41, R6, 0x7effffff, RZ ;  /* 0x7effffff06297824 */ /* 0x000fe200078e02ff */
[----:B------:R-:W-:Y:S01]  /*63600*/  @P0 IADD3 R8, PT, PT, R8, -0x7f000001, RZ ;  /* 0x80ffffff08080810 */ /* 0x000fe20007ffe0ff */
[----:B------:R-:W-:Y:S02]  /*63610*/  ISETP.GE.U32.AND P0, PT, R164, 0x7f000001, PT ;  /* 0x7f000001a400780c */ /* 0x000fe40003f06070 */
[----:B------:R-:W-:-:S04]  /*63620*/  IMAD.HI.U32 R41, R41, 0x7f000001, R6 ;  /* 0x7f00000129297827 */ /* 0x000fc800078e0006 */
[----:B------:R-:W-:-:S04]  /*63630*/  IMAD.WIDE.U32 R6, R11, UR16, RZ ;  /* 0x000000100b067c25 */ /* 0x000fc8000f8e00ff */
[----:B------:R-:W-:-:S04]  /*63640*/  IMAD R145, R6, 0x7effffff, RZ ;  /* 0x7effffff06917824 */ /* 0x000fc800078e02ff */
[----:B------:R-:W-:-:S04]  /*63650*/  IMAD.HI.U32 R145, R145, 0x7f000001, R6 ;  /* 0x7f00000191917827 */ /* 0x000fc800078e0006 */
[----:B------:R-:W-:Y:S01]  /*63660*/  IMAD.WIDE.U32 R6, R11, UR19, RZ ;  /* 0x000000130b067c25 */ /* 0x000fe2000f8e00ff */
[----:B------:R-:W-:Y:S02]  /*63670*/  @P1 IADD3 R142, PT, PT, R142, -0x7f000001, RZ ;  /* 0x80ffffff8e8e1810 */ /* 0x000fe40007ffe0ff */
[----:B------:R-:W-:Y:S01]  /*63680*/  @P0 IADD3 R164, PT, PT, R164, -0x7f000001, RZ ;  /* 0x80ffffffa4a40810 */ /* 0x000fe20007ffe0ff */
[----:B------:R-:W-:-:S03]  /*63690*/  IMAD R35, R6, 0x7effffff, RZ ;  /* 0x7effffff06237824 */ /* 0x000fc600078e02ff */
[----:B------:R-:W-:Y:S01]  /*636a0*/  IADD3 R142, PT, PT, R164, R142, RZ ;  /* 0x0000008ea48e7210 */ /* 0x000fe20007ffe0ff */
[----:B------:R-:W-:Y:S01]  /*636b0*/  IMAD.HI.U32 R35, R35, 0x7f000001, R6 ;  /* 0x7f00000123237827 */ /* 0x000fe200078e0006 */
[----:B------:R-:W-:-:S03]  /*636c0*/  ISETP.GE.U32.AND P1, PT, R144, 0x7f000001, PT ;  /* 0x7f0000019000780c */ /* 0x000fc60003f26070 */
[----:B------:R-:W-:Y:S01]  /*636d0*/  IMAD.WIDE.U32 R6, R12, UR18, RZ ;  /* 0x000000120c067c25 */ /* 0x000fe2000f8e00ff */
[----:B------:R-:W-:Y:S01]  /*636e0*/  ISETP.GE.U32.AND P0, PT, R142, 0x7f000001, PT ;  /* 0x7f0000018e00780c */ /* 0x000fe20003f06070 */
[----:B------:R-:W-:Y:S02]  /*636f0*/  ISETP.GE.U32.AND P2, PT, R35, 0x7f000001, PT ;  /* 0x7f0000012300780c */ /* 0x000fe40003f46070 */
[----:B------:R-:W-:-:S04]  /*63700*/  IMAD R33, R6, 0x7effffff, RZ ;  /* 0x7effffff06217824 */ /* 0x000fc800078e02ff */
[----:B------:R-:W-:Y:S02]  /*63710*/  IMAD.HI.U32 R33, R33, 0x7f000001, R6 ;  /* 0x7f00000121217827 */ /* 0x000fe400078e0006 */
[----:B------:R-:W-:Y:S01]  /*63720*/  @P1 IADD3 R144, PT, PT, R144, -0x7f000001, RZ ;  /* 0x80ffffff90901810 */ /* 0x000fe20007ffe0ff */
[----:B------:R-:W-:-:S03]  /*63730*/  ISETP.GE.U32.AND P1, PT, R137, 0x7f000001, PT ;  /* 0x7f0000018900780c */ /* 0x000fc60003f26070 */
[----:B------:R-:W-:Y:S02]  /*63740*/  @P0 IADD3 R142, PT, PT, R142, -0x7f000001, RZ ;  /* 0x80ffffff8e8e0810 */ /* 0x000fe40007ffe0ff */
[----:B------:R-:W-:Y:S01]  /*63750*/  @P2 IADD3 R35, PT, PT, R35, -0x7f000001, RZ ;  /* 0x80ffffff23232810 */ /* 0x000fe20007ffe0ff */
[----:B------:R-:W-:Y:S01]  /*63760*/  ISETP.GE.U32.AND P2, PT, R33, 0x7f000001, PT ;  /* 0x7f0000012100780c */ /* 0x000fe20003f46070 */
[----:B------:R-:W-:Y:S01]  /*63770*/  ISETP.GE.U32.AND P0, PT, R170, 0x7f000001, PT ;  /* 0x7f000001aa00780c */ /* 0x000fe20003f06070 */
[----:B------:R-:W-:Y:S01]  /*63780*/  IMAD.WIDE.U32 R6, R13, UR19, RZ ;  /* 0x000000130d067c25 */ /* 0x000fe2000f8e00ff */
[----:B------:R-:W-:Y:S01]  /*63790*/  IADD3 R144, PT, PT, R142, R144, RZ ;  /* 0x000000908e907210 */ /* 0x000fe20007ffe0ff */
[----:B------:R-:W-:Y:S02]  /*637a0*/  ISETP.GE.U32.AND P3, PT, R241, 0x7f000001, PT ;  /* 0x7f000001f100780c */ /* 0x000fe40003f66070 */
[----:B------:R-:W-:Y:S01]  /*637b0*/  IMAD R13, R6, 0x7effffff, RZ ;  /* 0x7effffff060d7824 */ /* 0x000fe200078e02ff */
[----:B------:R-:W-:-:S06]  /*637c0*/  @P1 IADD3 R137, PT, PT, R137, -0x7f000001, RZ ;  /* 0x80ffffff89891810 */ /* 0x000fcc0007ffe0ff */
[----:B------:R-:W-:Y:S02]  /*637d0*/  @P2 IADD3 R33, PT, PT, R33, -0x7f000001, RZ ;  /* 0x80ffffff21212810 */ /* 0x000fe40007ffe0ff */
[----:B------:R-:W-:Y:S01]  /*637e0*/  @P0 IADD3 R170, PT, PT, R170, -0x7f000001, RZ ;  /* 0x80ffffffaaaa0810 */ /* 0x000fe20007ffe0ff */
[----:B------:R-:W-:Y:S01]  /*637f0*/  ISETP.GE.U32.AND P2, PT, R144, 0x7f000001, PT ;  /* 0x7f0000019000780c */ /* 0x000fe20003f46070 */
[----:B------:R-:W-:-:S04]  /*63800*/  IMAD.HI.U32 R13, R13, 0x7f000001, R6 ;  /* 0x7f0000010d0d7827 */ /* 0x000fc800078e0006 */
[----:B------:R-:W-:Y:S01]  /*63810*/  IMAD.WIDE.U32 R6, R12, UR19, RZ ;  /* 0x000000130c067c25 */ /* 0x000fe2000f8e00ff */
[----:B------:R-:W-:Y:S01]  /*63820*/  IADD3 R137, PT, PT, R170, R137, RZ ;  /* 0x00000089aa897210 */ /* 0x000fe20007ffe0ff */
[----:B------:R-:W-:Y:S02]  /*63830*/  ISETP.GE.U32.AND P1, PT, R138, 0x7f000001, PT ;  /* 0x7f0000018a00780c */ /* 0x000fe40003f26070 */
[----:B------:R-:W-:Y:S02]  /*63840*/  IMAD R11, R6, 0x7effffff, RZ ;  /* 0x7effffff060b7824 */ /* 0x000fe400078e02ff */
[----:B------:R-:W-:Y:S02]  /*63850*/  ISETP.GE.U32.AND P0, PT, R137, 0x7f000001, PT ;  /* 0x7f0000018900780c */ /* 0x000fe40003f06070 */
[----:B------:R-:W-:-:S04]  /*63860*/  IMAD.HI.U32 R11, R11, 0x7f000001, R6 ;  /* 0x7f0000010b0b7827 */ /* 0x000fc800078e0006 */
[----:B------:R-:W-:Y:S01]  /*63870*/  IMAD.WIDE.U32 R6, R10, 0x5fffffa, RZ ;  /* 0x05fffffa0a067825 */ /* 0x000fe200078e00ff */
[----:B------:R-:W-:Y:S02]  /*63880*/  @P3 IADD3 R241, PT, PT, R241, -0x7f000001, RZ ;  /* 0x80fffffff1f13810 */ /* 0x000fe40007ffe0ff */
[----:B------:R-:W-:Y:S01]  /*63890*/  @P2 IADD3 R144, PT, PT, R144, -0x7f000001, RZ ;  /* 0x80ffffff90902810 */ /* 0x000fe20007ffe0ff */
[----:B------:R-:W-:-:S03]  /*638a0*/  IMAD R10, R10, 0x6, RZ ;  /* 0x000000060a0a7824 */ /* 0x000fc600078e02ff */
[----:B------:R-:W-:Y:S01]  /*638b0*/  IADD3 R144, PT, PT, R144, R241, RZ ;  /* 0x000000f190907210 */ /* 0x000fe20007ffe0ff */
[----:B------:R-:W-:-:S04]  /*638c0*/  IMAD.HI.U32 R133, R10, 0x7f000001, R6 ;  /* 0x7f0000010a857827 */ /* 0x000fc800078e0006 */
[----:B------:R-:W-:-:S04]  /*638d0*/  IMAD.WIDE.U32 R6, R8, 0x5fffffa, RZ ;  /* 0x05fffffa08067825 */ /* 0x000fc800078e00ff */
[----:B------:R-:W-:Y:S01]  /*638e0*/  IMAD R8, R8, 0x6, RZ ;  /* 0x0000000608087824 */ /* 0x000fe200078e02ff */
[----:B------:R-:W-:Y:S01]  /*638f0*/  @P3 STL [R1+0x1dc], R241 ;  /* 0x0001dcf101003387 */ /* 0x000fe20000100800 */
[----:B------:R-:W-:Y:S02]  /*63900*/  @P1 IADD3 R138, PT, PT, R138, -0x7f000001, RZ ;  /* 0x80ffffff8a8a1810 */ /* 0x000fe40007ffe0ff */
[----:B------:R-:W-:Y:S01]  /*63910*/  @P0 IADD3 R137, PT, PT, R137, -0x7f000001, RZ ;  /* 0x80ffffff89890810 */ /* 0x000fe20007ffe0ff */
[----:B------:R-:W-:Y:S01]  /*63920*/  ISETP.GE.U32.AND P3, PT, R233, 0x7f000001, PT ;  /* 0x7f000001e900780c */ /* 0x000fe20003f66070 */
[----:B------:R-:W-:Y:S01]  /*63930*/  ISETP.GE.U32.AND P2, PT, R144, 0x7f000001, PT ;  /* 0x7f0000019000780c */ /* 0x000fe20003f46070 */
[----:B------:R-:W-:Y:S01]  /*63940*/  IMAD.HI.U32 R75, R8, 0x7f000001, R6 ;  /* 0x7f000001084b7827 */ /* 0x000fe200078e0006 */
[----:B------:R-:W-:Y:S01]  /*63950*/  IADD3 R8, PT, PT, R137, R138, RZ ;  /* 0x0000008a89087210 */ /* 0x000fe20007ffe0ff */
[----:B------:R-:W-:-:S04]  /*63960*/  ISETP.GE.U32.AND P1, PT, R226, 0x7f000001, PT ;  /* 0x7f000001e200780c */ /* 0x000fc80003f26070 */
[----:B------:R-:W-:-:S05]  /*63970*/  ISETP.GE.U32.AND P0, PT, R8, 0x7f000001, PT ;  /* 0x7f0000010800780c */ /* 0x000fca0003f06070 */
[----:B------:R-:W-:Y:S02]  /*63980*/  @P3 IADD3 R233, PT, PT, R233, -0x7f000001, RZ ;  /* 0x80ffffffe9e93810 */ /* 0x000fe40007ffe0ff */
[----:B------:R-:W-:-:S04]  /*63990*/  @P2 IADD3 R144, PT, PT, R144, -0x7f000001, RZ ;  /* 0x80ffffff90902810 */ /* 0x000fc80007ffe0ff */
[----:B------:R-:W-:Y:S01]  /*639a0*/  IADD3 R10, PT, PT, R144, R233, RZ ;  /* 0x000000e9900a7210 */ /* 0x000fe20007ffe0ff */
[----:B------:R-:W-:Y:S01]  /*639b0*/  @P3 STL [R1+0x1d4], R233 ;  /* 0x0001d4e901003387 */ /* 0x000fe20000100800 */
[----:B------:R-:W-:Y:S02]  /*639c0*/  @P1 IADD3 R226, PT, PT, R226, -0x7f000001, RZ ;  /* 0x80ffffffe2e21810 */ /* 0x000fe40007ffe0ff */
[----:B------:R-:W-:Y:S01]  /*639d0*/  @P0 IADD3 R8, PT, PT, R8, -0x7f000001, RZ ;  /* 0x80ffffff08080810 */ /* 0x000fe20007ffe0ff */
[----:B------:R-:W-:Y:S01]  /*639e0*/  ISETP.GE.U32.AND P3, PT, R225, 0x7f000001, PT ;  /* 0x7f000001e100780c */ /* 0x000fe20003f66070 */
[----:B------:R-:W-:Y:S02]  /*639f0*/  ISETP.GE.U32.AND P2, PT, R10, 0x7f000001, PT ;  /* 0x7f0000010a00780c */ /* 0x000fe40003f46070 */
[----:B------:R-:W-:Y:S01]  /*63a00*/  IADD3 R8, PT, PT, R8, R226, RZ ;  /* 0x000000e208087210 */ /* 0x000fe20007ffe0ff */
[----:B------:R-:W-:Y:S01]  /*63a10*/  @P1 STL [R1+0x1e8], R226 ;  /* 0x0001e8e201001387 */ /* 0x000fe20000100800 */
[----:B------:R-:W-:-:S03]  /*63a20*/  ISETP.GE.U32.AND P1, PT, R182, 0x7f000001, PT ;  /* 0x7f000001b600780c */ /* 0x000fc60003f26070 */
        /* <DEDUP_REMOVED lines=15> */
[----:B------:R-:W-:Y:S02]  /*63b20*/  IADD3 R10, PT, PT, R10, R181, RZ ;  /* 0x000000b50a0a7210 */ /* 0x000fe40007ffe0ff */
[----:B------:R-:W-:Y:S01]  /*63b30*/  @P1 IADD3 R180, PT, PT, R180, -0x7f000001, RZ ;  /* 0x80ffffffb4b41810 */ /* 0x000fe20007ffe0ff */
[----:B------:R0:W-:Y:S01]  /*63b40*/  @P3 STL [R1+0x1c4], R181 ;  /* 0x0001c4b501003387 */ /* 0x0001e20000100800 */
[----:B------:R-:W-:Y:S01]  /*63b50*/  @P0 IADD3 R8, PT, PT, R8, -0x7f000001, RZ ;  /* 0x80ffffff08080810 */ /* 0x000fe20007ffe0ff */
[----:B------:R-:W-:Y:S01]  /*63b60*/  ISETP.GE.U32.AND P3, PT, R173, 0x7f000001, PT ;  /* 0x7f000001ad00780c */ /* 0x000fe20003f66070 */
[----:B------:R-:W-:Y:S01]  /*63b70*/  ISETP.GE.U32.AND P2, PT, R10, 0x7f000001, PT ;  /* 0x7f0000010a00780c */ /* 0x000fe20003f46070 */
[----:B------:R-:W-:Y:S01]  /*63b80*/  @P1 STL [R1+0x1d0], R180 ;  /* 0x0001d0b401001387 */ /* 0x000fe20000100800 */
[----:B------:R-:W-:Y:S01]  /*63b90*/  ISETP.GE.U32.AND P1, PT, R174, 0x7f000001, PT ;  /* 0x7f000001ae00780c */ /* 0x000fe20003f26070 */
[----:B------:R-:W-:-:S05]  /*63ba0*/  IADD3 R134, PT, PT, R8, R180, RZ ;  /* 0x000000b408867210 */ /* 0x000fca0007ffe0ff */
[----:B------:R-:W-:-:S04]  /*63bb0*/  ISETP.GE.U32.AND P0, PT, R134, 0x7f000001, PT ;  /* 0x7f0000018600780c */ /* 0x000fc80003f06070 */
[----:B------:R-:W-:Y:S02]  /*63bc0*/  @P3 IADD3 R173, PT, PT, R173, -0x7f000001, RZ ;  /* 0x80ffffffadad3810 */ /* 0x000fe40007ffe0ff */
[----:B------:R-:W-:Y:S02]  /*63bd0*/  @P2 IADD3 R10, PT, PT, R10, -0x7f000001, RZ ;  /* 0x80ffffff0a0a2810 */ /* 0x000fe40007ffe0ff */
[----:B--2---:R-:W-:Y:S02]  /*63be0*/  IADD3 R168, PT, PT, R161, UR18, RZ ;  /* 0x00000012a1a87c10 */ /* 0x004fe4000fffe0ff */
[----:B------:R-:W-:Y:S02]  /*63bf0*/  @P1 IADD3 R174, PT, PT, R174, -0x7f000001, RZ ;  /* 0x80ffffffaeae1810 */ /* 0x000fe40007ffe0ff */
[----:B------:R-:W-:-:S03]  /*63c00*/  IADD3 R38, PT, PT, R10, R173, RZ ;  /* 0x000000ad0a267210 */ /* 0x000fc60007ffe0ff */
[----:B------:R1:W-:Y:S01]  /*63c10*/  @P1 STL [R1+0x1c8], R174 ;  /* 0x0001c8ae01001387 */ /* 0x0003e20000100800 */
[----:B------:R-:W-:Y:S01]  /*63c20*/  @P0 IADD3 R134, PT, PT, R134, -0x7f000001, RZ ;  /* 0x80ffffff86860810 */ /* 0x000fe20007ffe0ff */
[----:B------:R-:W-:Y:S01]  /*63c30*/  ISETP.GE.U32.AND P1, PT, R140, 0x7f000001, PT ;  /* 0x7f0000018c00780c */ /* 0x000fe20003f26070 */
[----:B------:R-:W-:Y:S01]  /*63c40*/  ISETP.GE.U32.AND P2, PT, R38, 0x7f000001, PT ;  /* 0x7f0000012600780c */ /* 0x000fe20003f46070 */
[----:B------:R-:W-:Y:S01]  /*63c50*/  ISETP.GE.U32.AND P0, PT, R168, 0x7f000001, PT ;  /* 0x7f000001a800780c */ /* 0x000fe20003f06070 */
[----:B------:R2:W-:Y:S01]  /*63c60*/  @P3 STL [R1+0x1bc], R173 ;  /* 0x0001bcad01003387 */ /* 0x0005e20000100800 */
[----:B------:R-:W-:Y:S01]  /*63c70*/  IADD3 R134, PT, PT, R134, R174, RZ ;  /* 0x000000ae86867210 */ /* 0x000fe20007ffe0ff */
[----:B------:R-:W-:Y:S01]  /*63c80*/  ISETP.GE.U32.AND P3, PT, R151, 0x7f000001, PT ;  /* 0x7f0000019700780c */ /* 0x000fe20003f66070 */
[----:B------:R-:W-:-:S07]  /*63c90*/  IADD3 R169, PT, PT, R159, UR17, RZ ;  /* 0x000000119fa97c10 */ /* 0x000fce000fffe0ff */
[----:B------:R-:W-:Y:S02]  /*63ca0*/  @P1 IADD3 R140, PT, PT, R140, -0x7f000001, RZ ;  /* 0x80ffffff8c8c1810 */ /* 0x000fe40007ffe0ff */
[----:B------:R-:W-:Y:S02]  /*63cb0*/  @P2 IADD3 R38, PT, PT, R38, -0x7f000001, RZ ;  /* 0x80ffffff26262810 */ /* 0x000fe40007ffe0ff */
[----:B------:R-:W-:Y:S01]  /*63cc0*/  @P0 IADD3 R168, PT, PT, R168, -0x7f000001, RZ ;  /* 0x80ffffffa8a80810 */ /* 0x000fe20007ffe0ff */
[----:B------:R-:W-:Y:S01]  /*63cd0*/  ISETP.GE.U32.AND P2, PT, R134, 0x7f000001, PT ;  /* 0x7f0000018600780c */ /* 0x000fe20003f46070 */
[----:B------:R-:W-:Y:S01]  /*63ce0*/  ISETP.GE.U32.AND P1, PT, R139, 0x7f000001, PT ;  /* 0x7f0000018b00780c */ /* 0x000fe20003f26070 */
[----:B------:R-:W-:Y:S01]  /*63cf0*/  ISETP.GE.U32.AND P0, PT, R169, 0x7f000001, PT ;  /* 0x7f000001a900780c */ /* 0x000fe20003f06070 */
[----:B------:R-:W-:Y:S02]  /*63d00*/  @P3 IADD3 R151, PT, PT, R151, -0x7f000001, RZ ;  /* 0x80ffffff97973810 */ /* 0x000fe40007ffe0ff */
[----:B------:R-:W-:-:S03]  /*63d10*/  IADD3 R140, PT, PT, R168, R140, RZ ;  /* 0x0000008ca88c7210 */ /* 0x000fc60007ffe0ff */
[----:B------:R0:W-:Y:S01]  /*63d20*/  @P3 STL [R1+0x1c0], R151 ;  /* 0x0001c09701003387 */ /* 0x0001e20000100800 */
[----:B------:R-:W-:-:S04]  /*63d30*/  ISETP.GE.U32.AND P3, PT, R143, 0x7f000001, PT ;  /* 0x7f0000018f00780c */ /* 0x000fc80003f66070 */
[----:B------:R-:W-:Y:S02]  /*63d40*/  @P2 IADD3 R134, PT, PT, R134, -0x7f000001, RZ ;  /* 0x80ffffff86862810 */ /* 0x000fe40007ffe0ff */
[----:B------:R-:W-:Y:S02]  /*63d50*/  @P1 IADD3 R139, PT, PT, R139, -0x7f000001, RZ ;  /* 0x80ffffff8b8b1810 */ /* 0x000fe40007ffe0ff */
[----:B------:R-:W-:Y:S01]  /*63d60*/  @P0 IADD3 R169, PT, PT, R169, -0x7f000001, RZ ;  /* 0x80ffffffa9a90810 */ /* 0x000fe20007ffe0ff */
[----:B------:R-:W-:-:S03]  /*63d70*/  ISETP.GE.U32.AND P2, PT, R140, 0x7f000001, PT ;  /* 0x7f0000018c00780c */ /* 0x000fc60003f46070 */
[----:B------:R-:W-:Y:S01]  /*63d80*/  IADD3 R139, PT, PT, R169, R139, RZ ;  /* 0x0000008ba98b7210 */ /* 0x000fe20007ffe0ff */
[----:B------:R-:W-:-:S04]  /*63d90*/  ISETP.GE.U32.AND P1, PT, R141, 0x7f000001, PT ;  /* 0x7f0000018d00780c */ /* 0x000fc80003f26070 */
[----:B------:R-:W-:Y:S01]  /*63da0*/  ISETP.GE.U32.AND P0, PT, R139, 0x7f000001, PT ;  /* 0x7f0000018b00780c */ /* 0x000fe20003f06070 */
[----:B------:R-:W-:-:S04]  /*63db0*/  @P3 IADD3 R143, PT, PT, R143, -0x7f000001, RZ ;  /* 0x80ffffff8f8f3810 */ /* 0x000fc80007ffe0ff */
[----:B------:R-:W-:Y:S01]  /*63dc0*/  @P2 IADD3 R140, PT, PT, R140, -0x7f000001, RZ ;  /* 0x80ffffff8c8c2810 */ /* 0x000fe20007ffe0ff */
[----:B0-----:R-:W-:Y:S01]  /*63dd0*/  MOV R181, R188 ;  /* 0x000000bc00b57202 */ /* 0x001fe20000000f00 */
[----:B------:R-:W-:Y:S01]  /*63de0*/  MOV R182, R220 ;  /* 0x000000dc00b67202 */ /* 0x000fe20000000f00 */
[----:B-1----:R-:W-:Y:S01]  /*63df0*/  MOV R174, R221 ;  /* 0x000000dd00ae7202 */ /* 0x002fe20000000f00 */
[----:B--2---:R-:W-:Y:S01]  /*63e00*/  MOV R173, R186 ;  /* 0x000000ba00ad7202 */ /* 0x004fe20000000f00 */
[----:B------:R-:W-:Y:S02]  /*63e10*/  IADD3 R143, PT, PT, R140, R143, RZ ;  /* 0x0000008f8c8f7210 */ /* 0x000fe40007ffe0ff */
[----:B------:R-:W-:Y:S01]  /*63e20*/  @P1 IADD3 R141, PT, PT, R141, -0x7f000001, RZ ;  /* 0x80ffffff8d8d1810 */ /* 0x000fe20007ffe0ff */
[----:B------:R-:W-:Y:S01]  /*63e30*/  ISETP.GE.U32.AND P3, PT, R181, 0x7f000001, PT ;  /* 0x7f000001b500780c */ /* 0x000fe20003f66070 */
[----:B------:R-:W-:Y:S02]  /*63e40*/  IADD3 R134, PT, PT, R134, R151, RZ ;  /* 0x0000009786867210 */ /* 0x000fe40007ffe0ff */
[----:B------:R-:W-:Y:S01]  /*63e50*/  @P0 IADD3 R139, PT, PT, R139, -0x7f000001, RZ ;  /* 0x80ffffff8b8b0810 */ /* 0x000fe20007ffe0ff */
[----:B------:R-:W-:Y:S01]  /*63e60*/  ISETP.GE.U32.AND P2, PT, R143, 0x7f000001, PT ;  /* 0x7f0000018f00780c */ /* 0x000fe20003f46070 */
[----:B------:R-:W-:Y:S01]  /*63e70*/  ISETP.GE.U32.AND P4, PT, R13, 0x7f000001, PT ;  /* 0x7f0000010d00780c */ /* 0x000fe20003f86070 */
[----:B------:R-:W-:Y:S01]  /*63e80*/  IMAD.WIDE.U32 R6, R35, 0x5fffffa, RZ ;  /* 0x05fffffa23067825 */ /* 0x000fe200078e00ff */
[----:B------:R-:W2:Y:S01]  /*63e90*/  LDL R186, [R1+0x350] ;  /* 0x0003500001ba7983 */ /* 0x000ea20000100800 */
[----:B------:R-:W-:Y:S01]  /*63ea0*/  IADD3 R139, PT, PT, R139, R141, RZ ;  /* 0x0000008d8b8b7210 */ /* 0x000fe20007ffe0ff */
[----:B------:R-:W-:-:S02]  /*63eb0*/  ISETP.GE.U32.AND P1, PT, R182, 0x7f000001, PT ;  /* 0x7f000001b600780c */ /* 0x000fc40003f26070 */
[----:B------:R-:W2:Y:S02]  /*63ec0*/  LDL R188, [R1+0x34c] ;  /* 0x00034c0001bc7983 */ /* 0x000ea40000100800 */
[----:B------:R-:W-:Y:S01]  /*63ed0*/  ISETP.GE.U32.AND P0, PT, R139, 0x7f000001, PT ;  /* 0x7f0000018b00780c */ /* 0x000fe20003f06070 */
[----:B------:R-:W-:-:S03]  /*63ee0*/  @P3 IADD3 R181, PT, PT, R181, -0x7f000001, RZ ;  /* 0x80ffffffb5b53810 */ /* 0x000fc60007ffe0ff */
[----:B------:R-:W-:-:S04]  /*63ef0*/  @P2 IADD3 R143, PT, PT, R143, -0x7f000001, RZ ;  /* 0x80ffffff8f8f2810 */ /* 0x000fc80007ffe0ff */
[----:B------:R-:W-:Y:S01]  /*63f00*/  IADD3 R143, PT, PT, R143, R181, RZ ;  /* 0x000000b58f8f7210 */ /* 0x000fe20007ffe0ff */
[----:B------:R-:W-:Y:S01]  /*63f10*/  @P3 STL [R1+0x1e0], R181 ;  /* 0x0001e0b501003387 */ /* 0x000fe20000100800 */
[----:B------:R-:W-:Y:S01]  /*63f20*/  @P1 IADD3 R182, PT, PT, R182, -0x7f000001, RZ ;  /* 0x80ffffffb6b61810 */ /* 0x000fe20007ffe0ff */
[----:B------:R-:W-:Y:S02]  /*63f30*/  ISETP.GE.U32.AND P3, PT, R174, 0x7f000001, PT ;  /* 0x7f000001ae00780c */ /* 0x000fe40003f66070 */
[----:B------:R-:W-:Y:S01]  /*63f40*/  @P0 IADD3 R139, PT, PT, R139, -0x7f000001, RZ ;  /* 0x80ffffff8b8b0810 */ /* 0x000fe20007ffe0ff */
[----:B------:R-:W-:-:S03]  /*63f50*/  ISETP.GE.U32.AND P2, PT, R143, 0x7f000001, PT ;  /* 0x7f0000018f00780c */ /* 0x000fc60003f46070 */
[----:B------:R-:W-:Y:S01]  /*63f60*/  IADD3 R139, PT, PT, R139, R182, RZ ;  /* 0x000000b68b8b7210 */ /* 0x000fe20007ffe0ff */
[----:B------:R0:W-:Y:S01]  /*63f70*/  @P1 STL [R1+0x1e4], R182 ;  /* 0x0001e4b601001387 */ /* 0x0001e20000100800 */
[----:B------:R-:W-:-:S03]  /*63f80*/  ISETP.GE.U32.AND P1, PT, R173, 0x7f000001, PT ;  /* 0x7f000001ad00780c */ /* 0x000fc60003f26070 */
[----:B------:R-:W-:Y:S02]  /*63f90*/  ISETP.GE.U32.AND P0, PT, R139, 0x7f000001, PT ;  /* 0x7f0000018b00780c */ /* 0x000fe40003f06070 */
[----:B------:R-:W-:-:S03]  /*63fa0*/  @P3 IADD3 R174, PT, PT, R174, -0x7f000001, RZ ;  /* 0x80ffffffaeae3810 */ /* 0x000fc60007ffe0ff */
[----:B------:R-:W-:Y:S01]  /*63fb0*/  @P2 IADD3 R143, PT, PT, R143, -0x7f000001, RZ ;  /* 0x80ffffff8f8f2810 */ /* 0x000fe20007ffe0ff */
[----:B------:R-:W-:Y:S01]  /*63fc0*/  MOV R151, R185 ;  /* 0x000000b900977202 */ /* 0x000fe20000000f00 */
[----:B------:R-:W-:Y:S01]  /*63fd0*/  IMAD R35, R35, 0x6, RZ ;  /* 0x0000000623237824 */ /* 0x000fe200078e02ff */
[----:B------:R-:W-:Y:S01]  /*63fe0*/  @P4 IADD3 R13, PT, PT, R13, -0x7f000001, RZ ;  /* 0x80ffffff0d0d4810 */ /* 0x000fe20007ffe0ff */
[----:B0-----:R-:W2:Y:S01]  /*63ff0*/  LDL.LU R182, [R1+0x2f4] ;  /* 0x0002f40001b67983 */ /* 0x001ea20000300800 */
[----:B------:R-:W-:-:S03]  /*64000*/  IADD3 R143, PT, PT, R143, R174, RZ ;  /* 0x000000ae8f8f7210 */ /* 0x000fc60007ffe0ff */
[----:B------:R-:W-:Y:S01]  /*64010*/  @P3 STL [R1+0x1b8], R174 ;  /* 0x0001b8ae01003387 */ /* 0x000fe20000100800 */
[----:B------:R-:W-:Y:S01]  /*64020*/  @P1 IADD3 R173, PT, PT, R173, -0x7f000001, RZ ;  /* 0x80ffffffadad1810 */ /* 0x000fe20007ffe0ff */
[----:B------:R-:W-:Y:S01]  /*64030*/  ISETP.GE.U32.AND P3, PT, R151, 0x7f000001, PT ;  /* 0x7f0000019700780c */ /* 0x000fe20003f66070 */
[----:B------:R-:W-:Y:S01]  /*64040*/  @P0 IADD3 R139, PT, PT, R139, -0x7f000001, RZ ;  /* 0x80ffffff8b8b0810 */ /* 0x000fe20007ffe0ff */
[----:B------:R-:W-:-:S03]  /*64050*/  ISETP.GE.U32.AND P2, PT, R143, 0x7f000001, PT ;  /* 0x7f0000018f00780c */ /* 0x000fc60003f46070 */
[----:B------:R-:W-:Y:S01]  /*64060*/  IADD3 R139, PT, PT, R139, R173, RZ ;  /* 0x000000ad8b8b7210 */ /* 0x000fe20007ffe0ff */
[----:B------:R-:W-:Y:S01]  /*64070*/  @P1 STL [R1+0x1a8], R173 ;  /* 0x0001a8ad01001387 */ /* 0x000fe20000100800 */
[----:B------:R-:W-:-:S03]  /*64080*/  ISETP.GE.U32.AND P1, PT, R252, 0x7f000001, PT ;  /* 0x7f000001fc00780c */ /* 0x000fc60003f26070 */
[----:B------:R-:W-:-:S03]  /*64090*/  ISETP.GE.U32.AND P0, PT, R139, 0x7f000001, PT ;  /* 0x7f0000018b00780c */ /* 0x000fc60003f06070 */
[----:B------:R-:W-:Y:S02]  /*640a0*/  @P3 IADD3 R151, PT, PT, R151, -0x7f000001, RZ ;  /* 0x80ffffff97973810 */ /* 0x000fe40007ffe0ff */
[----:B------:R-:W-:-:S04]  /*640b0*/  @P2 IADD3 R143, PT, PT, R143, -0x7f000001, RZ ;  /* 0x80ffffff8f8f2810 */ /* 0x000fc80007ffe0ff */
[----:B------:R-:W-:Y:S01]  /*640c0*/  IADD3 R143, PT, PT, R143, R151, RZ ;  /* 0x000000978f8f7210 */ /* 0x000fe20007ffe0ff */
[----:B------:R0:W-:Y:S01]  /*640d0*/  @P3 STL [R1+0x1b4], R151 ;  /* 0x0001b49701003387 */ /* 0x0001e20000100800 */
[----:B------:R-:W-:Y:S01]  /*640e0*/  @P1 IADD3 R252, PT, PT, R252, -0x7f000001, RZ ;  /* 0x80fffffffcfc1810 */ /* 0x000fe20007ffe0ff */
[----:B------:R-:W-:Y:S01]  /*640f0*/  ISETP.GE.U32.AND P3, PT, R149, 0x7f000001, PT ;  /* 0x7f0000019500780c */ /* 0x000fe20003f66070 */
[----:B------:R-:W-:Y:S01]  /*64100*/  @P0 IADD3 R139, PT, PT, R139, -0x7f000001, RZ ;  /* 0x80ffffff8b8b0810 */ /* 0x000fe20007ffe0ff */
[----:B------:R-:W-:-:S03]  /*64110*/  ISETP.GE.U32.AND P2, PT, R143, 0x7f000001, PT ;  /* 0x7f0000018f00780c */ /* 0x000fc60003f46070 */
[----:B------:R-:W-:Y:S01]  /*64120*/  IADD3 R139, PT, PT, R139, R252, RZ ;  /* 0x000000fc8b8b7210 */ /* 0x000fe20007ffe0ff */
[----:B------:R-:W-:Y:S01]  /*64130*/  ISETP.GE.U32.AND P1, PT, R251, 0x7f000001, PT ;  /* 0x7f000001fb00780c */ /* 0x000fe20003f26070 */
[----:B------:R-:W-:Y:S01]  /*64140*/  ISETP.GE.U32.AND P4, PT, R11, 0x7f000001, PT ;  /* 0x7f0000010b00780c */ /* 0x000fe20003f86070 */
[----:B------:R-:W-:Y:S01]  /*64150*/  IMAD.HI.U32 R128, R35, 0x7f000001, R6 ;  /* 0x7f00000123807827 */ /* 0x000fe200078e0006 */
[----:B0-----:R-:W2:Y:S01]  /*64160*/  LDL R151, [R1+0x260] ;  /* 0x0002600001977983 */ /* 0x001ea20000100800 */
        /* <DEDUP_REMOVED lines=8> */
[----:B------:R-:W-:Y:S01]  /*641f0*/  ISETP.GE.U32.AND P2, PT, R136, 0x7f000001, PT ;  /* 0x7f0000018800780c */ /* 0x000fe20003f46070 */
[----:B------:R-:W-:-:S04]  /*64200*/  IMAD.WIDE.U32 R6, R33, 0x5fffffa, RZ ;  /* 0x05fffffa21067825 */ /* 0x000fc800078e00ff */
[----:B------:R-:W-:Y:S01]  /*64210*/  IMAD R33, R33, 0x6, RZ ;  /* 0x0000000621217824 */ /* 0x000fe200078e02ff */
[----:B------:R-:W-:Y:S01]  /*64220*/  IADD3 R132, PT, PT, R139, R251, RZ ;  /* 0x000000fb8b847210 */ /* 0x000fe20007ffe0ff */
[----:B------:R-:W-:Y:S02]  /*64230*/  ISETP.GE.U32.AND P1, PT, R250, 0x7f000001, PT ;  /* 0x7f000001fa00780c */ /* 0x000fe40003f26070 */
[----:B------:R-:W-:-:S04]  /*64240*/  IMAD.HI.U32 R142, R33, 0x7f000001, R6 ;  /* 0x7f000001218e7827 */ /* 0x000fc800078e0006 */
[----:B------:R-:W-:Y:S01]  /*64250*/  IMAD.WIDE.U32 R6, R13, 0x5fffffa, RZ ;  /* 0x05fffffa0d067825 */ /* 0x000fe200078e00ff */
[----:B------:R-:W-:-:S03]  /*64260*/  ISETP.GE.U32.AND P0, PT, R132, 0x7f000001, PT ;  /* 0x7f0000018400780c */ /* 0x000fc60003f06070 */
[----:B------:R-:W-:Y:S01]  /*64270*/  IMAD R13, R13, 0x6, RZ ;  /* 0x000000060d0d7824 */ /* 0x000fe200078e02ff */
[----:B------:R-:W-:Y:S02]  /*64280*/  @P4 IADD3 R11, PT, PT, R11, -0x7f000001, RZ ;  /* 0x80ffffff0b0b4810 */ /* 0x000fe40007ffe0ff */
[----:B------:R-:W-:Y:S02]  /*64290*/  @P3 IADD3 R148, PT, PT, R148, -0x7f000001, RZ ;  /* 0x80ffffff94943810 */ /* 0x000fe40007ffe0ff */
[----:B------:R-:W-:Y:S01]  /*642a0*/  @P2 IADD3 R136, PT, PT, R136, -0x7f000001, RZ ;  /* 0x80ffffff88882810 */ /* 0x000fe20007ffe0ff */
[----:B------:R-:W-:Y:S01]  /*642b0*/  ISETP.GE.U32.AND P4, PT, R134, 0x7f000001, PT ;  /* 0x7f0000018600780c */ /* 0x000fe20003f86070 */
[----:B------:R-:W-:-:S04]  /*642c0*/  IMAD.HI.U32 R147, R13, 0x7f000001, R6 ;  /* 0x7f0000010d937827 */ /* 0x000fc800078e0006 */
[----:B------:R-:W-:-:S04]  /*642d0*/  IMAD.WIDE.U32 R6, R11, 0x5fffffa, RZ ;  /* 0x05fffffa0b067825 */ /* 0x000fc800078e00ff */
[----:B------:R-:W-:Y:S01]  /*642e0*/  IMAD R11, R11, 0x6, RZ ;  /* 0x000000060b0b7824 */ /* 0x000fe200078e02ff */
[----:B------:R-:W-:Y:S02]  /*642f0*/  IADD3 R136, PT, PT, R136, R148, RZ ;  /* 0x0000009488887210 */ /* 0x000fe40007ffe0ff */
[----:B------:R-:W-:Y:S01]  /*64300*/  @P1 IADD3 R250, PT, PT, R250, -0x7f000001, RZ ;  /* 0x80fffffffafa1810 */ /* 0x000fe20007ffe0ff */
[----:B------:R-:W-:Y:S01]  /*64310*/  IMAD.HI.U32 R146, R11, 0x7f000001, R6 ;  /* 0x7f0000010b927827 */ /* 0x000fe200078e0006 */
[----:B------:R-:W-:-:S03]  /*64320*/  @P0 IADD3 R132, PT, PT, R132, -0x7f000001, RZ ;  /* 0x80ffffff84840810 */ /* 0x000fc60007ffe0ff */
[----:B------:R-:W-:Y:S01]  /*64330*/  IMAD.WIDE.U32 R6, R38, UR17, RZ ;  /* 0x0000001126067c25 */ /* 0x000fe2000f8e00ff */
[----:B------:R-:W-:Y:S01]  /*64340*/  ISETP.GE.U32.AND P2, PT, R136, 0x7f000001, PT ;  /* 0x7f0000018800780c */ /* 0x000fe20003f46070 */
[----:B------:R-:W-:Y:S02]  /*64350*/  @P4 IADD3 R134, PT, PT, R134, -0x7f000001, RZ ;  /* 0x80ffffff86864810 */ /* 0x000fe40007ffe0ff */
[----:B------:R-:W-:Y:S01]  /*64360*/  IMAD R76, R6, 0x7effffff, RZ ;  /* 0x7effffff064c7824 */ /* 0x000fe200078e02ff */
[----:B------:R-:W-:-:S03]  /*64370*/  IADD3 R132, PT, PT, R132, R250, RZ ;  /* 0x000000fa84847210 */ /* 0x000fc60007ffe0ff */
[----:B------:R-:W-:-:S04]  /*64380*/  IMAD.HI.U32 R76, R76, 0x7f000001, R6 ;  /* 0x7f0000014c4c7827 */ /* 0x000fc800078e0006 */
[----:B------:R-:W-:Y:S01]  /*64390*/  IMAD.WIDE.U32 R6, R134, UR16, RZ ;  /* 0x0000001086067c25 */ /* 0x000fe2000f8e00ff */
[----:B------:R-:W-:-:S03]  /*643a0*/  ISETP.GE.U32.AND P0, PT, R132, 0x7f000001, PT ;  /* 0x7f0000018400780c */ /* 0x000fc60003f06070 */
[----:B------:R-:W-:Y:S01]  /*643b0*/  IMAD R8, R6, 0x7effffff, RZ ;  /* 0x7effffff06087824 */ /* 0x000fe200078e02ff */
[----:B------:R-:W-:-:S03]  /*643c0*/  @P2 IADD3 R136, PT, PT, R136, -0x7f000001, RZ ;  /* 0x80ffffff88882810 */ /* 0x000fc60007ffe0ff */
[----:B------:R-:W-:-:S04]  /*643d0*/  IMAD.HI.U32 R8, R8, 0x7f000001, R6 ;  /* 0x7f00000108087827 */ /* 0x000fc800078e0006 */
[----:B------:R-:W-:-:S04]  /*643e0*/  IMAD.WIDE.U32 R6, R136, UR18, RZ ;  /* 0x0000001288067c25 */ /* 0x000fc8000f8e00ff */
[----:B------:R-:W-:Y:S01]  /*643f0*/  IMAD R138, R6, 0x7effffff, RZ ;  /* 0x7effffff068a7824 */ /* 0x000fe200078e02ff */
[----:B------:R-:W-:-:S03]  /*64400*/  @P0 IADD3 R132, PT, PT, R132, -0x7f000001, RZ ;  /* 0x80ffffff84840810 */ /* 0x000fc60007ffe0ff */
[----:B------:R-:W-:-:S04]  /*64410*/  IMAD.HI.U32 R138, R138, 0x7f000001, R6 ;  /* 0x7f0000018a8a7827 */ /* 0x000fc800078e0006 */
[----:B------:R-:W-:Y:S01]  /*64420*/  IMAD.WIDE.U32 R6, R132, UR19, RZ ;  /* 0x0000001384067c25 */ /* 0x000fe2000f8e00ff */
[----:B------:R-:W-:Y:S01]  /*64430*/  ISETP.GE.U32.AND P1, PT, R76, 0x7f000001, PT ;  /* 0x7f0000014c00780c */ /* 0x000fe20003f26070 */
[----:B------:R-:W-:Y:S02]  /*64440*/  ISETP.GE.U32.AND P0, PT, R145, 0x7f000001, PT ;  /* 0x7f0000019100780c */ /* 0x000fe40003f06070 */
[----:B------:R-:W-:Y:S01]  /*64450*/  IMAD R137, R6, 0x7effffff, RZ ;  /* 0x7effffff06897824 */ /* 0x000fe200078e02ff */
[----:B------:R-:W-:-:S03]  /*64460*/  ISETP.GE.U32.AND P2, PT, R138, 0x7f000001, PT ;  /* 0x7f0000018a00780c */ /* 0x000fc60003f46070 */
[----:B------:R-:W-:-:S04]  /*64470*/  IMAD.HI.U32 R137, R137, 0x7f000001, R6 ;  /* 0x7f00000189897827 */ /* 0x000fc800078e0006 */
[----:B------:R-:W-:-:S04]  /*64480*/  IMAD.WIDE.U32 R6, R136, UR16, RZ ;  /* 0x0000001088067c25 */ /* 0x000fc8000f8e00ff */
[----:B------:R-:W-:Y:S01]  /*64490*/  IMAD R11, R6, 0x7effffff, RZ ;  /* 0x7effffff060b7824 */ /* 0x000fe200078e02ff */
[----:B------:R-:W-:Y:S02]  /*644a0*/  @P1 IADD3 R76, PT, PT, R76, -0x7f000001, RZ ;  /* 0x80ffffff4c4c1810 */ /* 0x000fe40007ffe0ff */
[----:B------:R-:W-:Y:S01]  /*644b0*/  @P0 IADD3 R145, PT, PT, R145, -0x7f000001, RZ ;  /* 0x80ffffff91910810 */ /* 0x000fe20007ffe0ff */
[----:B------:R-:W-:Y:S01]  /*644c0*/  ISETP.GE.U32.AND P1, PT, R72, 0x7f000001, PT ;  /* 0x7f0000014800780c */ /* 0x000fe20003f26070 */
[----:B------:R-:W-:-:S04]  /*644d0*/  IMAD.HI.U32 R11, R11, 0x7f000001, R6 ;  /* 0x7f0000010b0b7827 */ /* 0x000fc800078e0006 */
[----:B------:R-:W-:Y:S01]  /*644e0*/  IMAD.WIDE.U32 R6, R132, UR17, RZ ;  /* 0x0000001184067c25 */ /* 0x000fe2000f8e00ff */
[----:B------:R-:W-:Y:S01]  /*644f0*/  @P2 IADD3 R138, PT, PT, R138, -0x7f000001, RZ ;  /* 0x80ffffff8a8a2810 */ /* 0x000fe20007ffe0ff */
[----:B------:R-:W-:Y:S01]  /*64500*/  ISETP.GE.U32.AND P2, PT, R135, 0x7f000001, PT ;  /* 0x7f0000018700780c */ /* 0x000fe20003f46070 */
[----:B------:R-:W-:Y:S01]  /*64510*/  ISETP.GE.U32.AND P0, PT, R145, 0x7f000001, PT ;  /* 0x7f0000019100780c */ /* 0x000fe20003f06070 */
[----:B------:R-:W-:Y:S01]  /*64520*/  IMAD R35, R6, 0x7effffff, RZ ;  /* 0x7effffff06237824 */ /* 0x000fe200078e02ff */
[----:B------:R1:W-:Y:S03]  /*64530*/  @P3 STL [R1+0x1ac], R148 ;  /* 0x0001ac9401003387 */ /* 0x0003e60000100800 */
[----:B------:R-:W-:-:S04]  /*64540*/  IMAD.HI.U32 R35, R35, 0x7f000001, R6 ;  /* 0x7f00000123237827 */ /* 0x000fc800078e0006 */
[----:B------:R-:W-:Y:S01]  /*64550*/  IMAD.WIDE.U32 R6, R38, UR16, RZ ;  /* 0x0000001026067c25 */ /* 0x000fe2000f8e00ff */
[----:B------:R-:W-:Y:S01]  /*64560*/  ISETP.GE.U32.AND P3, PT, R137, 0x7f000001, PT ;  /* 0x7f0000018900780c */ /* 0x000fe20003f66070 */
[----:B------:R-:W-:Y:S02]  /*64570*/  @P1 IADD3 R72, PT, PT, R72, -0x7f000001, RZ ;  /* 0x80ffffff48481810 */ /* 0x000fe40007ffe0ff */
[----:B------:R-:W-:Y:S01]  /*64580*/  IMAD R33, R6, 0x7effffff, RZ ;  /* 0x7effffff06217824 */ /* 0x000fe200078e02ff */
[----:B------:R-:W-:Y:S02]  /*64590*/  @P2 IADD3 R135, PT, PT, R135, -0x7f000001, RZ ;  /* 0x80ffffff87872810 */ /* 0x000fe40007ffe0ff */
[----:B------:R-:W-:Y:S01]  /*645a0*/  @P0 IADD3 R145, PT, PT, R145, -0x7f000001, RZ ;  /* 0x80ffffff91910810 */ /* 0x000fe20007ffe0ff */
[----:B------:R-:W-:Y:S01]  /*645b0*/  IMAD.HI.U32 R33, R33, 0x7f000001, R6 ;  /* 0x7f00000121217827 */ /* 0x000fe200078e0006 */
[----:B------:R-:W-:Y:S01]  /*645c0*/  ISETP.GE.U32.AND P2, PT, R73, 0x7f000001, PT ;  /* 0x7f0000014900780c */ /* 0x000fe20003f46070 */
[----:B------:R-:W-:-:S02]  /*645d0*/  ISETP.GE.U32.AND P0, PT, R72, 0x7f000001, PT ;  /* 0x7f0000014800780c */ /* 0x000fc40003f06070 */
[----:B------:R-:W-:Y:S01]  /*645e0*/  IMAD.WIDE.U32 R6, R136, UR17, RZ ;  /* 0x0000001188067c25 */ /* 0x000fe2000f8e00ff */
[----:B------:R-:W-:-:S03]  /*645f0*/  IADD3 R145, PT, PT, R145, R135, RZ ;  /* 0x0000008791917210 */ /* 0x000fc60007ffe0ff */
[----:B------:R-:W-:Y:S01]  /*64600*/  IMAD R71, R6, 0x7effffff, RZ ;  /* 0x7effffff06477824 */ /* 0x000fe200078e02ff */
[----:B------:R-:W-:Y:S01]  /*64610*/  @P3 IADD3 R137, PT, PT, R137, -0x7f000001, RZ ;  /* 0x80ffffff89893810 */ /* 0x000fe20007ffe0ff */
[----:B------:R-:W-:Y:S01]  /*64620*/  ISETP.GE.U32.AND P3, PT, R142, 0x7f000001, PT ;  /* 0x7f0000018e00780c */ /* 0x000fe20003f66070 */
[----:B------:R-:W-:Y:S01]  /*64630*/  ISETP.GE.U32.AND P1, PT, R145, 0x7f000001, PT ;  /* 0x7f0000019100780c */ /* 0x000fe20003f26070 */
[----:B------:R-:W-:-:S04]  /*64640*/  IMAD.HI.U32 R71, R71, 0x7f000001, R6 ;  /* 0x7f00000147477827 */ /* 0x000fc800078e0006 */
[----:B------:R-:W-:Y:S01]  /*64650*/  IMAD.WIDE.U32 R6, R134, UR18, RZ ;  /* 0x0000001286067c25 */ /* 0x000fe2000f8e00ff */
[----:B------:R-:W-:Y:S02]  /*64660*/  @P2 IADD3 R73, PT, PT, R73, -0x7f000001, RZ ;  /* 0x80ffffff49492810 */ /* 0x000fe40007ffe0ff */
[----:B------:R-:W-:Y:S01]  /*64670*/  @P0 IADD3 R72, PT, PT, R72, -0x7f000001, RZ ;  /* 0x80ffffff48480810 */ /* 0x000fe20007ffe0ff */
[----:B------:R-:W-:-:S04]  /*64680*/  IMAD R12, R6, 0x7effffff, RZ ;  /* 0x7effffff060c7824 */ /* 0x000fc800078e02ff */
[----:B------:R-:W-:Y:S01]  /*64690*/  IMAD.HI.U32 R12, R12, 0x7f000001, R6 ;  /* 0x7f0000010c0c7827 */ /* 0x000fe200078e0006 */
[----:B------:R-:W-:-:S03]  /*646a0*/  IADD3 R72, PT, PT, R72, R73, RZ ;  /* 0x0000004948487210 */ /* 0x000fc60007ffe0ff */
[----:B------:R-:W-:Y:S01]  /*646b0*/  IMAD.WIDE.U32 R6, R132, UR18, RZ ;  /* 0x0000001284067c25 */ /* 0x000fe2000f8e00ff */
[----:B------:R-:W-:Y:S02]  /*646c0*/  @P3 IADD3 R142, PT, PT, R142, -0x7f000001, RZ ;  /* 0x80ffffff8e8e3810 */ /* 0x000fe40007ffe0ff */
[----:B------:R-:W-:Y:S01]  /*646d0*/  @P1 IADD3 R145, PT, PT, R145, -0x7f000001, RZ ;  /* 0x80ffffff91911810 */ /* 0x000fe20007ffe0ff */
[----:B------:R-:W-:Y:S01]  /*646e0*/  ISETP.GE.U32.AND P1, PT, R74, 0x7f000001, PT ;  /* 0x7f0000014a00780c */ /* 0x000fe20003f26070 */
[----:B------:R-:W-:Y:S01]  /*646f0*/  IMAD R13, R6, 0x7effffff, RZ ;  /* 0x7effffff060d7824 */ /* 0x000fe200078e02ff */
[----:B------:R-:W-:Y:S01]  /*64700*/  ISETP.GE.U32.AND P0, PT, R72, 0x7f000001, PT ;  /* 0x7f0000014800780c */ /* 0x000fe20003f06070 */
[----:B------:R-:W-:Y:S02]  /*64710*/  IADD3 R142, PT, PT, R145, R142, RZ ;  /* 0x0000008e918e7210 */ /* 0x000fe40007ffe0ff */
[----:B------:R-:W-:-:S04]  /*64720*/  IMAD.HI.U32 R13, R13, 0x7f000001, R6 ;  /* 0x7f0000010d0d7827 */ /* 0x000fc800078e0006 */
[----:B------:R-:W-:Y:S01]  /*64730*/  IMAD.WIDE.U32 R6, R134, UR19, RZ ;  /* 0x0000001386067c25 */ /* 0x000fe2000f8e00ff */
[----:B------:R-:W-:Y:S01]  /*64740*/  ISETP.GE.U32.AND P3, PT, R147, 0x7f000001, PT ;  /* 0x7f0000019300780c */ /* 0x000fe20003f66070 */
[----:B------:R-:W-:Y:S02]  /*64750*/  ISETP.GE.U32.AND P2, PT, R142, 0x7f000001, PT ;  /* 0x7f0000018e00780c */ /* 0x000fe40003f46070 */
[----:B------:R-:W-:Y:S01]  /*64760*/  IMAD R10, R6, 0x7effffff, RZ ;  /* 0x7effffff060a7824 */ /* 0x000fe200078e02ff */
[----:B------:R-:W-:-:S03]  /*64770*/  @P1 IADD3 R74, PT, PT, R74, -0x7f000001, RZ ;  /* 0x80ffffff4a4a1810 */ /* 0x000fc60007ffe0ff */
[----:B------:R-:W-:Y:S01]  /*64780*/  IMAD.HI.U32 R10, R10, 0x7f000001, R6 ;  /* 0x7f0000010a0a7827 */ /* 0x000fe200078e0006 */
[----:B------:R-:W-:-:S03]  /*64790*/  @P0 IADD3 R72, PT, PT, R72, -0x7f000001, RZ ;  /* 0x80ffffff48480810 */ /* 0x000fc60007ffe0ff */
[----:B------:R-:W-:-:S04]  /*647a0*/  IMAD.WIDE.U32 R6, R134, UR17, RZ ;  /* 0x0000001186067c25 */ /* 0x000fc8000f8e00ff */
[----:B------:R-:W-:Y:S01]  /*647b0*/  IMAD R129, R6, 0x7effffff, RZ ;  /* 0x7effffff06817824 */ /* 0x000fe200078e02ff */
[----:B------:R-:W-:Y:S02]  /*647c0*/  IADD3 R72, PT, PT, R72, R74, RZ ;  /* 0x0000004a48487210 */ /* 0x000fe40007ffe0ff */
[----:B------:R-:W-:Y:S02]  /*647d0*/  @P3 IADD3 R147, PT, PT, R147, -0x7f000001, RZ ;  /* 0x80ffffff93933810 */ /* 0x000fe40007ffe0ff */
[----:B------:R-:W-:Y:S01]  /*647e0*/  @P2 IADD3 R142, PT, PT, R142, -0x7f000001, RZ ;  /* 0x80ffffff8e8e2810 */ /* 0x000fe20007ffe0ff */
[----:B------:R-:W-:-:S04]  /*647f0*/  IMAD.HI.U32 R129, R129, 0x7f000001, R6 ;  /* 0x7f00000181817827 */ /* 0x000fc800078e0006 */
[----:B------:R-:W-:Y:S01]  /*64800*/  IMAD.WIDE.U32 R6, R132, UR16, RZ ;  /* 0x0000001084067c25 */ /* 0x000fe2000f8e00ff */
[----:B------:R-:W-:Y:S01]  /*64810*/  ISETP.GE.U32.AND P2, PT, R146, 0x7f000001, PT ;  /* 0x7f0000019200780c */ /* 0x000fe20003f46070 */
[----:B------:R-:W-:Y:S01]  /*64820*/  ISETP.GE.U32.AND P0, PT, R72, 0x7f000001, PT ;  /* 0x7f0000014800780c */ /* 0x000fe20003f06070 */
[----:B------:R-:W-:Y:S01]  /*64830*/  IADD3 R147, PT, PT, R142, R147, RZ ;  /* 0x000000938e937210 */ /* 0x000fe20007ffe0ff */
[----:B------:R-:W-:-:S04]  /*64840*/  IMAD R131, R6, 0x7effffff, RZ ;  /* 0x7effffff06837824 */ /* 0x000fc800078e02ff */
[----:B------:R-:W-:-:S04]  /*64850*/  IMAD.HI.U32 R131, R131, 0x7f000001, R6 ;  /* 0x7f00000183837827 */ /* 0x000fc800078e0006 */
[----:B------:R-:W-:Y:S01]  /*64860*/  IMAD.WIDE.U32 R6, R38, UR18, RZ ;  /* 0x0000001226067c25 */ /* 0x000fe2000f8e00ff */
[----:B------:R-:W-:-:S03]  /*64870*/  ISETP.GE.U32.AND P1, PT, R147, 0x7f000001, PT ;  /* 0x7f0000019300780c */ /* 0x000fc60003f26070 */
[----:B------:R-:W-:Y:S01]  /*64880*/  IMAD R139, R6, 0x7effffff, RZ ;  /* 0x7effffff068b7824 */ /* 0x000fe200078e02ff */
[----:B------:R-:W-:Y:S02]  /*64890*/  @P2 IADD3 R146, PT, PT, R146, -0x7f000001, RZ ;  /* 0x80ffffff92922810 */ /* 0x000fe40007ffe0ff */
[----:B------:R-:W-:Y:S01]  /*648a0*/  @P0 IADD3 R72, PT, PT, R72, -0x7f000001, RZ ;  /* 0x80ffffff48480810 */ /* 0x000fe20007ffe0ff */
[----:B------:R-:W-:-:S04]  /*648b0*/  IMAD.HI.U32 R139, R139, 0x7f000001, R6 ;  /* 0x7f0000018b8b7827 */ /* 0x000fc800078e0006 */
[----:B------:R-:W-:Y:S01]  /*648c0*/  IMAD.WIDE.U32 R6, R136, UR19, RZ ;  /* 0x0000001388067c25 */ /* 0x000fe2000f8e00ff */
[----:B------:R-:W-:Y:S01]  /*648d0*/  ISETP.GE.U32.AND P0, PT, R9, 0x7f000001, PT ;  /* 0x7f0000010900780c */ /* 0x000fe20003f06070 */
[----:B------:R-:W-:Y:S02]  /*648e0*/  IADD3 R146, PT, PT, R72, R146, RZ ;  /* 0x0000009248927210 */ /* 0x000fe40007ffe0ff */
[----:B------:R-:W-:Y:S01]  /*648f0*/  IMAD R140, R6, 0x7effffff, RZ ;  /* 0x7effffff068c7824 */ /* 0x000fe200078e02ff */
[----:B------:R-:W-:Y:S01]  /*64900*/  @P1 IADD3 R147, PT, PT, R147, -0x7f000001, RZ ;  /* 0x80ffffff93931810 */ /* 0x000fe20007ffe0ff */
[----:B------:R-:W-:Y:S01]  /*64910*/  ISETP.GE.U32.AND P4, PT, R139, 0x7f000001, PT ;  /* 0x7f0000018b00780c */ /* 0x000fe20003f86070 */
[----:B------:R-:W-:Y:S01]  /*64920*/  ISETP.GE.U32.AND P1, PT, R146, 0x7f000001, PT ;  /* 0x7f0000019200780c */ /* 0x000fe20003f26070 */
[----:B------:R-:W-:-:S04]  /*64930*/  IMAD.HI.U32 R140, R140, 0x7f000001, R6 ;  /* 0x7f0000018c8c7827 */ /* 0x000fc800078e0006 */
[----:B------:R-:W-:-:S04]  /*64940*/  IMAD.WIDE.U32 R6, R76, 0x5fffffa, RZ ;  /* 0x05fffffa4c067825 */ /* 0x000fc800078e00ff */
[----:B------:R-:W-:Y:S01]  /*64950*/  IMAD R76, R76, 0x6, RZ ;  /* 0x000000064c4c7824 */ /* 0x000fe200078e02ff */
[----:B------:R-:W-:-:S03]  /*64960*/  @P0 IADD3 R9, PT, PT, R9, -0x7f000001, RZ ;  /* 0x80ffffff09090810 */ /* 0x000fc60007ffe0ff */
[----:B------:R-:W-:-:S04]  /*64970*/  IMAD.HI.U32 R77, R76, 0x7f000001, R6 ;  /* 0x7f0000014c4d7827 */ /* 0x000fc800078e0006 */
        /* <DEDUP_REMOVED lines=8> */
[----:B------:R-:W-:-:S04]  /*64a00*/  IMAD.WIDE.U32 R6, R137, 0x5fffffa, RZ ;  /* 0x05fffffa89067825 */ /* 0x000fc800078e00ff */
[----:B------:R-:W-:-:S04]  /*64a10*/  IMAD R135, R137, 0x6, RZ ;  /* 0x0000000689877824 */ /* 0x000fc800078e02ff */
[----:B------:R-:W-:-:S04]  /*64a20*/  IMAD.HI.U32 R135, R135, 0x7f000001, R6 ;  /* 0x7f00000187877827 */ /* 0x000fc800078e0006 */
[----:B------:R-:W-:-:S04]  /*64a30*/  IMAD.WIDE.U32 R6, R139, 0x5fffffa, RZ ;  /* 0x05fffffa8b067825 */ /* 0x000fc800078e00ff */
[----:B------:R-:W-:Y:S01]  /*64a40*/  IMAD R139, R139, 0x6, RZ ;  /* 0x000000068b8b7824 */ /* 0x000fe200078e02ff */
[----:B------:R-:W-:Y:S02]  /*64a50*/  @P4 IADD3 R140, PT, PT, R140, -0x7f000001, RZ ;  /* 0x80ffffff8c8c4810 */ /* 0x000fe40007ffe0ff */
[----:B------:R-:W-:Y:S02]  /*64a60*/  @P1 IADD3 R64, PT, PT, R64, -0x7f000001, RZ ;  /* 0x80ffffff40401810 */ /* 0x000fe40007ffe0ff */
[----:B------:R-:W-:Y:S01]  /*64a70*/  @P0 IADD3 R9, PT, PT, R9, -0x7f000001, RZ ;  /* 0x80ffffff09090810 */ /* 0x000fe20007ffe0ff */
[----:B------:R-:W-:-:S04]  /*64a80*/  IMAD.HI.U32 R139, R139, 0x7f000001, R6 ;  /* 0x7f0000018b8b7827 */ /* 0x000fc800078e0006 */
[----:B------:R-:W-:Y:S01]  /*64a90*/  IMAD.WIDE.U32 R6, R140, 0x5fffffa, RZ ;  /* 0x05fffffa8c067825 */ /* 0x000fe200078e00ff */
[----:B------:R-:W-:Y:S01]  /*64aa0*/  ISETP.GE.U32.AND P0, PT, R36, 0x7f000001, PT ;  /* 0x7f0000012400780c */ /* 0x000fe20003f06070 */
[----:B------:R-:W-:Y:S02]  /*64ab0*/  IADD3 R64, PT, PT, R9, R64, RZ ;  /* 0x0000004009407210 */ /* 0x000fe40007ffe0ff */
[----:B------:R-:W-:Y:S01]  /*64ac0*/  IMAD R140, R140, 0x6, RZ ;  /* 0x000000068c8c7824 */ /* 0x000fe200078e02ff */
[----:B------:R-:W-:Y:S02]  /*64ad0*/  ISETP.GE.U32.AND P2, PT, R40, 0x7f000001, PT ;  /* 0x7f0000012800780c */ /* 0x000fe40003f46070 */
        /* <DEDUP_REMOVED lines=8> */
[----:B------:R-:W-:Y:S01]  /*64b60*/  @P1 IADD3 R64, PT, PT, R64, -0x7f000001, RZ ;  /* 0x80ffffff40401810 */ /* 0x000fe20007ffe0ff */
[----:B------:R-:W-:Y:S01]  /*64b70*/  ISETP.GE.U32.AND P0, PT, R36, 0x7f000001, PT ;  /* 0x7f0000012400780c */ /* 0x000fe20003f06070 */
[----:B------:R-:W-:Y:S01]  /*64b80*/  ISETP.GE.U32.AND P1, PT, R133, 0x7f000001, PT ;  /* 0x7f0000018500780c */ /* 0x000fe20003f26070 */
[----:B------:R-:W-:Y:S01]  /*64b90*/  IMAD R145, R6, 0x7effffff, RZ ;  /* 0x7effffff06917824 */ /* 0x000fe200078e02ff */
[----:B------:R-:W-:-:S03]  /*64ba0*/  IADD3 R40, PT, PT, R64, R40, RZ ;  /* 0x0000002840287210 */ /* 0x000fc60007ffe0ff */
[----:B------:R-:W-:-:S04]  /*64bb0*/  IMAD.HI.U32 R145, R145, 0x7f000001, R6 ;  /* 0x7f00000191917827 */ /* 0x000fc800078e0006 */
[----:B------:R-:W-:Y:S01]  /*64bc0*/  IMAD.WIDE.U32 R6, R147, R132, RZ ;  /* 0x0000008493067225 */ /* 0x000fe200078e00ff */
[----:B------:R-:W-:Y:S01]  /*64bd0*/  ISETP.GE.U32.AND P3, PT, R41, 0x7f000001, PT ;  /* 0x7f0000012900780c */ /* 0x000fe20003f66070 */
[----:B------:R-:W-:Y:S02]  /*64be0*/  ISETP.GE.U32.AND P2, PT, R40, 0x7f000001, PT ;  /* 0x7f0000012800780c */ /* 0x000fe40003f46070 */
[----:B------:R-:W-:Y:S01]  /*64bf0*/  IMAD R9, R6, 0x7effffff, RZ ;  /* 0x7effffff06097824 */ /* 0x000fe200078e02ff */
[----:B------:R-:W-:Y:S02]  /*64c00*/  @P0 IADD3 R36, PT, PT, R36, -0x7f000001, RZ ;  /* 0x80ffffff24240810 */ /* 0x000fe40007ffe0ff */
[----:B------:R-:W-:Y:S01]  /*64c10*/  @P1 IADD3 R133, PT, PT, R133, -0x7f000001, RZ ;  /* 0x80ffffff85851810 */ /* 0x000fe20007ffe0ff */
[----:B------:R-:W-:-:S04]  /*64c20*/  IMAD.HI.U32 R9, R9, 0x7f000001, R6 ;  /* 0x7f00000109097827 */ /* 0x000fc800078e0006 */
[----:B------:R-:W-:Y:S01]  /*64c30*/  IMAD.WIDE.U32 R6, R147, R136, RZ ;  /* 0x0000008893067225 */ /* 0x000fe200078e00ff */
[----:B------:R-:W-:-:S03]  /*64c40*/  IADD3 R133, PT, PT, R36, R133, RZ ;  /* 0x0000008524857210 */ /* 0x000fc60007ffe0ff */
[----:B------:R-:W-:Y:S01]  /*64c50*/  IMAD R74, R6, 0x7effffff, RZ ;  /* 0x7effffff064a7824 */ /* 0x000fe200078e02ff */
[----:B------:R-:W-:Y:S02]  /*64c60*/  @P3 IADD3 R41, PT, PT, R41, -0x7f000001, RZ ;  /* 0x80ffffff29293810 */ /* 0x000fe40007ffe0ff */
[----:B------:R-:W-:Y:S01]  /*64c70*/  @P2 IADD3 R40, PT, PT, R40, -0x7f000001, RZ ;  /* 0x80ffffff28282810 */ /* 0x000fe20007ffe0ff */
[----:B------:R-:W-:Y:S01]  /*64c80*/  ISETP.GE.U32.AND P1, PT, R75, 0x7f000001, PT ;  /* 0x7f0000014b00780c */ /* 0x000fe20003f26070 */
[----:B------:R-:W-:Y:S01]  /*64c90*/  IMAD.HI.U32 R74, R74, 0x7f000001, R6 ;  /* 0x7f0000014a4a7827 */ /* 0x000fe200078e0006 */
[----:B------:R-:W-:-:S03]  /*64ca0*/  ISETP.GE.U32.AND P0, PT, R133, 0x7f000001, PT ;  /* 0x7f0000018500780c */ /* 0x000fc60003f06070 */
        /* <DEDUP_REMOVED lines=12> */
[----:B------:R-:W-:Y:S01]  /*64d70*/  @P2 IADD3 R36, PT, PT, R36, -0x7f000001, RZ ;  /* 0x80ffffff24242810 */ /* 0x000fe20007ffe0ff */
[----:B------:R-:W-:Y:S02]  /*64d80*/  ISETP.GE.U32.AND P1, PT, R128, 0x7f000001, PT ;  /* 0x7f0000018000780c */ /* 0x000fe40003f26070 */
[----:B------:R-:W-:Y:S01]  /*64d90*/  IMAD R140, R6, 0x7effffff, RZ ;  /* 0x7effffff068c7824 */ /* 0x000fe200078e02ff */
[----:B------:R-:W-:-:S03]  /*64da0*/  ISETP.GE.U32.AND P0, PT, R40, 0x7f000001, PT ;  /* 0x7f0000012800780c */ /* 0x000fc60003f06070 */
[----:B------:R-:W-:-:S04]  /*64db0*/  IMAD.HI.U32 R140, R140, 0x7f000001, R6 ;  /* 0x7f0000018c8c7827 */ /* 0x000fc800078e0006 */
[----:B------:R-:W-:-:S04]  /*64dc0*/  IMAD.WIDE.U32 R6, R36, R134, RZ ;  /* 0x0000008624067225 */ /* 0x000fc800078e00ff */
[----:B------:R-:W-:Y:S01]  /*64dd0*/  IMAD R75, R6, 0x7effffff, RZ ;  /* 0x7effffff064b7824 */ /* 0x000fe200078e02ff */
[----:B------:R-:W-:-:S03]  /*64de0*/  @P1 IADD3 R128, PT, PT, R128, -0x7f000001, RZ ;  /* 0x80ffffff80801810 */ /* 0x000fc60007ffe0ff */
[----:B------:R-:W-:Y:S01]  /*64df0*/  IMAD.HI.U32 R75, R75, 0x7f000001, R6 ;  /* 0x7f0000014b4b7827 */ /* 0x000fe200078e0006 */
[----:B------:R-:W-:-:S03]  /*64e00*/  @P0 IADD3 R40, PT, PT, R40, -0x7f000001, RZ ;  /* 0x80ffffff28280810 */ /* 0x000fc60007ffe0ff */
[----:B------:R-:W-:-:S04]  /*64e10*/  IMAD.WIDE.U32 R6, R36, R132, RZ ;  /* 0x0000008424067225 */ /* 0x000fc800078e00ff */
[----:B0-----:R-:W-:Y:S01]  /*64e20*/  IMAD R149, R6, 0x7effffff, RZ ;  /* 0x7effffff06957824 */ /* 0x001fe200078e02ff */
        /* <DEDUP_REMOVED lines=25> */
[----:B------:R-:W-:-:S04]  /*64fc0*/  IMAD.HI.U32 R143, R143, 0x7f000001, R6 ;  /* 0x7f0000018f8f7827 */ /* 0x000fc800078e0006 */
[----:B------:R-:W-:-:S04]  /*64fd0*/  IMAD.WIDE.U32 R6, R144, 0x5fffffa, RZ ;  /* 0x05fffffa90067825 */ /* 0x000fc800078e00ff */
[----:B------:R-:W-:-:S04]  /*64fe0*/  IMAD R144, R144, 0x6, RZ ;  /* 0x0000000690907824 */ /* 0x000fc800078e02ff */
[----:B------:R-:W-:-:S04]  /*64ff0*/  IMAD.HI.U32 R144, R144, 0x7f000001, R6 ;  /* 0x7f00000190907827 */ /* 0x000fc800078e0006 */
[----:B------:R-:W-:-:S04]  /*65000*/  IMAD.WIDE.U32 R6, R145, 0x5fffffa, RZ ;  /* 0x05fffffa91067825 */ /* 0x000fc800078e00ff */
[----:B------:R-:W-:-:S04]  /*65010*/  IMAD R145, R145, 0x6, RZ ;  /* 0x0000000691917824 */ /* 0x000fc800078e02ff */
[----:B------:R-:W-:-:S04]  /*65020*/  IMAD.HI.U32 R145, R145, 0x7f000001, R6 ;  /* 0x7f00000191917827 */ /* 0x000fc800078e0006 */
[----:B------:R-:W-:-:S04]  /*65030*/  IMAD.WIDE.U32 R6, R38, UR19, RZ ;  /* 0x0000001326067c25 */ /* 0x000fc8000f8e00ff */
[----:B------:R-:W-:-:S04]  /*65040*/  IMAD R41, R6, 0x7effffff, RZ ;  /* 0x7effffff06297824 */ /* 0x000fc800078e02ff */
[----:B------:R-:W-:-:S05]  /*65050*/  IMAD.HI.U32 R41, R41, 0x7f000001, R6 ;  /* 0x7f00000129297827 */ /* 0x000fca00078e0006 */
[----:B------:R-:W-:-:S13]  /*65060*/  ISETP.GE.U32.AND P0, PT, R41, 0x7f000001, PT ;  /* 0x7f0000012900780c */ /* 0x000fda0003f06070 */
[----:B------:R-:W-:Y:S01]  /*65070*/  @P0 IADD3 R41, PT, PT, R41, -0x7f000001, RZ ;  /* 0x80ffffff29290810 */ /* 0x000fe20007ffe0ff */
[----:B------:R-:W-:-:S04]  /*65080*/  ISETP.GE.U32.AND P0, PT, R131, 0x7f000001, PT ;  /* 0x7f0000018300780c */ /* 0x000fc80003f06070 */
[----:B------:R-:W-:-:S04]  /*65090*/  IMAD.WIDE.U32 R6, R41, 0x5fffffa, RZ ;  /* 0x05fffffa29067825 */ /* 0x000fc800078e00ff */
[----:B------:R-:W-:-:S04]  /*650a0*/  IMAD R41, R41, 0x6, RZ ;  /* 0x0000000629297824 */ /* 0x000fc800078e02ff */
[----:B-1----:R-:W-:-:S04]  /*650b0*/  IMAD.HI.U32 R148, R41, 0x7f000001, R6 ;  /* 0x7f00000129947827 */ /* 0x002fc800078e0006 */
[----:B------:R-:W-:Y:S01]  /*650c0*/  IMAD.WIDE.U32 R6, R36, R38, RZ ;  /* 0x0000002624067225 */ /* 0x000fe200078e00ff */
[----:B------:R-:W-:Y:S01]  /*650d0*/  @P0 IADD3 R131, PT, PT, R131, -0x7f000001, RZ ;  /* 0x80ffffff83830810 */ /* 0x000fe20007ffe0ff */
[----:B------:R-:W-:Y:S02]  /*650e0*/  ISETP.GE.U32.AND P1, PT, R129, 0x7f000001, PT ;  /* 0x7f0000018100780c */ /* 0x000fe40003f26070 */
[----:B------:R-:W-:Y:S02]  /*650f0*/  IMAD R132, R6, 0x7effffff, RZ ;  /* 0x7effffff06847824 */ /* 0x000fe400078e02ff */
[----:B------:R-:W-:Y:S02]  /*65100*/  ISETP.GE.U32.AND P0, PT, R131, 0x7f000001, PT ;  /* 0x7f0000018300780c */ /* 0x000fe40003f06070 */
[----:B------:R-:W-:-:S04]  /*65110*/  IMAD.HI.U32 R132, R132, 0x7f000001, R6 ;  /* 0x7f00000184847827 */ /* 0x000fc800078e0006 */
[----:B------:R-:W-:-:S04]  /*65120*/  IMAD.WIDE.U32 R6, R30, R40, RZ ;  /* 0x000000281e067225 */ /* 0x000fc800078e00ff */
[----:B------:R-:W-:Y:S01]  /*65130*/  IMAD R64, R6, 0x7effffff, RZ ;  /* 0x7effffff06407824 */ /* 0x000fe200078e02ff */
[----:B------:R-:W-:-:S03]  /*65140*/  @P1 IADD3 R129, PT, PT, R129, -0x7f000001, RZ ;  /* 0x80ffffff81811810 */ /* 0x000fc60007ffe0ff */
[----:B------:R-:W-:-:S04]  /*65150*/  IMAD.HI.U32 R64, R64, 0x7f000001, R6 ;  /* 0x7f00000140407827 */ /* 0x000fc800078e0006 */
[----:B------:R-:W-:Y:S01]  /*65160*/  IMAD.WIDE.U32 R6, R30, R147, RZ ;  /* 0x000000931e067225 */ /* 0x000fe200078e00ff */
[----:B------:R-:W-:-:S03]  /*65170*/  @P0 IADD3 R131, PT, PT, R131, -0x7f000001, RZ ;  /* 0x80ffffff83830810 */ /* 0x000fc60007ffe0ff */
[----:B------:R-:W-:Y:S01]  /*65180*/  IMAD R41, R6, 0x7effffff, RZ ;  /* 0x7effffff06297824 */ /* 0x000fe200078e02ff */
[----:B------:R-:W-:-:S03]  /*65190*/  IADD3 R131, PT, PT, R131, R129, RZ ;  /* 0x0000008183837210 */ /* 0x000fc60007ffe0ff */
[----:B------:R-:W-:-:S04]  /*651a0*/  IMAD.HI.U32 R41, R41, 0x7f000001, R6 ;  /* 0x7f00000129297827 */ /* 0x000fc800078e0006 */
[----:B------:R-:W-:Y:S01]  /*651b0*/  IMAD.WIDE.U32 R6, R30, R146, RZ ;  /* 0x000000921e067225 */ /* 0x000fe200078e00ff */
[----:B------:R-:W-:Y:S01]  /*651c0*/  ISETP.GE.U32.AND P2, PT, R149, 0x7f000001, PT ;  /* 0x7f0000019500780c */ /* 0x000fe20003f46070 */
[----:B------:R-:W-:Y:S01]  /*651d0*/  ISETP.GE.U32.AND P1, PT, R139, 0x7f000001, PT ;  /* 0x7f0000018b00780c */ /* 0x000fe20003f26070 */
[----:B------:R-:W-:Y:S01]  /*651e0*/  ISETP.GE.U32.AND P0, PT, R131, 0x7f000001, PT ;  /* 0x7f0000018300780c */ /* 0x000fe20003f06070 */
[----:B------:R-:W-:-:S04]  /*651f0*/  IMAD R40, R6, 0x7effffff, RZ ;  /* 0x7effffff06287824 */ /* 0x000fc800078e02ff */
[----:B------:R-:W-:-:S04]  /*65200*/  IMAD.HI.U32 R40, R40, 0x7f000001, R6 ;  /* 0x7f00000128287827 */ /* 0x000fc800078e0006 */
[----:B------:R-:W-:-:S04]  /*65210*/  IMAD.WIDE.U32 R6, R30, R36, RZ ;  /* 0x000000241e067225 */ /* 0x000fc800078e00ff */
[----:B------:R-:W-:Y:S01]  /*65220*/  IMAD R38, R6, 0x7effffff, RZ ;  /* 0x7effffff06267824 */ /* 0x000fe200078e02ff */
[----:B------:R-:W-:Y:S02]  /*65230*/  @P2 IADD3 R149, PT, PT, R149, -0x7f000001, RZ ;  /* 0x80ffffff95952810 */ /* 0x000fe40007ffe0ff */
[----:B------:R-:W-:Y:S02]  /*65240*/  @P1 IADD3 R139, PT, PT, R139, -0x7f000001, RZ ;  /* 0x80ffffff8b8b1810 */ /* 0x000fe40007ffe0ff */
[----:B------:R-:W-:Y:S01]  /*65250*/  @P0 IADD3 R131, PT, PT, R131, -0x7f000001, RZ ;  /* 0x80ffffff83830810 */ /* 0x000fe20007ffe0ff */
[----:B------:R-:W-:Y:S01]  /*65260*/  ISETP.GE.U32.AND P2, PT, R133, 0x7f000001, PT ;  /* 0x7f0000018500780c */ /* 0x000fe20003f46070 */
[----:B------:R-:W-:-:S04]  /*65270*/  IMAD.HI.U32 R38, R38, 0x7f000001, R6 ;  /* 0x7f00000126267827 */ /* 0x000fc800078e0006 */
[----:B------:R-:W-:Y:S01]  /*65280*/  IMAD.WIDE.U32 R6, R149, 0x5fffffa, RZ ;  /* 0x05fffffa95067825 */ /* 0x000fe200078e00ff */
[----:B------:R-:W-:-:S03]  /*65290*/  IADD3 R131, PT, PT, R131, R139, RZ ;  /* 0x0000008b83837210 */ /* 0x000fc60007ffe0ff */
[----:B------:R-:W-:Y:S01]  /*652a0*/  IMAD R146, R149, 0x6, RZ ;  /* 0x0000000695927824 */ /* 0x000fe200078e02ff */
[----:B------:R-:W-:Y:S01]  /*652b0*/  ISETP.GE.U32.AND P1, PT, R142, 0x7f000001, PT ;  /* 0x7f0000018e00780c */ /* 0x000fe20003f26070 */
[----:B------:R-:W-:Y:S02]  /*652c0*/  ISETP.GE.U32.AND P0, PT, R131, 0x7f000001, PT ;  /* 0x7f0000018300780c */ /* 0x000fe40003f06070 */
[----:B------:R-:W-:-:S04]  /*652d0*/  IMAD.HI.U32 R146, R146, 0x7f000001, R6 ;  /* 0x7f00000192927827 */ /* 0x000fc800078e0006 */
[----:B------:R-:W-:Y:S01]  /*652e0*/  IMAD.WIDE.U32 R6, R23, R247, RZ ;  /* 0x000000f717067225 */ /* 0x000fe200078e00ff */
[----:B------:R-:W-:-:S03]  /*652f0*/  @P2 IADD3 R133, PT, PT, R133, -0x7f000001, RZ ;  /* 0x80ffffff85852810 */ /* 0x000fc60007ffe0ff */
[----:B------:R-:W-:Y:S01]  /*65300*/  IMAD R129, R6, 0x7effffff, RZ ;  /* 0x7effffff06817824 */ /* 0x000fe200078e02ff */
[----:B------:R-:W-:-:S03]  /*65310*/  ISETP.GE.U32.AND P2, PT, R128, 0x7f000001, PT ;  /* 0x7f0000018000780c */ /* 0x000fc60003f46070 */
[----:B------:R-:W-:-:S04]  /*65320*/  IMAD.HI.U32 R129, R129, 0x7f000001, R6 ;  /* 0x7f00000181817827 */ /* 0x000fc800078e0006 */
[----:B------:R-:W-:-:S04]  /*65330*/  IMAD.WIDE.U32 R6, R133, 0x5fffffa, RZ ;  /* 0x05fffffa85067825 */ /* 0x000fc800078e00ff */
[----:B------:R-:W-:Y:S01]  /*65340*/  IMAD R133, R133, 0x6, RZ ;  /* 0x0000000685857824 */ /* 0x000fe200078e02ff */
[----:B------:R-:W-:Y:S02]  /*65350*/  @P1 IADD3 R142, PT, PT, R142, -0x7f000001, RZ ;  /* 0x80ffffff8e8e1810 */ /* 0x000fe40007ffe0ff */
[----:B------:R-:W-:Y:S01]  /*65360*/  @P0 IADD3 R131, PT, PT, R131, -0x7f000001, RZ ;  /* 0x80ffffff83830810 */ /* 0x000fe20007ffe0ff */
[----:B------:R-:W-:Y:S01]  /*65370*/  ISETP.GE.U32.AND P1, PT, R132, 0x7f000001, PT ;  /* 0x7f0000018400780c */ /* 0x000fe20003f26070 */
[----:B------:R-:W-:-:S04]  /*65380*/  IMAD.HI.U32 R147, R133, 0x7f000001, R6 ;  /* 0x7f00000185937827 */ /* 0x000fc800078e0006 */
[----:B------:R-:W-:Y:S01]  /*65390*/  IMAD.WIDE.U32 R6, R28, R247, RZ ;  /* 0x000000f71c067225 */ /* 0x000fe200078e00ff */
[----:B------:R-:W-:Y:S02]  /*653a0*/  IADD3 R131, PT, PT, R131, R142, RZ ;  /* 0x0000008e83837210 */ /* 0x000fe40007ffe0ff */
[----:B------:R-:W-:Y:S01]  /*653b0*/  @P2 IADD3 R128, PT, PT, R128, -0x7f000001, RZ ;  /* 0x80ffffff80802810 */ /* 0x000fe20007ffe0ff */
[----:B------:R-:W-:Y:S02]  /*653c0*/  IMAD R139, R6, 0x7effffff, RZ ;  /* 0x7effffff068b7824 */ /* 0x000fe400078e02ff */
[----:B------:R-:W-:Y:S02]  /*653d0*/  ISETP.GE.U32.AND P0, PT, R131, 0x7f000001, PT ;  /* 0x7f0000018300780c */ /* 0x000fe40003f06070 */
        /* <DEDUP_REMOVED lines=9> */
[----:B------:R-:W-:-:S04]  /*65470*/  IMAD.WIDE.U32 R6, R30, R131, RZ ;  /* 0x000000831e067225 */ /* 0x000fc800078e00ff */
[----:B------:R-:W-:-:S04]  /*65480*/  IMAD R36, R6, 0x7effffff, RZ ;  /* 0x7effffff06247824 */ /* 0x000fc800078e02ff */
[----:B------:R-:W-:-:S04]  /*65490*/  IMAD.HI.U32 R36, R36, 0x7f000001, R6 ;  /* 0x7f00000124247827 */ /* 0x000fc800078e0006 */
[----:B------:R-:W-:-:S04]  /*654a0*/  IMAD.WIDE.U32 R6, R22, R247, RZ ;  /* 0x000000f716067225 */ /* 0x000fc800078e00ff */
[----:B------:R-:W-:-:S04]  /*654b0*/  IMAD R128, R6, 0x7effffff, RZ ;  /* 0x7effffff06807824 */ /* 0x000fc800078e02ff */
[----:B------:R-:W-:-:S04]  /*654c0*/  IMAD.HI.U32 R128, R128, 0x7f000001, R6 ;  /* 0x7f00000180807827 */ /* 0x000fc800078e0006 */
[----:B------:R-:W-:Y:S02]  /*654d0*/  IMAD.WIDE.U32 R6, R62, R247, RZ ;  /* 0x000000f73e067225 */ /* 0x000fe400078e00ff */
[----:B------:R-:W2:Y:S02]  /*654e0*/  LDL R247, [R1+0x3fc] ;  /* 0x0003fc0001f77983 */ /* 0x000ea40000100800 */
[----:B------:R-:W-:-:S04]  /*654f0*/  IMAD R131, R6, 0x7effffff, RZ ;  /* 0x7effffff06837824 */ /* 0x000fc800078e02ff */
[----:B------:R-:W-:-:S05]  /*65500*/  IMAD.HI.U32 R6, R131, 0x7f000001, R6 ;  /* 0x7f00000183067827 */ /* 0x000fca00078e0006 */
[----:B------:R-:W-:-:S13]  /*65510*/  ISETP.GE.U32.AND P0, PT, R6, 0x7f000001, PT ;  /* 0x7f0000010600780c */ /* 0x000fda0003f06070 */
[----:B------:R-:W-:-:S04]  /*65520*/  @P0 IADD3 R6, PT, PT, R6, -0x7f000001, RZ ;  /* 0x80ffffff06060810 */ /* 0x000fc80007ffe0ff */
[----:B------:R-:W-:-:S05]  /*65530*/  IADD3 R6, PT, PT, R203, R6, RZ ;  /* 0x00000006cb067210 */ /* 0x000fca0007ffe0ff */
[----:B------:R-:W-:-:S13]  /*65540*/  ISETP.GE.U32.AND P0, PT, R6, 0x7f000001, PT ;  /* 0x7f0000010600780c */ /* 0x000fda0003f06070 */
[----:B------:R-:W-:-:S04]  /*65550*/  @P0 IADD3 R6, PT, PT, R6, -0x7f000001, RZ ;  /* 0x80ffffff06060810 */ /* 0x000fc80007ffe0ff */
[----:B------:R-:W-:-:S05]  /*65560*/  IADD3 R6, PT, PT, R6, UR15, RZ ;  /* 0x0000000f06067c10 */ /* 0x000fca000fffe0ff */
[----:B------:R-:W-:-:S13]  /*65570*/  ISETP.GE.U32.AND P0, PT, R6, 0x7f000001, PT ;  /* 0x7f0000010600780c */ /* 0x000fda0003f06070 */
[----:B------:R-:W-:-:S04]  /*65580*/  @P0 IADD3 R6, PT, PT, R6, -0x7f000001, RZ ;  /* 0x80ffffff06060810 */ /* 0x000fc80007ffe0ff */
[----:B------:R-:W-:-:S05]  /*65590*/  IADD3 R6, PT, PT, R6, UR15, RZ ;  /* 0x0000000f06067c10 */ /* 0x000fca000fffe0ff */
[----:B------:R-:W-:-:S13]  /*655a0*/  ISETP.GE.U32.AND P0, PT, R6, 0x7f000001, PT ;  /* 0x7f0000010600780c */ /* 0x000fda0003f06070 */
[----:B------:R-:W-:Y:S01]  /*655b0*/  @P0 IADD3 R6, PT, PT, R6, -0x7f000001, RZ ;  /* 0x80ffffff06060810 */ /* 0x000fe20007ffe0ff */
[----:B------:R-:W-:-:S03]  /*655c0*/  ISETP.GE.U32.AND P0, PT, R129, 0x7f000001, PT ;  /* 0x7f0000018100780c */ /* 0x000fc60003f06070 */
[----:B------:R-:W-:-:S05]  /*655d0*/  IADD3 R132, PT, PT, R6, UR15, RZ ;  /* 0x0000000f06847c10 */ /* 0x000fca000fffe0ff */
[----:B------:R-:W-:-:S05]  /*655e0*/  ISETP.GE.U32.AND P1, PT, R132, 0x7f000001, PT ;  /* 0x7f0000018400780c */ /* 0x000fca0003f26070 */
[----:B------:R-:W-:Y:S01]  /*655f0*/  @P0 IADD3 R129, PT, PT, R129, -0x7f000001, RZ ;  /* 0x80ffffff81810810 */ /* 0x000fe20007ffe0ff */
[----:B------:R-:W-:-:S03]  /*65600*/  ISETP.GE.U32.AND P0, PT, R128, 0x7f000001, PT ;  /* 0x7f0000018000780c */ /* 0x000fc60003f06070 */
[----:B------:R-:W-:-:S04]  /*65610*/  IADD3 R131, PT, PT, R202, R129, RZ ;  /* 0x00000081ca837210 */ /* 0x000fc80007ffe0ff */
[----:B------:R-:W-:Y:S01]  /*65620*/  @P1 IADD3 R132, PT, PT, R132, -0x7f000001, RZ ;  /* 0x80ffffff84841810 */ /* 0x000fe20007ffe0ff */
[----:B------:R-:W-:-:S05]  /*65630*/  ISETP.GE.U32.AND P1, PT, R131, 0x7f000001, PT ;  /* 0x7f0000018300780c */ /* 0x000fca0003f26070 */
[----:B------:R-:W-:-:S04]  /*65640*/  @P0 IADD3 R128, PT, PT, R128, -0x7f000001, RZ ;  /* 0x80ffffff80800810 */ /* 0x000fc80007ffe0ff */
[----:B------:R-:W-:-:S04]  /*65650*/  IADD3 R128, PT, PT, R175, R128, RZ ;  /* 0x00000080af807210 */ /* 0x000fc80007ffe0ff */
[----:B------:R-:W-:Y:S01]  /*65660*/  @P1 IADD3 R131, PT, PT, R131, -0x7f000001, RZ ;  /* 0x80ffffff83831810 */ /* 0x000fe20007ffe0ff */
[----:B------:R-:W-:-:S03]  /*65670*/  ISETP.GE.U32.AND P0, PT, R128, 0x7f000001, PT ;  /* 0x7f0000018000780c */ /* 0x000fc60003f06070 */
[----:B------:R-:W-:Y:S01]  /*65680*/  IADD3 R131, PT, PT, R131, UR12, RZ ;  /* 0x0000000c83837c10 */ /* 0x000fe2000fffe0ff */
[----:B------:R-:W-:-:S04]  /*65690*/  IMAD.WIDE.U32 R6, R132, UR17, RZ ;  /* 0x0000001184067c25 */ /* 0x000fc8000f8e00ff */
[----:B------:R-:W-:Y:S01]  /*656a0*/  ISETP.GE.U32.AND P1, PT, R131, 0x7f000001, PT ;  /* 0x7f0000018300780c */ /* 0x000fe20003f26070 */
[----:B------:R-:W-:-:S04]  /*656b0*/  IMAD R129, R6, 0x7effffff, RZ ;  /* 0x7effffff06817824 */ /* 0x000fc800078e02ff */
[----:B------:R-:W-:Y:S01]  /*656c0*/  @P0 IADD3 R128, PT, PT, R128, -0x7f000001, RZ ;  /* 0x80ffffff80800810 */ /* 0x000fe20007ffe0ff */
[----:B------:R-:W-:-:S03]  /*656d0*/  IMAD.HI.U32 R129, R129, 0x7f000001, R6 ;  /* 0x7f00000181817827 */ /* 0x000fc600078e0006 */
[----:B------:R-:W-:Y:S02]  /*656e0*/  IADD3 R128, PT, PT, R128, UR14, RZ ;  /* 0x0000000e80807c10 */ /* 0x000fe4000fffe0ff */
[----:B------:R-:W-:Y:S02]  /*656f0*/  ISETP.GE.U32.AND P2, PT, R129, 0x7f000001, PT ;  /* 0x7f0000018100780c */ /* 0x000fe40003f46070 */
[----:B------:R-:W-:Y:S01]  /*65700*/  @P1 IADD3 R131, PT, PT, R131, -0x7f000001, RZ ;  /* 0x80ffffff83831810 */ /* 0x000fe20007ffe0ff */
[----:B------:R-:W-:-:S03]  /*65710*/  ISETP.GE.U32.AND P1, PT, R128, 0x7f000001, PT ;  /* 0x7f0000018000780c */ /* 0x000fc60003f26070 */
[----:B------:R-:W-:-:S07]  /*65720*/  IADD3 R136, PT, PT, R131, UR12, RZ ;  /* 0x0000000c83887c10 */ /* 0x000fce000fffe0ff */
[----:B------:R-:W-:Y:S01]  /*65730*/  @P2 IADD3 R129, PT, PT, R129, -0x7f000001, RZ ;  /* 0x80ffffff81812810 */ /* 0x000fe20007ffe0ff */
[----:B------:R-:W-:Y:S02]  /*65740*/  ISETP.GE.U32.AND P2, PT, R136, 0x7f000001, PT ;  /* 0x7f0000018800780c */ /* 0x000fe40003f46070 */
[----:B------:R-:W-:-:S04]  /*65750*/  @P1 IADD3 R128, PT, PT, R128, -0x7f000001, RZ ;  /* 0x80ffffff80801810 */ /* 0x000fc80007ffe0ff */
[----:B------:R-:W-:-:S05]  /*65760*/  IADD3 R128, PT, PT, R128, UR14, RZ ;  /* 0x0000000e80807c10 */ /* 0x000fca000fffe0ff */
[----:B------:R-:W-:Y:S02]  /*65770*/  ISETP.GE.U32.AND P3, PT, R128, 0x7f000001, PT ;  /* 0x7f0000018000780c */ /* 0x000fe40003f66070 */
[----:B------:R-:W-:Y:S01]  /*65780*/  @P2 IADD3 R136, PT, PT, R136, -0x7f000001, RZ ;  /* 0x80ffffff88882810 */ /* 0x000fe20007ffe0ff */
[----:B------:R-:W-:Y:S01]  /*65790*/  ISETP.GE.U32.AND P0, PT, R11, 0x7f000001, PT ;  /* 0x7f0000010b00780c */ /* 0x000fe20003f06070 */
[----:B------:R-:W-:Y:S02]  /*657a0*/  ISETP.GE.U32.AND P2, PT, R35, 0x7f000001, PT ;  /* 0x7f0000012300780c */ /* 0x000fe40003f46070 */
[----:B------:R-:W-:-:S05]  /*657b0*/  IADD3 R136, PT, PT, R136, UR12, RZ ;  /* 0x0000000c88887c10 */ /* 0x000fca000fffe0ff */
[----:B------:R-:W-:Y:S02]  /*657c0*/  ISETP.GE.U32.AND P4, PT, R136, 0x7f000001, PT ;  /* 0x7f0000018800780c */ /* 0x000fe40003f86070 */
[----:B------:R-:W-:Y:S01]  /*657d0*/  @P3 IADD3 R128, PT, PT, R128, -0x7f000001, RZ ;  /* 0x80ffffff80803810 */ /* 0x000fe20007ffe0ff */
[----:B------:R-:W-:Y:S02]  /*657e0*/  ISETP.GE.U32.AND P1, PT, R33, 0x7f000001, PT ;  /* 0x7f0000012100780c */ /* 0x000fe40003f26070 */
[----:B------:R-:W-:Y:S02]  /*657f0*/  @P0 IADD3 R11, PT, PT, R11, -0x7f000001, RZ ;  /* 0x80ffffff0b0b0810 */ /* 0x000fe40007ffe0ff */
[----:B------:R-:W-:Y:S02]  /*65800*/  IADD3 R133, PT, PT, R128, UR14, RZ ;  /* 0x0000000e80857c10 */ /* 0x000fe4000fffe0ff */
[----:B------:R-:W-:Y:S01]  /*65810*/  @P2 IADD3 R35, PT, PT, R35, -0x7f000001, RZ ;  /* 0x80ffffff23232810 */ /* 0x000fe20007ffe0ff */
[----:B------:R-:W-:-:S02]  /*65820*/  IMAD.WIDE.U32 R6, R129, 0x5fffffa, RZ ;  /* 0x05fffffa81067825 */ /* 0x000fc400078e00ff */
[----:B------:R-:W-:Y:S01]  /*65830*/  ISETP.GE.U32.AND P2, PT, R133, 0x7f000001, PT ;  /* 0x7f0000018500780c */ /* 0x000fe20003f46070 */
[----:B------:R-:W-:Y:S01]  /*65840*/  ISETP.GE.U32.AND P0, PT, R11, 0x7f000001, PT ;  /* 0x7f0000010b00780c */ /* 0x000fe20003f06070 */
[----:B------:R-:W-:Y:S01]  /*65850*/  IMAD R129, R129, 0x6, RZ ;  /* 0x0000000681817824 */ /* 0x000fe200078e02ff */
[----:B------:R-:W-:-:S03]  /*65860*/  @P4 IADD3 R136, PT, PT, R136, -0x7f000001, RZ ;  /* 0x80ffffff88884810 */ /* 0x000fc60007ffe0ff */
[----:B------:R-:W-:-:S04]  /*65870*/  IMAD.HI.U32 R129, R129, 0x7f000001, R6 ;  /* 0x7f00000181817827 */ /* 0x000fc800078e0006 */
[----:B------:R-:W-:Y:S01]  /*65880*/  IMAD.WIDE.U32 R6, R136, UR16, RZ ;  /* 0x0000001088067c25 */ /* 0x000fe2000f8e00ff */
[----:B------:R-:W-:-:S03]  /*65890*/  @P1 IADD3 R33, PT, PT, R33, -0x7f000001, RZ ;  /* 0x80ffffff21211810 */ /* 0x000fc60007ffe0ff */
[----:B------:R-:W-:Y:S01]  /*658a0*/  IMAD R131, R6, 0x7effffff, RZ ;  /* 0x7effffff06837824 */ /* 0x000fe200078e02ff */
[----:B------:R-:W-:Y:S02]  /*658b0*/  @P2 IADD3 R133, PT, PT, R133, -0x7f000001, RZ ;  /* 0x80ffffff85852810 */ /* 0x000fe40007ffe0ff */
[----:B------:R-:W-:Y:S01]  /*658c0*/  @P0 IADD3 R11, PT, PT, R11, -0x7f000001, RZ ;  /* 0x80ffffff0b0b0810 */ /* 0x000fe20007ffe0ff */
[----:B------:R-:W-:Y:S01]  /*658d0*/  ISETP.GE.U32.AND P0, PT, R33, 0x7f000001, PT ;  /* 0x7f0000012100780c */ /* 0x000fe20003f06070 */
[----:B------:R-:W-:-:S04]  /*658e0*/  IMAD.HI.U32 R131, R131, 0x7f000001, R6 ;  /* 0x7f00000183837827 */ /* 0x000fc800078e0006 */
[----:B------:R-:W-:Y:S01]  /*658f0*/  IMAD.WIDE.U32 R6, R133, UR18, RZ ;  /* 0x0000001285067c25 */ /* 0x000fe2000f8e00ff */
[----:B------:R-:W-:-:S03]  /*65900*/  IADD3 R11, PT, PT, R11, R35, RZ ;  /* 0x000000230b0b7210 */ /* 0x000fc60007ffe0ff */
        /* <DEDUP_REMOVED lines=11> */
[----:B------:R-:W-:-:S04]  /*659c0*/  @P1 IADD3 R12, PT, PT, R12, -0x7f000001, RZ ;  /* 0x80ffffff0c0c1810 */ /* 0x000fc80007ffe0ff */
[----:B------:R-:W-:-:S08]  /*659d0*/  IADD3 R11, PT, PT, R11, R12, RZ ;  /* 0x0000000c0b0b7210 */ /* 0x000fd00007ffe0ff */
[----:B------:R-:W-:Y:S01]  /*659e0*/  @P0 IADD3 R8, PT, PT, R8, -0x7f000001, RZ ;  /* 0x80ffffff08080810 */ /* 0x000fe20007ffe0ff */
[----:B------:R-:W-:-:S04]  /*659f0*/  ISETP.GE.U32.AND P3, PT, R148, 0x7f000001, PT ;  /* 0x7f0000019400780c */ /* 0x000fc80003f66070 */
[----:B------:R-:W-:Y:S01]  /*65a00*/  ISETP.GE.U32.AND P0, PT, R8, 0x7f000001, PT ;  /* 0x7f0000010800780c */ /* 0x000fe20003f06070 */
[----:B------:R-:W-:Y:S01]  /*65a10*/  ISETP.GE.U32.AND P2, PT, R11, 0x7f000001, PT ;  /* 0x7f0000010b00780c */ /* 0x000fe20003f46070 */
[----:B------:R-:W-:-:S04]  /*65a20*/  IMAD.WIDE.U32 R6, R35, 0x5fffffa, RZ ;  /* 0x05fffffa23067825 */ /* 0x000fc800078e00ff */
[----:B------:R-:W-:Y:S01]  /*65a30*/  IMAD R35, R35, 0x6, RZ ;  /* 0x0000000623237824 */ /* 0x000fe200078e02ff */
[----:B------:R-:W-:Y:S01]  /*65a40*/  ISETP.GE.U32.AND P1, PT, R77, 0x7f000001, PT ;  /* 0x7f0000014d00780c */ /* 0x000fe20003f26070 */
[----:B------:R-:W-:Y:S02]  /*65a50*/  IADD3 R33, PT, PT, R33, R71, RZ ;  /* 0x0000004721217210 */ /* 0x000fe40007ffe0ff */
[----:B------:R-:W-:-:S04]  /*65a60*/  IMAD.HI.U32 R128, R35, 0x7f000001, R6 ;  /* 0x7f00000123807827 */ /* 0x000fc800078e0006 */
[----:B------:R-:W-:Y:S01]  /*65a70*/  IMAD.WIDE.U32 R6, R133, UR16, RZ ;  /* 0x0000001085067c25 */ /* 0x000fe2000f8e00ff */
[----:B------:R-:W-:Y:S01]  /*65a80*/  @P0 IADD3 R8, PT, PT, R8, -0x7f000001, RZ ;  /* 0x80ffffff08080810 */ /* 0x000fe20007ffe0ff */
[----:B------:R-:W-:Y:S02]  /*65a90*/  ISETP.GE.U32.AND P0, PT, R141, 0x7f000001, PT ;  /* 0x7f0000018d00780c */ /* 0x000fe40003f06070 */
[----:B------:R-:W-:Y:S01]  /*65aa0*/  IMAD R134, R6, 0x7effffff, RZ ;  /* 0x7effffff06867824 */ /* 0x000fe200078e02ff */
[----:B------:R-:W-:Y:S02]  /*65ab0*/  @P3 IADD3 R148, PT, PT, R148, -0x7f000001, RZ ;  /* 0x80ffffff94943810 */ /* 0x000fe40007ffe0ff */
[----:B------:R-:W-:Y:S01]  /*65ac0*/  @P2 IADD3 R11, PT, PT, R11, -0x7f000001, RZ ;  /* 0x80ffffff0b0b2810 */ /* 0x000fe20007ffe0ff */
[----:B------:R-:W-:Y:S01]  /*65ad0*/  ISETP.GE.U32.AND P3, PT, R13, 0x7f000001, PT ;  /* 0x7f0000010d00780c */ /* 0x000fe20003f66070 */
[----:B------:R-:W-:Y:S01]  /*65ae0*/  ISETP.GE.U32.AND P2, PT, R33, 0x7f000001, PT ;  /* 0x7f0000012100780c */ /* 0x000fe20003f46070 */
[----:B------:R-:W-:Y:S01]  /*65af0*/  IMAD.HI.U32 R134, R134, 0x7f000001, R6 ;  /* 0x7f00000186867827 */ /* 0x000fe200078e0006 */
[----:B------:R-:W-:-:S02]  /*65b00*/  @P1 IADD3 R77, PT, PT, R77, -0x7f000001, RZ ;  /* 0x80ffffff4d4d1810 */ /* 0x000fc40007ffe0ff */
[----:B------:R-:W-:Y:S01]  /*65b10*/  IADD3 R6, PT, PT, R11, R148, RZ ;  /* 0x000000940b067210 */ /* 0x000fe20007ffe0ff */
[----:B------:R-:W-:Y:S01]  /*65b20*/  ISETP.GE.U32.AND P1, PT, R143, 0x7f000001, PT ;  /* 0x7f0000018f00780c */ /* 0x000fe20003f26070 */
[----:B------:R-:W-:-:S03]  /*65b30*/  IADD3 R8, PT, PT, R8, R77, RZ ;  /* 0x0000004d08087210 */ /* 0x000fc60007ffe0ff */
[----:B------:R-:W-:Y:S01]  /*65b40*/  ISETP.GE.U32.AND P4, PT, R6, 0x7f000001, PT ;  /* 0x7f0000010600780c */ /* 0x000fe20003f86070 */
        /* <DEDUP_REMOVED lines=8> */
[----:B------:R-:W-:-:S03]  /*65bd0*/  ISETP.GE.U32.AND P0, PT, R10, 0x7f000001, PT ;  /* 0x7f0000010a00780c */ /* 0x000fc60003f06070 */
[----:B------:R-:W-:Y:S01]  /*65be0*/  @P4 IADD3 R6, PT, PT, R6, -0x7f000001, RZ ;  /* 0x80ffffff06064810 */ /* 0x000fe20007ffe0ff */
[----:B------:R-:W-:Y:S01]  /*65bf0*/  ISETP.GE.U32.AND P1, PT, R143, 0x7f000001, PT ;  /* 0x7f0000018f00780c */ /* 0x000fe20003f26070 */
[----:B------:R-:W-:Y:S01]  /*65c00*/  ISETP.GE.U32.AND P4, PT, R140, 0x7f000001, PT ;  /* 0x7f0000018c00780c */ /* 0x000fe20003f86070 */
[----:B------:R-:W-:-:S03]  /*65c10*/  @P5 IADD3 R76, PT, PT, R76, -0x7f000001, RZ ;  /* 0x80ffffff4c4c5810 */ /* 0x000fc60007ffe0ff */
[----:B------:R-:W-:Y:S02]  /*65c20*/  @P6 IADD3 R8, PT, PT, R8, -0x7f000001, RZ ;  /* 0x80ffffff08086810 */ /* 0x000fe40007ffe0ff */
[----:B------:R-:W-:Y:S02]  /*65c30*/  @P3 IADD3 R144, PT, PT, R144, -0x7f000001, RZ ;  /* 0x80ffffff90903810 */ /* 0x000fe40007ffe0ff */
[----:B------:R-:W-:Y:S02]  /*65c40*/  @P2 IADD3 R141, PT, PT, R141, -0x7f000001, RZ ;  /* 0x80ffffff8d8d2810 */ /* 0x000fe40007ffe0ff */
[----:B------:R-:W-:Y:S02]  /*65c50*/  IADD3 R13, PT, PT, R33, R13, RZ ;  /* 0x0000000d210d7210 */ /* 0x000fe40007ffe0ff */
[----:B------:R-:W-:Y:S02]  /*65c60*/  IADD3 R8, PT, PT, R8, R76, RZ ;  /* 0x0000004c08087210 */ /* 0x000fe40007ffe0ff */
        /* <DEDUP_REMOVED lines=9> */
[----:B------:R-:W-:Y:S01]  /*65d00*/  IADD3 R140, PT, PT, R143, R140, RZ ;  /* 0x0000008c8f8c7210 */ /* 0x000fe20007ffe0ff */
[----:B------:R-:W-:-:S04]  /*65d10*/  IMAD.WIDE.U32 R6, R30, R6, RZ ;  /* 0x000000061e067225 */ /* 0x000fc800078e00ff */
[----:B------:R-:W-:Y:S01]  /*65d20*/  ISETP.GE.U32.AND P3, PT, R140, 0x7f000001, PT ;  /* 0x7f0000018c00780c */ /* 0x000fe20003f66070 */
[----:B------:R-:W-:Y:S02]  /*65d30*/  IMAD R35, R6, 0x7effffff, RZ ;  /* 0x7effffff06237824 */ /* 0x000fe400078e02ff */
[----:B------:R-:W-:Y:S02]  /*65d40*/  @P0 IADD3 R135, PT, PT, R135, -0x7f000001, RZ ;  /* 0x80ffffff87870810 */ /* 0x000fe40007ffe0ff */
[----:B------:R-:W-:Y:S02]  /*65d50*/  @P1 IADD3 R8, PT, PT, R8, -0x7f000001, RZ ;  /* 0x80ffffff08081810 */ /* 0x000fe40007ffe0ff */
[----:B------:R-:W-:Y:S02]  /*65d60*/  @P6 IADD3 R13, PT, PT, R13, -0x7f000001, RZ ;  /* 0x80ffffff0d0d6810 */ /* 0x000fe40007ffe0ff */
[----:B------:R-:W-:Y:S02]  /*65d70*/  @P5 IADD3 R145, PT, PT, R145, -0x7f000001, RZ ;  /* 0x80ffffff91915810 */ /* 0x000fe40007ffe0ff */
[----:B------:R-:W-:Y:S01]  /*65d80*/  @P4 IADD3 R141, PT, PT, R141, -0x7f000001, RZ ;  /* 0x80ffffff8d8d4810 */ /* 0x000fe20007ffe0ff */
[----:B------:R-:W-:Y:S01]  /*65d90*/  ISETP.GE.U32.AND P6, PT, R147, 0x7f000001, PT ;  /* 0x7f0000019300780c */ /* 0x000fe20003fc6070 */
[----:B------:R-:W-:Y:S01]  /*65da0*/  IMAD.HI.U32 R35, R35, 0x7f000001, R6 ;  /* 0x7f00000123237827 */ /* 0x000fe200078e0006 */
[----:B------:R-:W-:-:S02]  /*65db0*/  IADD3 R135, PT, PT, R8, R135, RZ ;  /* 0x0000008708877210 */ /* 0x000fc40007ffe0ff */
[----:B------:R-:W-:Y:S02]  /*65dc0*/  IADD3 R6, PT, PT, R13, R10, RZ ;  /* 0x0000000a0d067210 */ /* 0x000fe40007ffe0ff */
[----:B------:R-:W-:Y:S02]  /*65dd0*/  IADD3 R8, PT, PT, R141, R145, RZ ;  /* 0x000000918d087210 */ /* 0x000fe40007ffe0ff */
[----:B------:R-:W-:Y:S01]  /*65de0*/  @P3 IADD3 R140, PT, PT, R140, -0x7f000001, RZ ;  /* 0x80ffffff8c8c3810 */ /* 0x000fe20007ffe0ff */
[----:B------:R-:W-:Y:S01]  /*65df0*/  ISETP.GE.U32.AND P3, PT, R146, 0x7f000001, PT ;  /* 0x7f0000019200780c */ /* 0x000fe20003f66070 */
[----:B------:R-:W-:Y:S01]  /*65e00*/  ISETP.GE.U32.AND P0, PT, R135, 0x7f000001, PT ;  /* 0x7f0000018700780c */ /* 0x000fe20003f06070 */
[----:B------:R-:W-:Y:S01]  /*65e10*/  ISETP.GE.U32.AND P2, PT, R6, 0x7f000001, PT ;  /* 0x7f0000010600780c */ /* 0x000fe20003f46070 */
[----:B------:R-:W-:Y:S01]  /*65e20*/  ISETP.GE.U32.AND P1, PT, R8, 0x7f000001, PT ;  /* 0x7f0000010800780c */ /* 0x000fe20003f26070 */
[----:B------:R-:W-:Y:S01]  /*65e30*/  ISETP.GE.U32.AND P4, PT, R149, 0x7f000001, PT ;  /* 0x7f0000019500780c */ /* 0x000fe20003f86070 */
[----:B------:R-:W4:Y:S01]  /*65e40*/  LDL R141, [R1+0x110] ;  /* 0x00011000018d7983 */ /* 0x000f220000100800 */
[----:B------:R-:W-:-:S04]  /*65e50*/  @P6 IADD3 R147, PT, PT, R147, -0x7f000001, RZ ;  /* 0x80ffffff93936810 */ /* 0x000fc80007ffe0ff */
[----:B------:R-:W-:-:S03]  /*65e60*/  IADD3 R140, PT, PT, R140, R147, RZ ;  /* 0x000000938c8c7210 */ /* 0x000fc60007ffe0ff */
[----:B------:R-:W-:Y:S02]  /*65e70*/  @P3 IADD3 R146, PT, PT, R146, -0x7f000001, RZ ;  /* 0x80ffffff92923810 */ /* 0x000fe40007ffe0ff */
[----:B------:R-:W-:Y:S02]  /*65e80*/  @P2 IADD3 R6, PT, PT, R6, -0x7f000001, RZ ;  /* 0x80ffffff06062810 */ /* 0x000fe40007ffe0ff */
[----:B------:R-:W-:Y:S01]  /*65e90*/  @P1 IADD3 R8, PT, PT, R8, -0x7f000001, RZ ;  /* 0x80ffffff08081810 */ /* 0x000fe20007ffe0ff */
[----:B------:R-:W-:-:S03]  /*65ea0*/  ISETP.GE.U32.AND P2, PT, R140, 0x7f000001, PT ;  /* 0x7f0000018c00780c */ /* 0x000fc60003f46070 */
[----:B------:R-:W-:Y:S02]  /*65eb0*/  IADD3 R8, PT, PT, R8, R146, RZ ;  /* 0x0000009208087210 */ /* 0x000fe40007ffe0ff */
[----:B------:R-:W-:-:S03]  /*65ec0*/  @P0 IADD3 R135, PT, PT, R135, -0x7f000001, RZ ;  /* 0x80ffffff87870810 */ /* 0x000fc60007ffe0ff */
[----:B------:R-:W-:Y:S01]  /*65ed0*/  ISETP.GE.U32.AND P0, PT, R8, 0x7f000001, PT ;  /* 0x7f0000010800780c */ /* 0x000fe20003f06070 */
[----:B------:R-:W-:Y:S01]  /*65ee0*/  @P4 IADD3 R149, PT, PT, R149, -0x7f000001, RZ ;  /* 0x80ffffff95954810 */ /* 0x000fe20007ffe0ff */
[----:B------:R-:W-:-:S03]  /*65ef0*/  IMAD.WIDE.U32 R6, R30, R6, RZ ;  /* 0x000000061e067225 */ /* 0x000fc600078e00ff */
[----:B------:R-:W-:Y:S01]  /*65f00*/  @P2 IADD3 R140, PT, PT, R140, -0x7f000001, RZ ;  /* 0x80ffffff8c8c2810 */ /* 0x000fe20007ffe0ff */
[----:B------:R-:W-:-:S03]  /*65f10*/  IMAD R33, R6, 0x7effffff, RZ ;  /* 0x7effffff06217824 */ /* 0x000fc600078e02ff */
[----:B------:R-:W-:Y:S01]  /*65f20*/  IADD3 R149, PT, PT, R140, R149, RZ ;  /* 0x000000958c957210 */ /* 0x000fe20007ffe0ff */
[----:B------:R-:W-:-:S04]  /*65f30*/  IMAD.HI.U32 R33, R33, 0x7f000001, R6 ;  /* 0x7f00000121217827 */ /* 0x000fc800078e0006 */
[----:B------:R-:W-:Y:S01]  /*65f40*/  IMAD.WIDE.U32 R6, R30, R135, RZ ;  /* 0x000000871e067225 */ /* 0x000fe200078e00ff */
[----:B------:R-:W-:Y:S01]  /*65f50*/  @P0 IADD3 R8, PT, PT, R8, -0x7f000001, RZ ;  /* 0x80ffffff08080810 */ /* 0x000fe20007ffe0ff */
[----:B------:R-:W-:Y:S02]  /*65f60*/  ISETP.GE.U32.AND P0, PT, R149, 0x7f000001, PT ;  /* 0x7f0000019500780c */ /* 0x000fe40003f06070 */
[----:B------:R-:W-:Y:S01]  /*65f70*/  IMAD R13, R6, 0x7effffff, RZ ;  /* 0x7effffff060d7824 */ /* 0x000fe200078e02ff */
[----:B------:R-:W-:Y:S01]  /*65f80*/  ISETP.GE.U32.AND P1, PT, R9, 0x7f000001, PT ;  /* 0x7f0000010900780c */ /* 0x000fe20003f26070 */
[----:B------:R-:W-:Y:S01]  /*65f90*/  ISETP.GE.U32.AND P2, PT, R73, 0x7f000001, PT ;  /* 0x7f0000014900780c */ /* 0x000fe20003f46070 */
[----:B------:R-:W4:Y:S01]  /*65fa0*/  LDL R140, [R1+0x118] ;  /* 0x00011800018c7983 */ /* 0x000f220000100800 */
[----:B------:R-:W-:-:S04]  /*65fb0*/  IMAD.HI.U32 R13, R13, 0x7f000001, R6 ;  /* 0x7f0000010d0d7827 */ /* 0x000fc800078e0006 */
[----:B------:R-:W-:-:S04]  /*65fc0*/  IMAD.WIDE.U32 R6, R8, R232, RZ ;  /* 0x000000e808067225 */ /* 0x000fc800078e00ff */
[----:B------:R-:W-:Y:S01]  /*65fd0*/  IMAD R12, R6, 0x7effffff, RZ ;  /* 0x7effffff060c7824 */ /* 0x000fe200078e02ff */
[----:B------:R-:W-:Y:S01]  /*65fe0*/  @P0 IADD3 R149, PT, PT, R149, -0x7f000001, RZ ;  /* 0x80ffffff95950810 */ /* 0x000fe20007ffe0ff */
[----:B------:R-:W-:Y:S02]  /*65ff0*/  ISETP.GE.U32.AND P0, PT, R138, 0x7f000001, PT ;  /* 0x7f0000018a00780c */ /* 0x000fe40003f06070 */
[----:B------:R-:W-:-:S04]  /*66000*/  IMAD.HI.U32 R12, R12, 0x7f000001, R6 ;  /* 0x7f0000010c0c7827 */ /* 0x000fc800078e0006 */
[----:B---3--:R-:W-:-:S04]  /*66010*/  IMAD.WIDE.U32 R6, R149, R246, RZ ;  /* 0x000000f695067225 */ /* 0x008fc800078e00ff */
[----:B------:R-:W-:-:S04]  /*66020*/  IMAD R71, R6, 0x7effffff, RZ ;  /* 0x7effffff06477824 */ /* 0x000fc800078e02ff */
[----:B------:R-:W-:-:S04]  /*66030*/  IMAD.HI.U32 R71, R71, 0x7f000001, R6 ;  /* 0x7f00000147477827 */ /* 0x000fc800078e0006 */
[----:B------:R-:W-:Y:S01]  /*66040*/  IMAD.WIDE.U32 R6, R8, R236, RZ ;  /* 0x000000ec08067225 */ /* 0x000fe200078e00ff */
[----:B------:R-:W-:-:S03]  /*66050*/  @P0 IADD3 R138, PT, PT, R138, -0x7f000001, RZ ;  /* 0x80ffffff8a8a0810 */ /* 0x000fc60007ffe0ff */
[----:B------:R-:W-:-:S04]  /*66060*/  IMAD.WIDE.U32 R144, R149, R232, RZ ;  /* 0x000000e895907225 */ /* 0x000fc800078e00ff */
[----:B------:R-:W-:Y:S01]  /*66070*/  IMAD R11, R6, 0x7effffff, RZ ;  /* 0x7effffff060b7824 */ /* 0x000fe200078e02ff */
[----:B------:R-:W-:-:S03]  /*66080*/  ISETP.GE.U32.AND P0, PT, R138, 0x7f000001, PT ;  /* 0x7f0000018a00780c */ /* 0x000fc60003f06070 */
[----:B------:R-:W-:-:S04]  /*66090*/  IMAD.HI.U32 R11, R11, 0x7f000001, R6 ;  /* 0x7f0000010b0b7827 */ /* 0x000fc800078e0006 */
[----:B------:R-:W-:-:S04]  /*660a0*/  IMAD R6, R144, 0x7effffff, RZ ;  /* 0x7effffff90067824 */ /* 0x000fc800078e02ff */
[----:B------:R-:W-:-:S04]  /*660b0*/  IMAD.HI.U32 R144, R6, 0x7f000001, R144 ;  /* 0x7f00000106907827 */ /* 0x000fc800078e0090 */
[----:B------:R-:W-:Y:S01]  /*660c0*/  IMAD.WIDE.U32 R6, R8, R246, RZ ;  /* 0x000000f608067225 */ /* 0x000fe200078e00ff */
[----:B------:R-:W-:-:S03]  /*660d0*/  @P1 IADD3 R9, PT, PT, R9, -0x7f000001, RZ ;  /* 0x80ffffff09091810 */ /* 0x000fc60007ffe0ff */
[----:B------:R-:W-:Y:S01]  /*660e0*/  IMAD R10, R6, 0x7effffff, RZ ;  /* 0x7effffff060a7824 */ /* 0x000fe200078e02ff */
[----:B------:R-:W-:-:S03]  /*660f0*/  @P0 IADD3 R138, PT, PT, R138, -0x7f000001, RZ ;  /* 0x80ffffff8a8a0810 */ /* 0x000fc60007ffe0ff */
[----:B------:R-:W-:Y:S01]  /*66100*/  IMAD.HI.U32 R10, R10, 0x7f000001, R6 ;  /* 0x7f0000010a0a7827 */ /* 0x000fe200078e0006 */
[----:B------:R-:W-:Y:S02]  /*66110*/  IADD3 R6, PT, PT, R138, R9, RZ ;  /* 0x000000098a067210 */ /* 0x000fe40007ffe0ff */
[----:B------:R-:W3:Y:S03]  /*66120*/  LDL R138, [R1+0x114] ;  /* 0x00011400018a7983 */ /* 0x000ee60000100800 */
[----:B------:R-:W-:Y:S01]  /*66130*/  ISETP.GE.U32.AND P1, PT, R6, 0x7f000001, PT ;  /* 0x7f0000010600780c */ /* 0x000fe20003f26070 */
[----:B--2---:R-:W-:Y:S01]  /*66140*/  IMAD.WIDE.U32 R8, R8, R247, RZ ;  /* 0x000000f708087225 */ /* 0x004fe200078e00ff */
[----:B------:R-:W-:-:S03]  /*66150*/  @P2 IADD3 R73, PT, PT, R73, -0x7f000001, RZ ;  /* 0x80ffffff49492810 */ /* 0x000fc60007ffe0ff */
[----:B------:R-:W-:-:S04]  /*66160*/  IMAD R7, R8, 0x7effffff, RZ ;  /* 0x7effffff08077824 */ /* 0x000fc800078e02ff */
[----:B------:R-:W-:-:S04]  /*66170*/  IMAD.HI.U32 R8, R7, 0x7f000001, R8 ;  /* 0x7f00000107087827 */ /* 0x000fc800078e0008 */
[----:B------:R-:W-:-:S04]  /*66180*/  @P1 IADD3 R6, PT, PT, R6, -0x7f000001, RZ ;  /* 0x80ffffff06061810 */ /* 0x000fc80007ffe0ff */
[----:B------:R-:W-:Y:S01]  /*66190*/  IADD3 R9, PT, PT, R6, R73, RZ ;  /* 0x0000004906097210 */ /* 0x000fe20007ffe0ff */
[----:B------:R-:W-:-:S04]  /*661a0*/  ISETP.GE.U32.AND P3, PT, R142, 0x7f000001, PT ;  /* 0x7f0000018e00780c */ /* 0x000fc80003f66070 */
[----:B------:R-:W-:Y:S01]  /*661b0*/  ISETP.GE.U32.AND P2, PT, R9, 0x7f000001, PT ;  /* 0x7f0000010900780c */ /* 0x000fe20003f46070 */
[----:B------:R-:W-:-:S08]  /*661c0*/  ISETP.GE.U32.AND P0, PT, R137, 0x7f000001, PT ;  /* 0x7f0000018900780c */ /* 0x000fd00003f06070 */
[----:B------:R-:W-:-:S04]  /*661d0*/  @P3 IADD3 R142, PT, PT, R142, -0x7f000001, RZ ;  /* 0x80ffffff8e8e3810 */ /* 0x000fc80007ffe0ff */
[----:B------:R-:W-:-:S04]  /*661e0*/  @P2 IADD3 R9, PT, PT, R9, -0x7f000001, RZ ;  /* 0x80ffffff09092810 */ /* 0x000fc80007ffe0ff */
[----:B------:R-:W-:Y:S02]  /*661f0*/  IADD3 R9, PT, PT, R9, R142, RZ ;  /* 0x0000008e09097210 */ /* 0x000fe40007ffe0ff */
[----:B------:R-:W2:Y:S01]  /*66200*/  LDL R142, [R1+0x11c] ;  /* 0x00011c00018e7983 */ /* 0x000ea20000100800 */
[----:B------:R-:W-:Y:S01]  /*66210*/  @P0 IADD3 R137, PT, PT, R137, -0x7f000001, RZ ;  /* 0x80ffffff89890810 */ /* 0x000fe20007ffe0ff */
[----:B------:R-:W-:-:S04]  /*66220*/  ISETP.GE.U32.AND P1, PT, R74, 0x7f000001, PT ;  /* 0x7f0000014a00780c */ /* 0x000fc80003f26070 */
[----:B------:R-:W-:-:S09]  /*66230*/  ISETP.GE.U32.AND P0, PT, R137, 0x7f000001, PT ;  /* 0x7f0000018900780c */ /* 0x000fd20003f06070 */
[----:B------:R-:W-:-:S04]  /*66240*/  @P1 IADD3 R74, PT, PT, R74, -0x7f000001, RZ ;  /* 0x80ffffff4a4a1810 */ /* 0x000fc80007ffe0ff */
[----:B------:R-:W-:-:S04]  /*66250*/  @P0 IADD3 R137, PT, PT, R137, -0x7f000001, RZ ;  /* 0x80ffffff89890810 */ /* 0x000fc80007ffe0ff */
[----:B------:R-:W-:Y:S01]  /*66260*/  IADD3 R74, PT, PT, R137, R74, RZ ;  /* 0x0000004a894a7210 */ /* 0x000fe20007ffe0ff */
        /* <DEDUP_REMOVED lines=9> */
[----:B------:R-:W-:-:S05]  /*66300*/  IADD3 R77, PT, PT, R77, R75, RZ ;  /* 0x0000004b4d4d7210 */ /* 0x000fca0007ffe0ff */
[----:B------:R-:W-:Y:S01]  /*66310*/  ISETP.GE.U32.AND P0, PT, R77, 0x7f000001, PT ;  /* 0x7f0000014d00780c */ /* 0x000fe20003f06070 */
[----:B------:R-:W-:Y:S01]  /*66320*/  IMAD.WIDE.U32 R6, R149, R236, RZ ;  /* 0x000000ec95067225 */ /* 0x000fe200078e00ff */
[----:B------:R-:W-:-:S11]  /*66330*/  ISETP.GE.U32.AND P2, PT, R9, 0x7f000001, PT ;  /* 0x7f0000010900780c */ /* 0x000fd60003f46070 */
[----:B------:R-:W-:Y:S01]  /*66340*/  @P0 IADD3 R77, PT, PT, R77, -0x7f000001, RZ ;  /* 0x80ffffff4d4d0810 */ /* 0x000fe20007ffe0ff */
[----:B------:R-:W-:Y:S01]  /*66350*/  ISETP.GE.U32.AND P0, PT, R139, 0x7f000001, PT ;  /* 0x7f0000018b00780c */ /* 0x000fe20003f06070 */
[----:B------:R-:W-:-:S04]  /*66360*/  IMAD R145, R6, 0x7effffff, RZ ;  /* 0x7effffff06917824 */ /* 0x000fc800078e02ff */
[----:B------:R-:W-:-:S04]  /*66370*/  IMAD.HI.U32 R145, R145, 0x7f000001, R6 ;  /* 0x7f00000191917827 */ /* 0x000fc800078e0006 */
[----:B------:R-:W-:-:S04]  /*66380*/  IMAD.WIDE.U32 R6, R149, R247, RZ ;  /* 0x000000f795067225 */ /* 0x000fc800078e00ff */
[----:B------:R-:W-:Y:S01]  /*66390*/  @P0 IADD3 R139, PT, PT, R139, -0x7f000001, RZ ;  /* 0x80ffffff8b8b0810 */ /* 0x000fe20007ffe0ff */
[----:B------:R-:W-:-:S03]  /*663a0*/  IMAD R76, R6, 0x7effffff, RZ ;  /* 0x7effffff064c7824 */ /* 0x000fc600078e02ff */
[----:B------:R-:W-:Y:S02]  /*663b0*/  IADD3 R139, PT, PT, R176, R139, RZ ;  /* 0x0000008bb08b7210 */ /* 0x000fe40007ffe0ff */
[----:B------:R-:W-:Y:S01]  /*663c0*/  @P2 IADD3 R9, PT, PT, R9, -0x7f000001, RZ ;  /* 0x80ffffff09092810 */ /* 0x000fe20007ffe0ff */
[----:B------:R-:W-:Y:S02]  /*663d0*/  IMAD.HI.U32 R76, R76, 0x7f000001, R6 ;  /* 0x7f0000014c4c7827 */ /* 0x000fe400078e0006 */
[----:B------:R-:W-:Y:S02]  /*663e0*/  ISETP.GE.U32.AND P1, PT, R139, 0x7f000001, PT ;  /* 0x7f0000018b00780c */ /* 0x000fe40003f26070 */
[----:B------:R-:W-:-:S04]  /*663f0*/  IMAD.WIDE.U32 R6, R9, R236, RZ ;  /* 0x000000ec09067225 */ /* 0x000fc800078e00ff */
[----:B------:R-:W-:-:S04]  /*66400*/  IMAD.WIDE.U32 R72, R9, R246, RZ ;  /* 0x000000f609487225 */ /* 0x000fc800078e00ff */
[----:B------:R-:W-:-:S04]  /*66410*/  IMAD R137, R6, 0x7effffff, RZ ;  /* 0x7effffff06897824 */ /* 0x000fc800078e02ff */
[----:B------:R-:W-:-:S04]  /*66420*/  IMAD.HI.U32 R137, R137, 0x7f000001, R6 ;  /* 0x7f00000189897827 */ /* 0x000fc800078e0006 */
[----:B------:R-:W-:Y:S01]  /*66430*/  IMAD R6, R72, 0x7effffff, RZ ;  /* 0x7effffff48067824 */ /* 0x000fe200078e02ff */
[----:B------:R-:W-:-:S03]  /*66440*/  @P1 IADD3 R139, PT, PT, R139, -0x7f000001, RZ ;  /* 0x80ffffff8b8b1810 */ /* 0x000fc60007ffe0ff */
[----:B------:R-:W-:-:S04]  /*66450*/  IMAD.HI.U32 R72, R6, 0x7f000001, R72 ;  /* 0x7f00000106487827 */ /* 0x000fc800078e0048 */
[----:B------:R-:W-:Y:S01]  /*66460*/  IMAD.WIDE.U32 R6, R9, R232, RZ ;  /* 0x000000e809067225 */ /* 0x000fe200078e00ff */
[----:B------:R-:W-:-:S03]  /*66470*/  IADD3 R139, PT, PT, R139, UR13, RZ ;  /* 0x0000000d8b8b7c10 */ /* 0x000fc6000fffe0ff */
[----:B------:R-:W-:Y:S02]  /*66480*/  IMAD R73, R6, 0x7effffff, RZ ;  /* 0x7effffff06497824 */ /* 0x000fe400078e02ff */
        /* <DEDUP_REMOVED lines=9> */
[----:B------:R-:W-:-:S03]  /*66520*/  IADD3 R139, PT, PT, R139, UR13, RZ ;  /* 0x0000000d8b8b7c10 */ /* 0x000fc6000fffe0ff */
[----:B------:R-:W-:-:S04]  /*66530*/  IMAD.HI.U32 R135, R135, 0x7f000001, R6 ;  /* 0x7f00000187877827 */ /* 0x000fc800078e0006 */
[----:B------:R-:W-:Y:S01]  /*66540*/  IMAD.WIDE.U32 R6, R77, R236, RZ ;  /* 0x000000ec4d067225 */ /* 0x000fe200078e00ff */
[----:B------:R-:W-:Y:S01]  /*66550*/  @P0 IADD3 R76, PT, PT, R76, -0x7f000001, RZ ;  /* 0x80ffffff4c4c0810 */ /* 0x000fe20007ffe0ff */
[----:B------:R-:W-:Y:S01]  /*66560*/  ISETP.GE.U32.AND P1, PT, R139, 0x7f000001, PT ;  /* 0x7f0000018b00780c */ /* 0x000fe20003f26070 */
[----:B------:R-:W-:Y:S01]  /*66570*/  ISETP.GE.U32.AND P0, PT, R137, 0x7f000001, PT ;  /* 0x7f0000018900780c */ /* 0x000fe20003f06070 */
[----:B------:R-:W-:Y:S02]  /*66580*/  IMAD R9, R6, 0x7effffff, RZ ;  /* 0x7effffff06097824 */ /* 0x000fe400078e02ff */
[----:B------:R-:W-:-:S04]  /*66590*/  IMAD.WIDE.U32 R74, R77, R246, RZ ;  /* 0x000000f64d4a7225 */ /* 0x000fc800078e00ff */
[----:B------:R-:W-:-:S04]  /*665a0*/  IMAD.HI.U32 R9, R9, 0x7f000001, R6 ;  /* 0x7f00000109097827 */ /* 0x000fc800078e0006 */
[----:B------:R-:W-:Y:S01]  /*665b0*/  IMAD R6, R74, 0x7effffff, RZ ;  /* 0x7effffff4a067824 */ /* 0x000fe200078e02ff */
[----:B------:R-:W-:Y:S01]  /*665c0*/  ISETP.GE.U32.AND P4, PT, R128, 0x7f000001, PT ;  /* 0x7f0000018000780c */ /* 0x000fe20003f86070 */
[----:B------:R-:W2:Y:S04]  /*665d0*/  LDL R236, [R1+0x35c] ;  /* 0x00035c0001ec7983 */ /* 0x000ea80000100800 */
[----:B------:R-:W2:Y:S01]  /*665e0*/  LDL R246, [R1+0x358] ;  /* 0x0003580001f67983 */ /* 0x000ea20000100800 */
[----:B------:R-:W-:-:S04]  /*665f0*/  IMAD.HI.U32 R74, R6, 0x7f000001, R74 ;  /* 0x7f000001064a7827 */ /* 0x000fc800078e004a */
[----:B------:R-:W-:Y:S02]  /*66600*/  IMAD.WIDE.U32 R6, R77, R247, RZ ;  /* 0x000000f74d067225 */ /* 0x000fe400078e00ff */
[----:B------:R-:W2:Y:S01]  /*66610*/  LDL R247, [R1+0x388] ;  /* 0x0003880001f77983 */ /* 0x000ea20000100800 */
[----:B------:R-:W-:Y:S02]  /*66620*/  @P1 IADD3 R139, PT, PT, R139, -0x7f000001, RZ ;  /* 0x80ffffff8b8b1810 */ /* 0x000fe40007ffe0ff */
[----:B------:R-:W-:Y:S01]  /*66630*/  @P0 IADD3 R137, PT, PT, R137, -0x7f000001, RZ ;  /* 0x80ffffff89890810 */ /* 0x000fe20007ffe0ff */
[----:B------:R-:W-:Y:S01]  /*66640*/  ISETP.GE.U32.AND P0, PT, R146, 0x7f000001, PT ;  /* 0x7f0000019200780c */ /* 0x000fe20003f06070 */
[----:B------:R-:W-:Y:S01]  /*66650*/  IMAD R75, R6, 0x7effffff, RZ ;  /* 0x7effffff064b7824 */ /* 0x000fe200078e02ff */
[----:B------:R-:W-:-:S03]  /*66660*/  IADD3 R147, PT, PT, R139, UR13, RZ ;  /* 0x0000000d8b937c10 */ /* 0x000fc6000fffe0ff */
[----:B------:R-:W-:-:S04]  /*66670*/  IMAD.HI.U32 R75, R75, 0x7f000001, R6 ;  /* 0x7f0000014b4b7827 */ /* 0x000fc800078e0006 */
[----:B------:R-:W-:-:S04]  /*66680*/  IMAD.WIDE.U32 R6, R76, 0x5fffffa, RZ ;  /* 0x05fffffa4c067825 */ /* 0x000fc800078e00ff */
[----:B------:R-:W-:Y:S01]  /*66690*/  IMAD R76, R76, 0x6, RZ ;  /* 0x000000064c4c7824 */ /* 0x000fe200078e02ff */
[----:B------:R-:W-:-:S03]  /*666a0*/  ISETP.GE.U32.AND P1, PT, R147, 0x7f000001, PT ;  /* 0x7f0000019300780c */ /* 0x000fc60003f26070 */
[----:B------:R-:W-:-:S04]  /*666b0*/  IMAD.HI.U32 R143, R76, 0x7f000001, R6 ;  /* 0x7f0000014c8f7827 */ /* 0x000fc800078e0006 */
[----:B------:R-:W-:Y:S01]  /*666c0*/  IMAD.WIDE.U32 R76, R137, 0x5fffffa, RZ ;  /* 0x05fffffa894c7825 */ /* 0x000fe200078e00ff */
[----:B------:R-:W-:-:S03]  /*666d0*/  @P0 IADD3 R146, PT, PT, R146, -0x7f000001, RZ ;  /* 0x80ffffff92920810 */ /* 0x000fc60007ffe0ff */
[----:B------:R-:W-:Y:S01]  /*666e0*/  IMAD R137, R137, 0x6, RZ ;  /* 0x0000000689897824 */ /* 0x000fe200078e02ff */
[----:B------:R-:W-:Y:S01]  /*666f0*/  ISETP.GE.U32.AND P0, PT, R81, 0x7f000001, PT ;  /* 0x7f0000015100780c */ /* 0x000fe20003f06070 */
[----:B------:R-:W-:-:S04]  /*66700*/  IMAD.WIDE.U32 R6, R146, 0x5fffffa, RZ ;  /* 0x05fffffa92067825 */ /* 0x000fc800078e00ff */
[----:B------:R-:W-:-:S04]  /*66710*/  IMAD.HI.U32 R76, R137, 0x7f000001, R76 ;  /* 0x7f000001894c7827 */ /* 0x000fc800078e004c */
[----:B------:R-:W-:Y:S01]  /*66720*/  IMAD R77, R146, 0x6, RZ ;  /* 0x00000006924d7824 */ /* 0x000fe200078e02ff */
[----:B------:R-:W-:-:S03]  /*66730*/  @P1 IADD3 R147, PT, PT, R147, -0x7f000001, RZ ;  /* 0x80ffffff93931810 */ /* 0x000fc60007ffe0ff */
[----:B------:R-:W-:-:S04]  /*66740*/  IMAD.HI.U32 R77, R77, 0x7f000001, R6 ;  /* 0x7f0000014d4d7827 */ /* 0x000fc800078e0006 */
[----:B------:R-:W-:Y:S01]  /*66750*/  IMAD.WIDE.U32 R6, R147, UR17, RZ ;  /* 0x0000001193067c25 */ /* 0x000fe2000f8e00ff */
[----:B------:R-:W-:-:S03]  /*66760*/  @P0 IADD3 R81, PT, PT, R81, -0x7f000001, RZ ;  /* 0x80ffffff51510810 */ /* 0x000fc60007ffe0ff */
[----:B------:R-:W-:Y:S01]  /*66770*/  IMAD R146, R6, 0x7effffff, RZ ;  /* 0x7effffff06927824 */ /* 0x000fe200078e02ff */
[----:B------:R-:W-:-:S03]  /*66780*/  ISETP.GE.U32.AND P0, PT, R79, 0x7f000001, PT ;  /* 0x7f0000014f00780c */ /* 0x000fc60003f06070 */
[----:B------:R-:W-:-:S04]  /*66790*/  IMAD.HI.U32 R146, R146, 0x7f000001, R6 ;  /* 0x7f00000192927827 */ /* 0x000fc800078e0006 */
[----:B------:R-:W-:Y:S01]  /*667a0*/  IMAD.WIDE.U32 R6, R132, UR16, RZ ;  /* 0x0000001084067c25 */ /* 0x000fe2000f8e00ff */
[----:B----4-:R-:W-:-:S03]  /*667b0*/  IADD3 R141, PT, PT, R81, R141, RZ ;  /* 0x0000008d518d7210 */ /* 0x010fc60007ffe0ff */
[----:B------:R-:W-:-:S04]  /*667c0*/  IMAD R137, R6, 0x7effffff, RZ ;  /* 0x7effffff06897824 */ /* 0x000fc800078e02ff */
[----:B------:R-:W-:-:S04]  /*667d0*/  IMAD.HI.U32 R137, R137, 0x7f000001, R6 ;  /* 0x7f00000189897827 */ /* 0x000fc800078e0006 */
[----:B------:R-:W-:Y:S01]  /*667e0*/  IMAD.WIDE.U32 R6, R133, UR17, RZ ;  /* 0x0000001185067c25 */ /* 0x000fe2000f8e00ff */
[----:B------:R-:W-:Y:S01]  /*667f0*/  @P0 IADD3 R79, PT, PT, R79, -0x7f000001, RZ ;  /* 0x80ffffff4f4f0810 */ /* 0x000fe20007ffe0ff */
[----:B------:R-:W-:Y:S02]  /*66800*/  ISETP.GE.U32.AND P0, PT, R141, 0x7f000001, PT ;  /* 0x7f0000018d00780c */ /* 0x000fe40003f06070 */
[----:B------:R-:W-:-:S04]  /*66810*/  IMAD R139, R6, 0x7effffff, RZ ;  /* 0x7effffff068b7824 */ /* 0x000fc800078e02ff */
[----:B------:R-:W-:-:S04]  /*66820*/  IMAD.HI.U32 R139, R139, 0x7f000001, R6 ;  /* 0x7f0000018b8b7827 */ /* 0x000fc800078e0006 */
[----:B------:R-:W-:Y:S01]  /*66830*/  IMAD.WIDE.U32 R6, R136, UR18, RZ ;  /* 0x0000001288067c25 */ /* 0x000fe2000f8e00ff */
[----:B------:R0:W-:Y:S03]  /*66840*/  STL [R1+0x110], R141 ;  /* 0x0001108d01007387 */ /* 0x0001e60000100800 */
[----:B------:R-:W-:-:S04]  /*66850*/  IMAD R81, R6, 0x7effffff, RZ ;  /* 0x7effffff06517824 */ /* 0x000fc800078e02ff */
[----:B------:R-:W-:Y:S01]  /*66860*/  IMAD.HI.U32 R81, R81, 0x7f000001, R6 ;  /* 0x7f00000151517827 */ /* 0x000fe200078e0006 */
[----:B0-----:R-:W-:-:S03]  /*66870*/  @P0 IADD3 R141, PT, PT, R141, -0x7f000001, RZ ;  /* 0x80ffffff8d8d0810 */ /* 0x001fc60007ffe0ff */
[----:B------:R-:W-:Y:S01]  /*66880*/  IMAD.WIDE.U32 R6, R147, UR18, RZ ;  /* 0x0000001293067c25 */ /* 0x000fe2000f8e00ff */
[----:B---3--:R-:W-:-:S05]  /*66890*/  IADD3 R79, PT, PT, R79, R138, RZ ;  /* 0x0000008a4f4f7210 */ /* 0x008fca0007ffe0ff */
[----:B------:R-:W-:Y:S01]  /*668a0*/  ISETP.GE.U32.AND P0, PT, R79, 0x7f000001, PT ;  /* 0x7f0000014f00780c */ /* 0x000fe20003f06070 */
[----:B------:R-:W-:Y:S01]  /*668b0*/  IMAD R138, R6, 0x7effffff, RZ ;  /* 0x7effffff068a7824 */ /* 0x000fe200078e02ff */
[----:B------:R-:W-:Y:S04]  /*668c0*/  STL [R1+0x110], R141 ;  /* 0x0001108d01007387 */ /* 0x000fe80000100800 */
[----:B------:R0:W-:Y:S01]  /*668d0*/  STL [R1+0x114], R79 ;  /* 0x0001144f01007387 */ /* 0x0001e20000100800 */
[----:B------:R-:W-:-:S04]  /*668e0*/  IMAD.HI.U32 R138, R138, 0x7f000001, R6 ;  /* 0x7f0000018a8a7827 */ /* 0x000fc800078e0006 */
[----:B------:R-:W-:Y:S02]  /*668f0*/  IMAD.WIDE.U32 R6, R136, UR17, RZ ;  /* 0x0000001188067c25 */ /* 0x000fe4000f8e00ff */
[----:B0-----:R-:W-:Y:S01]  /*66900*/  @P0 IADD3 R79, PT, PT, R79, -0x7f000001, RZ ;  /* 0x80ffffff4f4f0810 */ /* 0x001fe20007ffe0ff */
[----:B------:R-:W-:Y:S01]  /*66910*/  ISETP.GE.U32.AND P0, PT, R32, 0x7f000001, PT ;  /* 0x7f0000012000780c */ /* 0x000fe20003f06070 */
[----:B------:R-:W-:-:S04]  /*66920*/  IMAD R141, R6, 0x7effffff, RZ ;  /* 0x7effffff068d7824 */ /* 0x000fc800078e02ff */
[----:B------:R-:W-:-:S04]  /*66930*/  IMAD.HI.U32 R141, R141, 0x7f000001, R6 ;  /* 0x7f0000018d8d7827 */ /* 0x000fc800078e0006 */
[----:B------:R-:W-:-:S04]  /*66940*/  IMAD.WIDE.U32 R6, R136, UR19, RZ ;  /* 0x0000001388067c25 */ /* 0x000fc8000f8e00ff */
[----:B------:R-:W-:Y:S01]  /*66950*/  IMAD R136, R6, 0x7effffff, RZ ;  /* 0x7effffff06887824 */ /* 0x000fe200078e02ff */
[----:B------:R-:W-:-:S03]  /*66960*/  @P0 IADD3 R32, PT, PT, R32, -0x7f000001, RZ ;  /* 0x80ffffff20200810 */ /* 0x000fc60007ffe0ff */
[----:B------:R-:W-:-:S04]  /*66970*/  IMAD.HI.U32 R136, R136, 0x7f000001, R6 ;  /* 0x7f00000188887827 */ /* 0x000fc800078e0006 */
[----:B------:R-:W-:Y:S01]  /*66980*/  IMAD.WIDE.U32 R6, R147, UR16, RZ ;  /* 0x0000001093067c25 */ /* 0x000fe2000f8e00ff */
[----:B------:R-:W-:-:S03]  /*66990*/  IADD3 R140, PT, PT, R32, R140, RZ ;  /* 0x0000008c208c7210 */ /* 0x000fc60007ffe0ff */
[----:B------:R-:W-:-:S04]  /*669a0*/  IMAD R32, R6, 0x7effffff, RZ ;  /* 0x7effffff06207824 */ /* 0x000fc800078e02ff */
[----:B------:R-:W-:-:S04]  /*669b0*/  IMAD.HI.U32 R32, R32, 0x7f000001, R6 ;  /* 0x7f00000120207827 */ /* 0x000fc800078e0006 */
[----:B------:R-:W-:Y:S01]  /*669c0*/  IMAD.WIDE.U32 R6, R147, UR19, RZ ;  /* 0x0000001393067c25 */ /* 0x000fe2000f8e00ff */
[----:B------:R0:W-:Y:S01]  /*669d0*/  STL [R1+0x114], R79 ;  /* 0x0001144f01007387 */ /* 0x0001e20000100800 */
[----:B------:R-:W-:Y:S02]  /*669e0*/  ISETP.GE.U32.AND P0, PT, R78, 0x7f000001, PT ;  /* 0x7f0000014e00780c */ /* 0x000fe40003f06070 */
[----:B0-----:R-:W-:-:S04]  /*669f0*/  IMAD R79, R6, 0x7effffff, RZ ;  /* 0x7effffff064f7824 */ /* 0x001fc800078e02ff */
[----:B------:R-:W-:-:S05]  /*66a00*/  IMAD.HI.U32 R79, R79, 0x7f000001, R6 ;  /* 0x7f0000014f4f7827 */ /* 0x000fca00078e0006 */
[----:B------:R-:W-:Y:S02]  /*66a10*/  ISETP.GE.U32.AND P1, PT, R79, 0x7f000001, PT ;  /* 0x7f0000014f00780c */ /* 0x000fe40003f26070 */
[----:B------:R-:W-:Y:S01]  /*66a20*/  @P0 IADD3 R78, PT, PT, R78, -0x7f000001, RZ ;  /* 0x80ffffff4e4e0810 */ /* 0x000fe20007ffe0ff */
[----:B------:R-:W-:-:S03]  /*66a30*/  ISETP.GE.U32.AND P0, PT, R140, 0x7f000001, PT ;  /* 0x7f0000018c00780c */ /* 0x000fc60003f06070 */
[----:B--2---:R-:W-:-:S07]  /*66a40*/  IADD3 R78, PT, PT, R78, R142, RZ ;  /* 0x0000008e4e4e7210 */ /* 0x004fce0007ffe0ff */
[----:B------:R-:W-:Y:S01]  /*66a50*/  @P1 IADD3 R79, PT, PT, R79, -0x7f000001, RZ ;  /* 0x80ffffff4f4f1810 */ /* 0x000fe20007ffe0ff */
[----:B------:R-:W-:-:S04]  /*66a60*/  ISETP.GE.U32.AND P1, PT, R78, 0x7f000001, PT ;  /* 0x7f0000014e00780c */ /* 0x000fc80003f26070 */
[----:B------:R-:W-:-:S04]  /*66a70*/  IMAD.WIDE.U32 R6, R79, 0x5fffffa, RZ ;  /* 0x05fffffa4f067825 */ /* 0x000fc800078e00ff */
[----:B------:R-:W-:Y:S01]  /*66a80*/  IMAD R79, R79, 0x6, RZ ;  /* 0x000000064f4f7824 */ /* 0x000fe200078e02ff */
[----:B------:R0:W-:Y:S04]  /*66a90*/  STL [R1+0x118], R140 ;  /* 0x0001188c01007387 */ /* 0x0001e80000100800 */
[----:B------:R1:W-:Y:S01]  /*66aa0*/  STL [R1+0x11c], R78 ;  /* 0x00011c4e01007387 */ /* 0x0003e20000100800 */
[----:B------:R-:W-:-:S04]  /*66ab0*/  IMAD.HI.U32 R147, R79, 0x7f000001, R6 ;  /* 0x7f0000014f937827 */ /* 0x000fc800078e0006 */
[----:B------:R-:W-:-:S04]  /*66ac0*/  IMAD.WIDE.U32 R6, R132, UR18, RZ ;  /* 0x0000001284067c25 */ /* 0x000fc8000f8e00ff */
[----:B------:R-:W-:Y:S01]  /*66ad0*/  IMAD R142, R6, 0x7effffff, RZ ;  /* 0x7effffff068e7824 */ /* 0x000fe200078e02ff */
[----:B0-----:R-:W-:Y:S02]  /*66ae0*/  @P0 IADD3 R140, PT, PT, R140, -0x7f000001, RZ ;  /* 0x80ffffff8c8c0810 */ /* 0x001fe40007ffe0ff */
[----:B-1----:R-:W-:Y:S01]  /*66af0*/  @P1 IADD3 R78, PT, PT, R78, -0x7f000001, RZ ;  /* 0x80ffffff4e4e1810 */ /* 0x002fe20007ffe0ff */
[----:B------:R-:W-:Y:S02]  /*66b00*/  IMAD.HI.U32 R142, R142, 0x7f000001, R6 ;  /* 0x7f0000018e8e7827 */ /* 0x000fe400078e0006 */
[----:B------:R-:W-:Y:S04]  /*66b10*/  STL [R1+0x118], R140 ;  /* 0x0001188c01007387 */ /* 0x000fe80000100800 */
[----:B------:R0:W-:Y:S04]  /*66b20*/  STL [R1+0x11c], R78 ;  /* 0x00011c4e01007387 */ /* 0x0001e80000100800 */
[----:B------:R-:W2:Y:S01]  /*66b30*/  LDL.64 R6, [R1+0x100] ;  /* 0x0001000001067983 */ /* 0x000ea20000100a00 */
[----:B------:R-:W-:-:S13]  /*66b40*/  ISETP.GE.U32.AND P2, PT, R142, 0x7f000001, PT ;  /* 0x7f0000018e00780c */ /* 0x000fda0003f46070 */
[----:B------:R-:W-:-:S05]  /*66b50*/  @P2 IADD3 R142, PT, PT, R142, -0x7f000001, RZ ;  /* 0x80ffffff8e8e2810 */ /* 0x000fca0007ffe0ff */
[----:B0-----:R-:W-:-:S04]  /*66b60*/  IMAD.WIDE.U32 R78, R142, 0x5fffffa, RZ ;  /* 0x05fffffa8e4e7825 */ /* 0x001fc800078e00ff */
[----:B------:R-:W-:-:S04]  /*66b70*/  IMAD R142, R142, 0x6, RZ ;  /* 0x000000068e8e7824 */ /* 0x000fc800078e02ff */
[----:B------:R-:W-:-:S04]  /*66b80*/  IMAD.HI.U32 R148, R142, 0x7f000001, R78 ;  /* 0x7f0000018e947827 */ /* 0x000fc800078e004e */
[----:B------:R-:W-:-:S04]  /*66b90*/  IMAD.WIDE.U32 R78, R133, UR19, RZ ;  /* 0x00000013854e7c25 */ /* 0x000fc8000f8e00ff */
[----:B------:R-:W-:-:S04]  /*66ba0*/  IMAD R133, R78, 0x7effffff, RZ ;  /* 0x7effffff4e857824 */ /* 0x000fc800078e02ff */
[----:B------:R-:W-:-:S05]  /*66bb0*/  IMAD.HI.U32 R133, R133, 0x7f000001, R78 ;  /* 0x7f00000185857827 */ /* 0x000fca00078e004e */
[----:B------:R-:W-:-:S13]  /*66bc0*/  ISETP.GE.U32.AND P0, PT, R133, 0x7f000001, PT ;  /* 0x7f0000018500780c */ /* 0x000fda0003f06070 */
[----:B------:R-:W-:-:S05]  /*66bd0*/  @P0 IADD3 R133, PT, PT, R133, -0x7f000001, RZ ;  /* 0x80ffffff85850810 */ /* 0x000fca0007ffe0ff */
[----:B------:R-:W-:-:S04]  /*66be0*/  IMAD.WIDE.U32 R78, R133, 0x5fffffa, RZ ;  /* 0x05fffffa854e7825 */ /* 0x000fc800078e00ff */
[----:B------:R-:W-:-:S04]  /*66bf0*/  IMAD R133, R133, 0x6, RZ ;  /* 0x0000000685857824 */ /* 0x000fc800078e02ff */
[----:B------:R-:W-:-:S04]  /*66c00*/  IMAD.HI.U32 R149, R133, 0x7f000001, R78 ;  /* 0x7f00000185957827 */ /* 0x000fc800078e004e */
[----:B------:R-:W-:-:S04]  /*66c10*/  IMAD.WIDE.U32 R78, R132, UR19, RZ ;  /* 0x00000013844e7c25 */ /* 0x000fc8000f8e00ff */
[----:B------:R-:W-:-:S04]  /*66c20*/  IMAD R132, R78, 0x7effffff, RZ ;  /* 0x7effffff4e847824 */ /* 0x000fc800078e02ff */
[----:B------:R-:W-:Y:S01]  /*66c30*/  IMAD.HI.U32 R132, R132, 0x7f000001, R78 ;  /* 0x7f00000184847827 */ /* 0x000fe200078e004e */
[----:B------:R-:W-:-:S04]  /*66c40*/  ISETP.GE.U32.AND P0, PT, R134, 0x7f000001, PT ;  /* 0x7f0000018600780c */ /* 0x000fc80003f06070 */
[----:B------:R-:W-:Y:S01]  /*66c50*/  ISETP.GE.U32.AND P1, PT, R132, 0x7f000001, PT ;  /* 0x7f0000018400780c */ /* 0x000fe20003f26070 */
[----:B------:R-:W-:-:S08]  /*66c60*/  ISETP.GE.U32.AND P2, PT, R146, 0x7f000001, PT ;  /* 0x7f0000019200780c */ /* 0x000fd00003f46070 */
[----:B------:R-:W-:-:S04]  /*66c70*/  @P0 IADD3 R134, PT, PT, R134, -0x7f000001, RZ ;  /* 0x80ffffff86860810 */ /* 0x000fc80007ffe0ff */
[----:B------:R-:W-:Y:S01]  /*66c80*/  @P1 IADD3 R132, PT, PT, R132, -0x7f000001, RZ ;  /* 0x80ffffff84841810 */ /* 0x000fe20007ffe0ff */
[----:B------:R-:W-:Y:S01]  /*66c90*/  ISETP.GE.U32.AND P1, PT, R134, 0x7f000001, PT ;  /* 0x7f0000018600780c */ /* 0x000fe20003f26070 */
[----:B------:R-:W-:-:S03]  /*66ca0*/  ISETP.GE.U32.AND P0, PT, R32, 0x7f000001, PT ;  /* 0x7f0000012000780c */ /* 0x000fc60003f06070 */
[----:B------:R-:W-:-:S04]  /*66cb0*/  IMAD.WIDE.U32 R78, R132, 0x5fffffa, RZ ;  /* 0x05fffffa844e7825 */ /* 0x000fc800078e00ff */
[----:B------:R-:W-:-:S04]  /*66cc0*/  IMAD R132, R132, 0x6, RZ ;  /* 0x0000000684847824 */ /* 0x000fc800078e02ff */
[----:B------:R-:W-:-:S04]  /*66cd0*/  IMAD.HI.U32 R133, R132, 0x7f000001, R78 ;  /* 0x7f00000184857827 */ /* 0x000fc800078e004e */
[----:B------:R-:W-:Y:S01]  /*66ce0*/  IMAD.WIDE.U32 R78, R0, R248, RZ ;  /* 0x000000f8004e7225 */ /* 0x000fe200078e00ff */
[----:B------:R-:W-:-:S03]  /*66cf0*/  @P2 IADD3 R146, PT, PT, R146, -0x7f000001, RZ ;  /* 0x80ffffff92922810 */ /* 0x000fc60007ffe0ff */
[----:B------:R-:W-:Y:S01]  /*66d00*/  IMAD R132, R78, 0x7effffff, RZ ;  /* 0x7effffff4e847824 */ /* 0x000fe200078e02ff */
[----:B------:R-:W-:Y:S02]  /*66d10*/  @P1 IADD3 R134, PT, PT, R134, -0x7f000001, RZ ;  /* 0x80ffffff86861810 */ /* 0x000fe40007ffe0ff */
[----:B------:R-:W-:Y:S01]  /*66d20*/  @P0 IADD3 R32, PT, PT, R32, -0x7f000001, RZ ;  /* 0x80ffffff20200810 */ /* 0x000fe20007ffe0ff */
[----:B------:R-:W-:Y:S01]  /*66d30*/  ISETP.GE.U32.AND P0, PT, R131, 0x7f000001, PT ;  /* 0x7f0000018300780c */ /* 0x000fe20003f06070 */
[----:B------:R-:W-:-:S04]  /*66d40*/  IMAD.HI.U32 R132, R132, 0x7f000001, R78 ;  /* 0x7f00000184847827 */ /* 0x000fc800078e004e */
[----:B------:R-:W-:Y:S01]  /*66d50*/  IMAD.WIDE.U32 R78, R58, R248, RZ ;  /* 0x000000f83a4e7225 */ /* 0x000fe200078e00ff */
[----:B------:R-:W-:Y:S01]  /*66d60*/  IADD3 R146, PT, PT, R134, R146, RZ ;  /* 0x0000009286927210 */ /* 0x000fe20007ffe0ff */
[----:B------:R-:W-:Y:S01]  /*66d70*/  ISETP.GE.U32.AND P2, PT, R141, 0x7f000001, PT ;  /* 0x7f0000018d00780c */ /* 0x000fe20003f46070 */
[----:B------:R-:W-:Y:S01]  /*66d80*/  ISETP.GE.U32.AND P1, PT, R32, 0x7f000001, PT ;  /* 0x7f0000012000780c */ /* 0x000fe20003f26070 */
        /* <DEDUP_REMOVED lines=11> */
[----:B------:R-:W-:Y:S02]  /*66e40*/  ISETP.GE.U32.AND P1, PT, R129, 0x7f000001, PT ;  /* 0x7f0000018100780c */ /* 0x000fe40003f26070 */
[----:B------:R-:W-:Y:S01]  /*66e50*/  IMAD R32, R78, 0x7effffff, RZ ;  /* 0x7effffff4e207824 */ /* 0x000fe200078e02ff */
[----:B------:R-:W-:Y:S01]  /*66e60*/  ISETP.GE.U32.AND P2, PT, R81, 0x7f000001, PT ;  /* 0x7f0000015100780c */ /* 0x000fe20003f46070 */
[----:B------:R-:W-:Y:S01]  /*66e70*/  ISETP.GE.U32.AND P5, PT, R148, 0x7f000001, PT ;  /* 0x7f0000019400780c */ /* 0x000fe20003fa6070 */
[----:B------:R-:W-:Y:S01]  /*66e80*/  @P4 IADD3 R128, PT, PT, R128, -0x7f000001, RZ ;  /* 0x80ffffff80804810 */ /* 0x000fe20007ffe0ff */
[----:B------:R-:W-:Y:S01]  /*66e90*/  IMAD.HI.U32 R32, R32, 0x7f000001, R78 ;  /* 0x7f00000120207827 */ /* 0x000fe200078e004e */
[----:B------:R-:W3:Y:S01]  /*66ea0*/  LDL R248, [R1+0x3f8] ;  /* 0x0003f80001f87983 */ /* 0x000ee20000100800 */
[----:B------:R-:W-:-:S03]  /*66eb0*/  @P0 IADD3 R131, PT, PT, R131, -0x7f000001, RZ ;  /* 0x80ffffff83830810 */ /* 0x000fc60007ffe0ff */
[----:B------:R-:W-:-:S13]  /*66ec0*/  ISETP.GE.U32.AND P0, PT, R32, 0x7f000001, PT ;  /* 0x7f0000012000780c */ /* 0x000fda0003f06070 */
[----:B------:R-:W-:-:S04]  /*66ed0*/  @P0 IADD3 R32, PT, PT, R32, -0x7f000001, RZ ;  /* 0x80ffffff20200810 */ /* 0x000fc80007ffe0ff */
[----:B------:R-:W-:-:S05]  /*66ee0*/  IADD3 R32, PT, PT, R31, R32, RZ ;  /* 0x000000201f207210 */ /* 0x000fca0007ffe0ff */
[----:B------:R-:W-:Y:S01]  /*66ef0*/  ISETP.GE.U32.AND P0, PT, R32, 0x7f000001, PT ;  /* 0x7f0000012000780c */ /* 0x000fe20003f06070 */
[----:B------:R-:W-:-:S12]  /*66f00*/  @P1 IADD3 R129, PT, PT, R129, -0x7f000001, RZ ;  /* 0x80ffffff81811810 */ /* 0x000fd80007ffe0ff */
[----:B------:R-:W-:-:S04]  /*66f10*/  @P0 IADD3 R32, PT, PT, R32, -0x7f000001, RZ ;  /* 0x80ffffff20200810 */ /* 0x000fc80007ffe0ff */
[----:B------:R-:W-:Y:S01]  /*66f20*/  IADD3 R32, PT, PT, R32, UR15, RZ ;  /* 0x0000000f20207c10 */ /* 0x000fe2000fffe0ff */
[----:B------:R-:W-:-:S04]  /*66f30*/  ISETP.GE.U32.AND P1, PT, R146, 0x7f000001, PT ;  /* 0x7f0000019200780c */ /* 0x000fc80003f26070 */
[----:B------:R-:W-:Y:S01]  /*66f40*/  ISETP.GE.U32.AND P0, PT, R32, 0x7f000001, PT ;  /* 0x7f0000012000780c */ /* 0x000fe20003f06070 */
[----:B------:R-:W-:Y:S02]  /*66f50*/  @P2 IADD3 R81, PT, PT, R81, -0x7f000001, RZ ;  /* 0x80ffffff51512810 */ /* 0x000fe40007ffe0ff */
[----:B------:R-:W-:-:S06]  /*66f60*/  IADD3 R129, PT, PT, R131, R129, RZ ;  /* 0x0000008183817210 */ /* 0x000fcc0007ffe0ff */
[----:B------:R-:W-:-:S04]  /*66f70*/  @P1 IADD3 R146, PT, PT, R146, -0x7f000001, RZ ;  /* 0x80ffffff92921810 */ /* 0x000fc80007ffe0ff */
[----:B------:R-:W-:Y:S02]  /*66f80*/  @P0 IADD3 R32, PT, PT, R32, -0x7f000001, RZ ;  /* 0x80ffffff20200810 */ /* 0x000fe40007ffe0ff */
[----:B------:R-:W-:-:S03]  /*66f90*/  IADD3 R131, PT, PT, R146, R81, RZ ;  /* 0x0000005192837210 */ /* 0x000fc60007ffe0ff */
[----:B------:R-:W-:-:S04]  /*66fa0*/  IMAD.WIDE.U32 R78, R32, UR17, RZ ;  /* 0x00000011204e7c25 */ /* 0x000fc8000f8e00ff */
[----:B------:R-:W-:-:S04]  /*66fb0*/  IMAD R81, R78, 0x7effffff, RZ ;  /* 0x7effffff4e517824 */ /* 0x000fc800078e02ff */
[----:B------:R-:W-:-:S05]  /*66fc0*/  IMAD.HI.U32 R81, R81, 0x7f000001, R78 ;  /* 0x7f00000151517827 */ /* 0x000fca00078e004e */
[----:B------:R-:W-:-:S13]  /*66fd0*/  ISETP.GE.U32.AND P0, PT, R81, 0x7f000001, PT ;  /* 0x7f0000015100780c */ /* 0x000fda0003f06070 */
[----:B------:R-:W-:Y:S01]  /*66fe0*/  @P0 IADD3 R81, PT, PT, R81, -0x7f000001, RZ ;  /* 0x80ffffff51510810 */ /* 0x000fe20007ffe0ff */
[----:B------:R-:W-:Y:S01]  /*66ff0*/  ISETP.GE.U32.AND P0, PT, R132, 0x7f000001, PT ;  /* 0x7f0000018400780c */ /* 0x000fe20003f06070 */
[----:B------:R-:W-:-:S03]  /*67000*/  ISETP.GE.U32.AND P1, PT, R140, 0x7f000001, PT ;  /* 0x7f0000018c00780c */ /* 0x000fc60003f26070 */
[----:B------:R-:W-:-:S04]  /*67010*/  IMAD.WIDE.U32 R78, R81, 0x5fffffa, RZ ;  /* 0x05fffffa514e7825 */ /* 0x000fc800078e00ff */
[----:B------:R-:W-:-:S05]  /*67020*/  IMAD R81, R81, 0x6, RZ ;  /* 0x0000000651517824 */ /* 0x000fca00078e02ff */
[----:B------:R-:W-:Y:S01]  /*67030*/  @P0 IADD3 R132, PT, PT, R132, -0x7f000001, RZ ;  /* 0x80ffffff84840810 */ /* 0x000fe20007ffe0ff */
[----:B------:R-:W-:-:S03]  /*67040*/  IMAD.HI.U32 R142, R81, 0x7f000001, R78 ;  /* 0x7f000001518e7827 */ /* 0x000fc600078e004e */
[----:B------:R-:W-:Y:S02]  /*67050*/  IADD3 R78, PT, PT, R157, R132, RZ ;  /* 0x000000849d4e7210 */ /* 0x000fe40007ffe0ff */
[----:B------:R-:W-:-:S03]  /*67060*/  @P1 IADD3 R140, PT, PT, R140, -0x7f000001, RZ ;  /* 0x80ffffff8c8c1810 */ /* 0x000fc60007ffe0ff */
[----:B------:R-:W-:Y:S01]  /*67070*/  ISETP.GE.U32.AND P0, PT, R78, 0x7f000001, PT ;  /* 0x7f0000014e00780c */ /* 0x000fe20003f06070 */
[----:B------:R-:W-:-:S05]  /*67080*/  IADD3 R132, PT, PT, R155, R140, RZ ;  /* 0x0000008c9b847210 */ /* 0x000fca0007ffe0ff */
[----:B------:R-:W-:-:S07]  /*67090*/  ISETP.GE.U32.AND P1, PT, R132, 0x7f000001, PT ;  /* 0x7f0000018400780c */ /* 0x000fce0003f26070 */
[----:B------:R-:W-:-:S04]  /*670a0*/  @P0 IADD3 R78, PT, PT, R78, -0x7f000001, RZ ;  /* 0x80ffffff4e4e0810 */ /* 0x000fc80007ffe0ff */
[----:B------:R-:W-:Y:S02]  /*670b0*/  IADD3 R140, PT, PT, R78, UR12, RZ ;  /* 0x0000000c4e8c7c10 */ /* 0x000fe4000fffe0ff */
[----:B------:R-:W-:-:S03]  /*670c0*/  @P1 IADD3 R132, PT, PT, R132, -0x7f000001, RZ ;  /* 0x80ffffff84841810 */ /* 0x000fc60007ffe0ff */
[----:B------:R-:W-:Y:S01]  /*670d0*/  ISETP.GE.U32.AND P0, PT, R140, 0x7f000001, PT ;  /* 0x7f0000018c00780c */ /* 0x000fe20003f06070 */
[----:B------:R-:W-:Y:S01]  /*670e0*/  IADD3 R132, PT, PT, R132, UR14, RZ ;  /* 0x0000000e84847c10 */ /* 0x000fe2000fffe0ff */
[----:B--2---:R-:W2:Y:S11]  /*670f0*/  LD.E R81, desc[UR20][R6.64+0x1050] ;  /* 0x0010501406517980 */ /* 0x004eb6000c101900 */
[----:B------:R-:W-:Y:S01]  /*67100*/  @P0 IADD3 R140, PT, PT, R140, -0x7f000001, RZ ;  /* 0x80ffffff8c8c0810 */ /* 0x000fe20007ffe0ff */
[----:B------:R-:W-:Y:S01]  /*67110*/  ISETP.GE.U32.AND P0, PT, R132, 0x7f000001, PT ;  /* 0x7f0000018400780c */ /* 0x000fe20003f06070 */
[----:B------:R-:W-:-:S12]  /*67120*/  ISETP.GE.U32.AND P2, PT, R141, 0x7f000001, PT ;  /* 0x7f0000018d00780c */ /* 0x000fd80003f46070 */
[----:B------:R-:W-:Y:S01]  /*67130*/  @P0 IADD3 R132, PT, PT, R132, -0x7f000001, RZ ;  /* 0x80ffffff84840810 */ /* 0x000fe20007ffe0ff */
[----:B------:R-:W-:Y:S01]  /*67140*/  ISETP.GE.U32.AND P0, PT, R134, 0x7f000001, PT ;  /* 0x7f0000018600780c */ /* 0x000fe20003f06070 */
[----:B------:R-:W-:Y:S01]  /*67150*/  ISETP.GE.U32.AND P3, PT, R129, 0x7f000001, PT ;  /* 0x7f0000018100780c */ /* 0x000fe20003f66070 */
[----:B------:R-:W-:Y:S02]  /*67160*/  @P5 IADD3 R148, PT, PT, R148, -0x7f000001, RZ ;  /* 0x80ffffff94945810 */ /* 0x000fe40007ffe0ff */
[----:B------:R-:W-:Y:S01]  /*67170*/  @P2 IADD3 R141, PT, PT, R141, -0x7f000001, RZ ;  /* 0x80ffffff8d8d2810 */ /* 0x000fe20007ffe0ff */
[----:B------:R-:W-:-:S08]  /*67180*/  IMAD.WIDE.U32 R78, R140, UR16, RZ ;  /* 0x000000108c4e7c25 */ /* 0x000fd0000f8e00ff */
[----:B------:R-:W-:Y:S02]  /*67190*/  @P0 IADD3 R134, PT, PT, R134, -0x7f000001, RZ ;  /* 0x80ffffff86860810 */ /* 0x000fe40007ffe0ff */
[----:B------:R-:W-:Y:S01]  /*671a0*/  IADD3 R141, PT, PT, R141, R148, RZ ;  /* 0x000000948d8d7210 */ /* 0x000fe20007ffe0ff */
[----:B------:R-:W-:Y:S01]  /*671b0*/  IMAD R148, R78, 0x7effffff, RZ ;  /* 0x7effffff4e947824 */ /* 0x000fe200078e02ff */
[----:B------:R-:W-:Y:S02]  /*671c0*/  IADD3 R134, PT, PT, R156, R134, RZ ;  /* 0x000000869c867210 */ /* 0x000fe40007ffe0ff */
[----:B------:R-:W-:Y:S01]  /*671d0*/  @P3 IADD3 R129, PT, PT, R129, -0x7f000001, RZ ;  /* 0x80ffffff81813810 */ /* 0x000fe20007ffe0ff */
[----:B------:R-:W-:Y:S02]  /*671e0*/  IMAD.HI.U32 R148, R148, 0x7f000001, R78 ;  /* 0x7f00000194947827 */ /* 0x000fe400078e004e */
[----:B------:R-:W-:Y:S02]  /*671f0*/  ISETP.GE.U32.AND P0, PT, R134, 0x7f000001, PT ;  /* 0x7f0000018600780c */ /* 0x000fe40003f06070 */
[----:B------:R-:W-:Y:S01]  /*67200*/  IMAD.WIDE.U32 R78, R132, UR18, RZ ;  /* 0x00000012844e7c25 */ /* 0x000fe2000f8e00ff */
[----:B------:R-:W-:-:S03]  /*67210*/  IADD3 R150, PT, PT, R129, R128, RZ ;  /* 0x0000008081967210 */ /* 0x000fc60007ffe0ff */
[----:B------:R-:W-:Y:S01]  /*67220*/  IMAD R128, R78, 0x7effffff, RZ ;  /* 0x7effffff4e807824 */ /* 0x000fe200078e02ff */
[----:B------:R-:W-:Y:S01]  /*67230*/  ISETP.GE.U32.AND P2, PT, R149, 0x7f000001, PT ;  /* 0x7f0000019500780c */ /* 0x000fe20003f46070 */
[----:B------:R-:W-:Y:S02]  /*67240*/  ISETP.GE.U32.AND P1, PT, R141, 0x7f000001, PT ;  /* 0x7f0000018d00780c */ /* 0x000fe40003f26070 */
[----:B------:R-:W-:-:S03]  /*67250*/  IMAD.HI.U32 R128, R128, 0x7f000001, R78 ;  /* 0x7f00000180807827 */ /* 0x000fc600078e004e */
[----:B------:R-:W-:Y:S02]  /*67260*/  @P0 IADD3 R134, PT, PT, R134, -0x7f000001, RZ ;  /* 0x80ffffff86860810 */ /* 0x000fe40007ffe0ff */
[----:B------:R-:W-:Y:S02]  /*67270*/  ISETP.GE.U32.AND P3, PT, R128, 0x7f000001, PT ;  /* 0x7f0000018000780c */ /* 0x000fe40003f66070 */
[----:B------:R-:W-:-:S03]  /*67280*/  IADD3 R134, PT, PT, R134, UR13, RZ ;  /* 0x0000000d86867c10 */ /* 0x000fc6000fffe0ff */
[----:B------:R-:W-:Y:S02]  /*67290*/  @P2 IADD3 R149, PT, PT, R149, -0x7f000001, RZ ;  /* 0x80ffffff95952810 */ /* 0x000fe40007ffe0ff */
[----:B------:R-:W-:Y:S01]  /*672a0*/  @P1 IADD3 R141, PT, PT, R141, -0x7f000001, RZ ;  /* 0x80ffffff8d8d1810 */ /* 0x000fe20007ffe0ff */
[----:B------:R-:W-:Y:S01]  /*672b0*/  ISETP.GE.U32.AND P0, PT, R134, 0x7f000001, PT ;  /* 0x7f0000018600780c */ /* 0x000fe20003f06070 */
[----:B------:R-:W-:Y:S01]  /*672c0*/  ISETP.GE.U32.AND P2, PT, R133, 0x7f000001, PT ;  /* 0x7f0000018500780c */ /* 0x000fe20003f46070 */
[----:B------:R-:W-:-:S03]  /*672d0*/  ISETP.GE.U32.AND P1, PT, R131, 0x7f000001, PT ;  /* 0x7f0000018300780c */ /* 0x000fc60003f26070 */
[----:B------:R-:W-:-:S05]  /*672e0*/  @P3 IADD3 R128, PT, PT, R128, -0x7f000001, RZ ;  /* 0x80ffffff80803810 */ /* 0x000fca0007ffe0ff */
[----:B------:R-:W-:-:S04]  /*672f0*/  IMAD.WIDE.U32 R78, R128, 0x5fffffa, RZ ;  /* 0x05fffffa804e7825 */ /* 0x000fc800078e00ff */
[----:B------:R-:W-:Y:S01]  /*67300*/  IMAD R128, R128, 0x6, RZ ;  /* 0x0000000680807824 */ /* 0x000fe200078e02ff */
[----:B------:R-:W-:Y:S02]  /*67310*/  @P0 IADD3 R134, PT, PT, R134, -0x7f000001, RZ ;  /* 0x80ffffff86860810 */ /* 0x000fe40007ffe0ff */
[----:B------:R-:W-:Y:S02]  /*67320*/  IADD3 R129, PT, PT, R141, R149, RZ ;  /* 0x000000958d817210 */ /* 0x000fe40007ffe0ff */
[----:B------:R-:W-:Y:S02]  /*67330*/  @P2 IADD3 R133, PT, PT, R133, -0x7f000001, RZ ;  /* 0x80ffffff85852810 */ /* 0x000fe40007ffe0ff */
[----:B------:R-:W-:Y:S01]  /*67340*/  @P1 IADD3 R131, PT, PT, R131, -0x7f000001, RZ ;  /* 0x80ffffff83831810 */ /* 0x000fe20007ffe0ff */
[----:B------:R-:W-:-:S04]  /*67350*/  IMAD.HI.U32 R141, R128, 0x7f000001, R78 ;  /* 0x7f000001808d7827 */ /* 0x000fc800078e004e */
[----:B------:R-:W-:Y:S01]  /*67360*/  IMAD.WIDE.U32 R78, R134, UR19, RZ ;  /* 0x00000013864e7c25 */ /* 0x000fe2000f8e00ff */
[----:B------:R-:W-:-:S03]  /*67370*/  IADD3 R128, PT, PT, R131, R133, RZ ;  /* 0x0000008583807210 */ /* 0x000fc60007ffe0ff */
        /* <DEDUP_REMOVED lines=8> */
[----:B------:R-:W-:-:S04]  /*67400*/  ISETP.GE.U32.AND P1, PT, R147, 0x7f000001, PT ;  /* 0x7f0000019300780c */ /* 0x000fc80003f26070 */
[----:B------:R-:W-:Y:S01]  /*67410*/  @P2 IADD3 R129, PT, PT, R129, -0x7f000001, RZ ;  /* 0x80ffffff81812810 */ /* 0x000fe20007ffe0ff */
[----:B------:R-:W-:-:S04]  /*67420*/  IMAD.HI.U32 R146, R131, 0x7f000001, R78 ;  /* 0x7f00000183927827 */ /* 0x000fc800078e004e */
[----:B------:R-:W-:Y:S01]  /*67430*/  IMAD.WIDE.U32 R78, R129, R32, RZ ;  /* 0x00000020814e7225 */ /* 0x000fe200078e00ff */
[----:B------:R-:W-:Y:S01]  /*67440*/  @P0 IADD3 R150, PT, PT, R150, -0x7f000001, RZ ;  /* 0x80ffffff96960810 */ /* 0x000fe20007ffe0ff */
[----:B------:R-:W-:Y:S02]  /*67450*/  ISETP.GE.U32.AND P0, PT, R126, 0x7f000001, PT ;  /* 0x7f0000017e00780c */ /* 0x000fe40003f06070 */
[----:B------:R-:W-:-:S04]  /*67460*/  IMAD R133, R78, 0x7effffff, RZ ;  /* 0x7effffff4e857824 */ /* 0x000fc800078e02ff */
[----:B------:R-:W-:Y:S01]  /*67470*/  IMAD.HI.U32 R133, R133, 0x7f000001, R78 ;  /* 0x7f00000185857827 */ /* 0x000fe200078e004e */
[----:B------:R-:W-:-:S04]  /*67480*/  @P1 IADD3 R147, PT, PT, R147, -0x7f000001, RZ ;  /* 0x80ffffff93931810 */ /* 0x000fc80007ffe0ff */
[----:B------:R-:W-:Y:S02]  /*67490*/  ISETP.GE.U32.AND P1, PT, R133, 0x7f000001, PT ;  /* 0x7f0000018500780c */ /* 0x000fe40003f26070 */
[----:B------:R-:W-:Y:S01]  /*674a0*/  @P0 IADD3 R126, PT, PT, R126, -0x7f000001, RZ ;  /* 0x80ffffff7e7e0810 */ /* 0x000fe20007ffe0ff */
[----:B------:R-:W-:Y:S01]  /*674b0*/  ISETP.GE.U32.AND P0, PT, R120, 0x7f000001, PT ;  /* 0x7f0000017800780c */ /* 0x000fe20003f06070 */
[----:B------:R-:W-:Y:S01]  /*674c0*/  ISETP.GE.U32.AND P2, PT, R127, 0x7f000001, PT ;  /* 0x7f0000017f00780c */ /* 0x000fe20003f46070 */
[----:B------:R-:W-:Y:S01]  /*674d0*/  IADD3 R131, PT, PT, R150, R147, RZ ;  /* 0x0000009396837210 */ /* 0x000fe20007ffe0ff */
[----:B------:R-:W-:Y:S01]  /*674e0*/  ISETP.GE.U32.AND P4, PT, R135, 0x7f000001, PT ;  /* 0x7f0000018700780c */ /* 0x000fe20003f86070 */
[----:B------:R-:W-:Y:S01]  /*674f0*/  ISETP.GE.U32.AND P5, PT, R92, 0x7f000001, PT ;  /* 0x7f0000015c00780c */ /* 0x000fe20003fa6070 */
[----:B------:R-:W-:-:S04]  /*67500*/  IMAD.WIDE.U32 R180, R55, R45, RZ ;  /* 0x0000002d37b47225 */ /* 0x000fc800078e00ff */
[----:B------:R-:W-:Y:S01]  /*67510*/  IMAD.WIDE.U32 R172, R101, R46, RZ ;  /* 0x0000002e65ac7225 */ /* 0x000fe200078e00ff */
[----:B------:R-:W-:Y:S01]  /*67520*/  @P1 IADD3 R133, PT, PT, R133, -0x7f000001, RZ ;  /* 0x80ffffff85851810 */ /* 0x000fe20007ffe0ff */
[----:B------:R-:W-:Y:S01]  /*67530*/  ISETP.GE.U32.AND P1, PT, R126, 0x7f000001, PT ;  /* 0x7f0000017e00780c */ /* 0x000fe20003f26070 */
[----:B------:R-:W-:Y:S01]  /*67540*/  ISETP.GE.U32.AND P3, PT, R131, 0x7f000001, PT ;  /* 0x7f0000018300780c */ /* 0x000fe20003f66070 */
[----:B------:R-:W-:Y:S02]  /*67550*/  @P0 IADD3 R120, PT, PT, R120, -0x7f000001, RZ ;  /* 0x80ffffff78780810 */ /* 0x000fe40007ffe0ff */
[----:B------:R-:W-:Y:S01]  /*67560*/  @P2 IADD3 R127, PT, PT, R127, -0x7f000001, RZ ;  /* 0x80ffffff7f7f2810 */ /* 0x000fe20007ffe0ff */
[----:B------:R-:W4:Y:S02]  /*67570*/  LDL R150, [R1+0x348] ;  /* 0x0003480001967983 */ /* 0x000f240000100800 */
[----:B------:R-:W-:-:S06]  /*67580*/  ISETP.GE.U32.AND P0, PT, R120, 0x7f000001, PT ;  /* 0x7f0000017800780c */ /* 0x000fcc0003f06070 */
[----:B------:R-:W-:Y:S02]  /*67590*/  @P1 IADD3 R126, PT, PT, R126, -0x7f000001, RZ ;  /* 0x80ffffff7e7e1810 */ /* 0x000fe40007ffe0ff */
[----:B------:R-:W-:Y:S01]  /*675a0*/  @P3 IADD3 R131, PT, PT, R131, -0x7f000001, RZ ;  /* 0x80ffffff83833810 */ /* 0x000fe20007ffe0ff */
[----:B------:R-:W-:Y:S01]  /*675b0*/  ISETP.GE.U32.AND P3, PT, R128, 0x7f000001, PT ;  /* 0x7f0000018000780c */ /* 0x000fe20003f66070 */
[----:B------:R-:W-:Y:S01]  /*675c0*/  IADD3 R126, PT, PT, R126, R127, RZ ;  /* 0x0000007f7e7e7210 */ /* 0x000fe20007ffe0ff */
[----:B------:R-:W-:Y:S01]  /*675d0*/  IMAD.WIDE.U32 R78, R133, 0x5fffffa, RZ ;  /* 0x05fffffa854e7825 */ /* 0x000fe200078e00ff */
[----:B------:R-:W-:-:S03]  /*675e0*/  ISETP.GE.U32.AND P2, PT, R125, 0x7f000001, PT ;  /* 0x7f0000017d00780c */ /* 0x000fc60003f46070 */
[----:B------:R-:W-:Y:S01]  /*675f0*/  IMAD R133, R133, 0x6, RZ ;  /* 0x0000000685857824 */ /* 0x000fe200078e02ff */
[----:B------:R-:W-:Y:S01]  /*67600*/  @P0 IADD3 R120, PT, PT, R120, -0x7f000001, RZ ;  /* 0x80ffffff78780810 */ /* 0x000fe20007ffe0ff */
[----:B------:R-:W-:Y:S02]  /*67610*/  ISETP.GE.U32.AND P1, PT, R126, 0x7f000001, PT ;  /* 0x7f0000017e00780c */ /* 0x000fe40003f26070 */
[----:B------:R-:W-:-:S04]  /*67620*/  IMAD.HI.U32 R147, R133, 0x7f000001, R78 ;  /* 0x7f00000185937827 */ /* 0x000fc800078e004e */
[----:B------:R-:W-:Y:S01]  /*67630*/  IMAD.WIDE.U32 R78, R131, R140, RZ ;  /* 0x0000008c834e7225 */ /* 0x000fe200078e00ff */
[----:B------:R-:W-:Y:S01]  /*67640*/  ISETP.GE.U32.AND P0, PT, R120, 0x7f000001, PT ;  /* 0x7f0000017800780c */ /* 0x000fe20003f06070 */
[----:B------:R-:W-:Y:S02]  /*67650*/  @P3 IADD3 R128, PT, PT, R128, -0x7f000001, RZ ;  /* 0x80ffffff80803810 */ /* 0x000fe40007ffe0ff */
[----:B------:R-:W-:Y:S01]  /*67660*/  IMAD R127, R78, 0x7effffff, RZ ;  /* 0x7effffff4e7f7824 */ /* 0x000fe200078e02ff */
[----:B------:R-:W-:-:S03]  /*67670*/  @P2 IADD3 R125, PT, PT, R125, -0x7f000001, RZ ;  /* 0x80ffffff7d7d2810 */ /* 0x000fc60007ffe0ff */
[----:B------:R-:W-:Y:S01]  /*67680*/  IMAD.HI.U32 R127, R127, 0x7f000001, R78 ;  /* 0x7f0000017f7f7827 */ /* 0x000fe200078e004e */
[----:B------:R-:W-:-:S03]  /*67690*/  @P1 IADD3 R126, PT, PT, R126, -0x7f000001, RZ ;  /* 0x80ffffff7e7e1810 */ /* 0x000fc60007ffe0ff */
[----:B------:R-:W-:Y:S02]  /*676a0*/  IMAD.WIDE.U32 R78, R128, R132, RZ ;  /* 0x00000084804e7225 */ /* 0x000fe400078e00ff */
[----:B------:R-:W-:Y:S02]  /*676b0*/  @P0 IADD3 R120, PT, PT, R120, -0x7f000001, RZ ;  /* 0x80ffffff78780810 */ /* 0x000fe40007ffe0ff */
[----:B------:R-:W-:Y:S01]  /*676c0*/  IADD3 R125, PT, PT, R126, R125, RZ ;  /* 0x0000007d7e7d7210 */ /* 0x000fe20007ffe0ff */
[----:B------:R-:W-:Y:S02]  /*676d0*/  IMAD R126, R78, 0x7effffff, RZ ;  /* 0x7effffff4e7e7824 */ /* 0x000fe400078e02ff */
[----:B------:R-:W-:Y:S02]  /*676e0*/  ISETP.GE.U32.AND P0, PT, R120, 0x7f000001, PT ;  /* 0x7f0000017800780c */ /* 0x000fe40003f06070 */
[----:B------:R-:W-:-:S05]  /*676f0*/  IMAD.HI.U32 R126, R126, 0x7f000001, R78 ;  /* 0x7f0000017e7e7827 */ /* 0x000fca00078e004e */
[----:B------:R-:W-:Y:S01]  /*67700*/  ISETP.GE.U32.AND P1, PT, R126, 0x7f000001, PT ;  /* 0x7f0000017e00780c */ /* 0x000fe20003f26070 */
[----:B------:R-:W-:Y:S01]  /*67710*/  ISETP.GE.U32.AND P3, PT, R121, 0x7f000001, PT ;  /* 0x7f0000017900780c */ /* 0x000fe20003f66070 */
[----:B------:R-:W-:-:S04]  /*67720*/  ISETP.GE.U32.AND P2, PT, R125, 0x7f000001, PT ;  /* 0x7f0000017d00780c */ /* 0x000fc80003f46070 */
[----:B------:R-:W-:Y:S01]  /*67730*/  @P0 IADD3 R120, PT, PT, R120, -0x7f000001, RZ ;  /* 0x80ffffff78780810 */ /* 0x000fe20007ffe0ff */
[----:B------:R-:W-:-:S06]  /*67740*/  ISETP.GE.U32.AND P0, PT, R85, 0x7f000001, PT ;  /* 0x7f0000015500780c */ /* 0x000fcc0003f06070 */
[----:B------:R-:W-:Y:S01]  /*67750*/  @P1 IADD3 R126, PT, PT, R126, -0x7f000001, RZ ;  /* 0x80ffffff7e7e1810 */ /* 0x000fe20007ffe0ff */
[----:B------:R-:W-:Y:S01]  /*67760*/  ISETP.GE.U32.AND P1, PT, R120, 0x7f000001, PT ;  /* 0x7f0000017800780c */ /* 0x000fe20003f26070 */
[----:B------:R-:W-:Y:S02]  /*67770*/  @P3 IADD3 R121, PT, PT, R121, -0x7f000001, RZ ;  /* 0x80ffffff79793810 */ /* 0x000fe40007ffe0ff */
[----:B------:R-:W-:-:S03]  /*67780*/  @P2 IADD3 R125, PT, PT, R125, -0x7f000001, RZ ;  /* 0x80ffffff7d7d2810 */ /* 0x000fc60007ffe0ff */
[----:B------:R-:W-:Y:S02]  /*67790*/  @P0 IADD3 R85, PT, PT, R85, -0x7f000001, RZ ;  /* 0x80ffffff55550810 */ /* 0x000fe40007ffe0ff */
[----:B------:R-:W-:-:S05]  /*677a0*/  IADD3 R133, PT, PT, R125, R121, RZ ;  /* 0x000000797d857210 */ /* 0x000fca0007ffe0ff */
[----:B------:R-:W-:Y:S01]  /*677b0*/  @P1 IADD3 R120, PT, PT, R120, -0x7f000001, RZ ;  /* 0x80ffffff78781810 */ /* 0x000fe20007ffe0ff */
[----:B------:R-:W-:-:S03]  /*677c0*/  ISETP.GE.U32.AND P3, PT, R137, 0x7f000001, PT ;  /* 0x7f0000018900780c */ /* 0x000fc60003f66070 */
[----:B------:R-:W-:Y:S01]  /*677d0*/  IADD3 R85, PT, PT, R85, R120, RZ ;  /* 0x0000007855557210 */ /* 0x000fe20007ffe0ff */
[----:B------:R-:W-:-:S04]  /*677e0*/  ISETP.GE.U32.AND P1, PT, R133, 0x7f000001, PT ;  /* 0x7f0000018500780c */ /* 0x000fc80003f26070 */
[----:B------:R-:W-:Y:S01]  /*677f0*/  ISETP.GE.U32.AND P0, PT, R85, 0x7f000001, PT ;  /* 0x7f0000015500780c */ /* 0x000fe20003f06070 */
[----:B------:R-:W-:-:S04]  /*67800*/  ISETP.GE.U32.AND P2, PT, R9, 0x7f000001, PT ;  /* 0x7f0000010900780c */ /* 0x000fc80003f46070 */
[----:B------:R-:W-:-:S04]  /*67810*/  @P3 IADD3 R137, PT, PT, R137, -0x7f000001, RZ ;  /* 0x80ffffff89893810 */ /* 0x000fc80007ffe0ff */
[----:B------:R-:W-:Y:S01]  /*67820*/  @P1 IADD3 R133, PT, PT, R133, -0x7f000001, RZ ;  /* 0x80ffffff85851810 */ /* 0x000fe20007ffe0ff */
[----:B------:R-:W-:-:S03]  /*67830*/  ISETP.GE.U32.AND P1, PT, R139, 0x7f000001, PT ;  /* 0x7f0000018b00780c */ /* 0x000fc60003f26070 */
[----:B------:R-:W-:Y:S01]  /*67840*/  @P0 IADD3 R85, PT, PT, R85, -0x7f000001, RZ ;  /* 0x80ffffff55550810 */ /* 0x000fe20007ffe0ff */
[----:B------:R-:W-:Y:S01]  /*67850*/  ISETP.GE.U32.AND P0, PT, R137, 0x7f000001, PT ;  /* 0x7f0000018900780c */ /* 0x000fe20003f06070 */
[----:B------:R-:W-:Y:S01]  /*67860*/  @P2 IADD3 R9, PT, PT, R9, -0x7f000001, RZ ;  /* 0x80ffffff09092810 */ /* 0x000fe20007ffe0ff */
[----:B------:R-:W-:Y:S02]  /*67870*/  IMAD.WIDE.U32 R120, R132, UR16, RZ ;  /* 0x0000001084787c25 */ /* 0x000fe4000f8e00ff */
[----:B------:R-:W-:Y:S02]  /*67880*/  ISETP.GE.U32.AND P2, PT, R133, R85, PT ;  /* 0x000000558500720c */ /* 0x000fe40003f46070 */
[----:B------:R-:W-:-:S04]  /*67890*/  IMAD.WIDE.U32 R78, R126, 0x5fffffa, RZ ;  /* 0x05fffffa7e4e7825 */ /* 0x000fc800078e00ff */
[----:B------:R-:W-:Y:S01]  /*678a0*/  IMAD R126, R126, 0x6, RZ ;  /* 0x000000067e7e7824 */ /* 0x000fe200078e02ff */
[----:B------:R-:W-:Y:S01]  /*678b0*/  @P4 IADD3 R135, PT, PT, R135, -0x7f000001, RZ ;  /* 0x80ffffff87874810 */ /* 0x000fe20007ffe0ff */
[----:B------:R-:W-:Y:S01]  /*678c0*/  IMAD R125, R120, 0x7effffff, RZ ;  /* 0x7effffff787d7824 */ /* 0x000fe200078e02ff */
[----:B------:R-:W-:Y:S02]  /*678d0*/  @P1 IADD3 R139, PT, PT, R139, -0x7f000001, RZ ;  /* 0x80ffffff8b8b1810 */ /* 0x000fe40007ffe0ff */
[----:B------:R-:W-:Y:S02]  /*678e0*/  IADD3 R85, PT, PT, -R85, R133, RZ ;  /* 0x0000008555557210 */ /* 0x000fe40007ffe1ff */
[----:B------:R-:W-:Y:S01]  /*678f0*/  @P0 IADD3 R137, PT, PT, R137, -0x7f000001, RZ ;  /* 0x80ffffff89890810 */ /* 0x000fe20007ffe0ff */
[----:B------:R-:W-:-:S04]  /*67900*/  IMAD.HI.U32 R126, R126, 0x7f000001, R78 ;  /* 0x7f0000017e7e7827 */ /* 0x000fc800078e004e */
[----:B------:R-:W-:-:S04]  /*67910*/  IMAD.WIDE.U32 R78, R135, 0x5fffffa, RZ ;  /* 0x05fffffa874e7825 */ /* 0x000fc800078e00ff */
[----:B------:R-:W-:-:S04]  /*67920*/  IMAD.HI.U32 R125, R125, 0x7f000001, R120 ;  /* 0x7f0000017d7d7827 */ /* 0x000fc800078e0078 */
[----:B------:R-:W-:Y:S01]  /*67930*/  IMAD.WIDE.U32 R120, R9, 0x5fffffa, RZ ;  /* 0x05fffffa09787825 */ /* 0x000fe200078e00ff */
[----:B------:R-:W-:-:S03]  /*67940*/  IADD3 R133, PT, PT, R137, R139, RZ ;  /* 0x0000008b89857210 */ /* 0x000fc60007ffe0ff */
[----:B------:R-:W-:Y:S02]  /*67950*/  IMAD R135, R135, 0x6, RZ ;  /* 0x0000000687877824 */ /* 0x000fe400078e02ff */
[----:B------:R-:W-:Y:S01]  /*67960*/  IMAD R9, R9, 0x6, RZ ;  /* 0x0000000609097824 */ /* 0x000fe200078e02ff */
[----:B------:R-:W-:Y:S01]  /*67970*/  @!P2 IADD3 R85, PT, PT, R85, 0x7f000001, RZ ;  /* 0x7f0000015555a810 */ /* 0x000fe20007ffe0ff */
[----:B------:R-:W-:Y:S01]  /*67980*/  ISETP.GE.U32.AND P1, PT, R138, 0x7f000001, PT ;  /* 0x7f0000018a00780c */ /* 0x000fe20003f26070 */
[----:B------:R-:W-:Y:S01]  /*67990*/  IMAD.HI.U32 R78, R135, 0x7f000001, R78 ;  /* 0x7f000001874e7827 */ /* 0x000fe200078e004e */
[----:B------:R-:W-:-:S03]  /*679a0*/  ISETP.GE.U32.AND P0, PT, R133, 0x7f000001, PT ;  /* 0x7f0000018500780c */ /* 0x000fc60003f06070 */
[----:B------:R-:W-:Y:S01]  /*679b0*/  IMAD.HI.U32 R79, R9, 0x7f000001, R120 ;  /* 0x7f000001094f7827 */ /* 0x000fe200078e0078 */
[----:B------:R-:W-:-:S07]  /*679c0*/  ISETP.GE.U32.AND P2, PT, R125, 0x7f000001, PT ;  /* 0x7f0000017d00780c */ /* 0x000fce0003f46070 */
[----:B------:R-:W-:Y:S01]  /*679d0*/  @P1 IADD3 R138, PT, PT, R138, -0x7f000001, RZ ;  /* 0x80ffffff8a8a1810 */ /* 0x000fe20007ffe0ff */
[----:B--2---:R-:W-:-:S04]  /*679e0*/  IMAD.WIDE.U32 R120, R81, R85, RZ ;  /* 0x0000005551787225 */ /* 0x004fc800078e00ff */
[----:B------:R-:W-:Y:S01]  /*679f0*/  IMAD R9, R120, 0x7effffff, RZ ;  /* 0x7effffff78097824 */ /* 0x000fe200078e02ff */
[----:B------:R-:W-:-:S03]  /*67a00*/  @P0 IADD3 R133, PT, PT, R133, -0x7f000001, RZ ;  /* 0x80ffffff85850810 */ /* 0x000fc60007ffe0ff */
[----:B------:R-:W-:-:S04]  /*67a10*/  IMAD.HI.U32 R9, R9, 0x7f000001, R120 ;  /* 0x7f00000109097827 */ /* 0x000fc800078e0078 */
[----:B------:R-:W-:Y:S01]  /*67a20*/  IMAD.WIDE.U32 R120, R134, UR17, RZ ;  /* 0x0000001186787c25 */ /* 0x000fe2000f8e00ff */
[----:B------:R-:W-:-:S03]  /*67a30*/  IADD3 R133, PT, PT, R133, R138, RZ ;  /* 0x0000008a85857210 */ /* 0x000fc60007ffe0ff */
[----:B------:R-:W-:Y:S01]  /*67a40*/  IMAD R137, R120, 0x7effffff, RZ ;  /* 0x7effffff78897824 */ /* 0x000fe200078e02ff */
[----:B------:R-:W-:-:S03]  /*67a50*/  ISETP.GE.U32.AND P1, PT, R136, 0x7f000001, PT ;  /* 0x7f0000018800780c */ /* 0x000fc60003f26070 */
[----:B------:R-:W-:-:S04]  /*67a60*/  IMAD.HI.U32 R137, R137, 0x7f000001, R120 ;  /* 0x7f00000189897827 */ /* 0x000fc800078e0078 */
[----:B------:R-:W-:Y:S01]  /*67a70*/  IMAD.WIDE.U32 R120, R32, UR16, RZ ;  /* 0x0000001020787c25 */ /* 0x000fe2000f8e00ff */
[----:B------:R-:W-:-:S03]  /*67a80*/  ISETP.GE.U32.AND P0, PT, R133, 0x7f000001, PT ;  /* 0x7f0000018500780c */ /* 0x000fc60003f06070 */
[----:B------:R-:W-:-:S04]  /*67a90*/  IMAD R135, R120, 0x7effffff, RZ ;  /* 0x7effffff78877824 */ /* 0x000fc800078e02ff */
[----:B------:R-:W-:Y:S01]  /*67aa0*/  IMAD.HI.U32 R135, R135, 0x7f000001, R120 ;  /* 0x7f00000187877827 */ /* 0x000fe200078e0078 */
[----:B------:R-:W-:Y:S02]  /*67ab0*/  @P1 IADD3 R136, PT, PT, R136, -0x7f000001, RZ ;  /* 0x80ffffff88881810 */ /* 0x000fe40007ffe0ff */
[----:B------:R-:W-:Y:S02]  /*67ac0*/  @P2 IADD3 R125, PT, PT, R125, -0x7f000001, RZ ;  /* 0x80ffffff7d7d2810 */ /* 0x000fe40007ffe0ff */
[----:B------:R-:W-:Y:S01]  /*67ad0*/  ISETP.GE.U32.AND P1, PT, R135, 0x7f000001, PT ;  /* 0x7f0000018700780c */ /* 0x000fe20003f26070 */
[----:B------:R-:W-:Y:S02]  /*67ae0*/  @P0 IADD3 R133, PT, PT, R133, -0x7f000001, RZ ;  /* 0x80ffffff85850810 */ /* 0x000fe40007ffe0ff */
[----:B------:R-:W-:-:S10]  /*67af0*/  ISETP.GE.U32.AND P0, PT, R125, 0x7f000001, PT ;  /* 0x7f0000017d00780c */ /* 0x000fd40003f06070 */
[----:B------:R-:W-:-:S03]  /*67b00*/  @P1 IADD3 R135, PT, PT, R135, -0x7f000001, RZ ;  /* 0x80ffffff87871810 */ /* 0x000fc60007ffe0ff */
[----:B------:R-:W-:Y:S01]  /*67b10*/  @P0 IADD3 R125, PT, PT, R125, -0x7f000001, RZ ;  /* 0x80ffffff7d7d0810 */ /* 0x000fe20007ffe0ff */
[----:B------:R-:W-:Y:S01]  /*67b20*/  ISETP.GE.U32.AND P0, PT, R148, 0x7f000001, PT ;  /* 0x7f0000019400780c */ /* 0x000fe20003f06070 */
[----:B------:R-:W-:Y:S01]  /*67b30*/  ISETP.GE.U32.AND P1, PT, R135, 0x7f000001, PT ;  /* 0x7f0000018700780c */ /* 0x000fe20003f26070 */
[----:B------:R-:W-:Y:S01]  /*67b40*/  IMAD.WIDE.U32 R120, R132, UR17, RZ ;  /* 0x0000001184787c25 */ /* 0x000fe2000f8e00ff */
[----:B------:R-:W-:-:S03]  /*67b50*/  ISETP.GE.U32.AND P2, PT, R137, 0x7f000001, PT ;  /* 0x7f0000018900780c */ /* 0x000fc60003f46070 */
[----:B------:R-:W-:-:S04]  /*67b60*/  IMAD R139, R120, 0x7effffff, RZ ;  /* 0x7effffff788b7824 */ /* 0x000fc800078e02ff */
[----:B------:R-:W-:-:S03]  /*67b70*/  IMAD.HI.U32 R139, R139, 0x7f000001, R120 ;  /* 0x7f0000018b8b7827 */ /* 0x000fc600078e0078 */
[----:B------:R-:W-:Y:S02]  /*67b80*/  @P0 IADD3 R148, PT, PT, R148, -0x7f000001, RZ ;  /* 0x80ffffff94940810 */ /* 0x000fe40007ffe0ff */
[----:B------:R-:W-:Y:S01]  /*67b90*/  @P1 IADD3 R135, PT, PT, R135, -0x7f000001, RZ ;  /* 0x80ffffff87871810 */ /* 0x000fe20007ffe0ff */
[----:B------:R-:W-:Y:S01]  /*67ba0*/  ISETP.GE.U32.AND P1, PT, R142, 0x7f000001, PT ;  /* 0x7f0000018e00780c */ /* 0x000fe20003f26070 */
[----:B------:R-:W-:Y:S01]  /*67bb0*/  IMAD.WIDE.U32 R120, R140, UR18, RZ ;  /* 0x000000128c787c25 */ /* 0x000fe2000f8e00ff */
[----:B------:R-:W-:-:S03]  /*67bc0*/  ISETP.GE.U32.AND P0, PT, R148, 0x7f000001, PT ;  /* 0x7f0000019400780c */ /* 0x000fc60003f06070 */
[----:B------:R-:W-:Y:S01]  /*67bd0*/  IMAD R138, R120, 0x7effffff, RZ ;  /* 0x7effffff788a7824 */ /* 0x000fe200078e02ff */
[----:B------:R-:W-:Y:S01]  /*67be0*/  @P2 IADD3 R137, PT, PT, R137, -0x7f000001, RZ ;  /* 0x80ffffff89892810 */ /* 0x000fe20007ffe0ff */
[----:B------:R-:W-:Y:S02]  /*67bf0*/  ISETP.GE.U32.AND P2, PT, R139, 0x7f000001, PT ;  /* 0x7f0000018b00780c */ /* 0x000fe40003f46070 */
[----:B------:R-:W-:Y:S01]  /*67c00*/  IMAD.HI.U32 R138, R138, 0x7f000001, R120 ;  /* 0x7f0000018a8a7827 */ /* 0x000fe200078e0078 */
[----:B------:R-:W-:-:S03]  /*67c10*/  IADD3 R125, PT, PT, R125, R137, RZ ;  /* 0x000000897d7d7210 */ /* 0x000fc60007ffe0ff */
[----:B------:R-:W-:Y:S01]  /*67c20*/  @P1 IADD3 R142, PT, PT, R142, -0x7f000001, RZ ;  /* 0x80ffffff8e8e1810 */ /* 0x000fe20007ffe0ff */
[----:B------:R-:W-:Y:S01]  /*67c30*/  ISETP.GE.U32.AND P1, PT, R138, 0x7f000001, PT ;  /* 0x7f0000018a00780c */ /* 0x000fe20003f26070 */
[----:B------:R-:W-:Y:S01]  /*67c40*/  IMAD.WIDE.U32 R120, R134, UR18, RZ ;  /* 0x0000001286787c25 */ /* 0x000fe2000f8e00ff */
[----:B------:R-:W-:Y:S01]  /*67c50*/  @P0 IADD3 R148, PT, PT, R148, -0x7f000001, RZ ;  /* 0x80ffffff94940810 */ /* 0x000fe20007ffe0ff */
[----:B------:R-:W-:Y:S02]  /*67c60*/  ISETP.GE.U32.AND P0, PT, R125, 0x7f000001, PT ;  /* 0x7f0000017d00780c */ /* 0x000fe40003f06070 */
[----:B------:R-:W-:Y:S01]  /*67c70*/  IMAD R137, R120, 0x7effffff, RZ ;  /* 0x7effffff78897824 */ /* 0x000fe200078e02ff */
[----:B------:R-:W-:-:S03]  /*67c80*/  @P2 IADD3 R139, PT, PT, R139, -0x7f000001, RZ ;  /* 0x80ffffff8b8b2810 */ /* 0x000fc60007ffe0ff */
[----:B------:R-:W-:Y:S01]  /*67c90*/  IMAD.HI.U32 R137, R137, 0x7f000001, R120 ;  /* 0x7f00000189897827 */ /* 0x000fe200078e0078 */
[----:B------:R-:W-:Y:S02]  /*67ca0*/  IADD3 R133, PT, PT, R133, R136, RZ ;  /* 0x0000008885857210 */ /* 0x000fe40007ffe0ff */
[----:B------:R-:W-:Y:S02]  /*67cb0*/  IADD3 R136, PT, PT, R135, R139, RZ ;  /* 0x0000008b87887210 */ /* 0x000fe40007ffe0ff */
[----:B------:R-:W-:Y:S01]  /*67cc0*/  @P1 IADD3 R138, PT, PT, R138, -0x7f000001, RZ ;  /* 0x80ffffff8a8a1810 */ /* 0x000fe20007ffe0ff */
[----:B------:R-:W-:Y:S01]  /*67cd0*/  ISETP.GE.U32.AND P1, PT, R137, 0x7f000001, PT ;  /* 0x7f0000018900780c */ /* 0x000fe20003f26070 */
[----:B------:R-:W-:Y:S01]  /*67ce0*/  @P0 IADD3 R125, PT, PT, R125, -0x7f000001, RZ ;  /* 0x80ffffff7d7d0810 */ /* 0x000fe20007ffe0ff */
[----:B------:R-:W-:Y:S01]  /*67cf0*/  ISETP.GE.U32.AND P0, PT, R136, 0x7f000001, PT ;  /* 0x7f0000018800780c */ /* 0x000fe20003f06070 */
[----:B------:R-:W-:Y:S01]  /*67d00*/  IADD3 R148, PT, PT, R148, R142, RZ ;  /* 0x0000008e94947210 */ /* 0x000fe20007ffe0ff */
[----:B------:R-:W-:-:S09]  /*67d10*/  IMAD.WIDE.U32 R120, R140, UR19, RZ ;  /* 0x000000138c787c25 */ /* 0x000fd2000f8e00ff */
[----:B------:R-:W-:Y:S01]  /*67d20*/  @P1 IADD3 R137, PT, PT, R137, -0x7f000001, RZ ;  /* 0x80ffffff89891810 */ /* 0x000fe20007ffe0ff */
[----:B------:R-:W-:Y:S01]  /*67d30*/  ISETP.GE.U32.AND P1, PT, R141, 0x7f000001, PT ;  /* 0x7f0000018d00780c */ /* 0x000fe20003f26070 */
[----:B------:R-:W-:Y:S01]  /*67d40*/  @P0 IADD3 R136, PT, PT, R136, -0x7f000001, RZ ;  /* 0x80ffffff88880810 */ /* 0x000fe20007ffe0ff */
[----:B------:R-:W-:Y:S01]  /*67d50*/  ISETP.GE.U32.AND P0, PT, R148, 0x7f000001, PT ;  /* 0x7f0000019400780c */ /* 0x000fe20003f06070 */
[----:B------:R-:W-:-:S04]  /*67d60*/  IMAD R135, R120, 0x7effffff, RZ ;  /* 0x7effffff78877824 */ /* 0x000fc800078e02ff */
[----:B------:R-:W-:Y:S01]  /*67d70*/  IMAD.HI.U32 R135, R135, 0x7f000001, R120 ;  /* 0x7f00000187877827 */ /* 0x000fe200078e0078 */
[----:B------:R-:W-:Y:S01]  /*67d80*/  IADD3 R137, PT, PT, R136, R137, RZ ;  /* 0x0000008988897210 */ /* 0x000fe20007ffe0ff */
[----:B------:R-:W-:Y:S02]  /*67d90*/  ISETP.GE.U32.AND P2, PT, R127, 0x7f000001, PT ;  /* 0x7f0000017f00780c */ /* 0x000fe40003f46070 */
[----:B------:R-:W-:Y:S02]  /*67da0*/  IMAD.WIDE.U32 R120, R131, R132, RZ ;  /* 0x0000008483787225 */ /* 0x000fe400078e00ff */
[----:B------:R-:W-:Y:S01]  /*67db0*/  @P1 IADD3 R141, PT, PT, R141, -0x7f000001, RZ ;  /* 0x80ffffff8d8d1810 */ /* 0x000fe20007ffe0ff */
[----:B------:R-:W-:Y:S01]  /*67dc0*/  ISETP.GE.U32.AND P1, PT, R135, 0x7f000001, PT ;  /* 0x7f0000018700780c */ /* 0x000fe20003f26070 */
[----:B------:R-:W-:Y:S01]  /*67dd0*/  @P0 IADD3 R148, PT, PT, R148, -0x7f000001, RZ ;  /* 0x80ffffff94940810 */ /* 0x000fe20007ffe0ff */
[----:B------:R-:W-:Y:S01]  /*67de0*/  ISETP.GE.U32.AND P0, PT, R137, 0x7f000001, PT ;  /* 0x7f0000018900780c */ /* 0x000fe20003f06070 */
[----:B------:R-:W-:-:S04]  /*67df0*/  IMAD R139, R120, 0x7effffff, RZ ;  /* 0x7effffff788b7824 */ /* 0x000fc800078e02ff */
[----:B------:R-:W-:Y:S01]  /*67e00*/  IMAD.HI.U32 R139, R139, 0x7f000001, R120 ;  /* 0x7f0000018b8b7827 */ /* 0x000fe200078e0078 */
[----:B------:R-:W-:-:S05]  /*67e10*/  @P2 IADD3 R127, PT, PT, R127, -0x7f000001, RZ ;  /* 0x80ffffff7f7f2810 */ /* 0x000fca0007ffe0ff */
[----:B------:R-:W-:Y:S01]  /*67e20*/  @P1 IADD3 R135, PT, PT, R135, -0x7f000001, RZ ;  /* 0x80ffffff87871810 */ /* 0x000fe20007ffe0ff */
[----:B------:R-:W-:Y:S01]  /*67e30*/  ISETP.GE.U32.AND P1, PT, R139, 0x7f000001, PT ;  /* 0x7f0000018b00780c */ /* 0x000fe20003f26070 */
[----:B------:R-:W-:Y:S01]  /*67e40*/  IMAD.WIDE.U32 R120, R129, R134, RZ ;  /* 0x0000008681787225 */ /* 0x000fe200078e00ff */
[----:B------:R-:W-:Y:S01]  /*67e50*/  @P0 IADD3 R137, PT, PT, R137, -0x7f000001, RZ ;  /* 0x80ffffff89890810 */ /* 0x000fe20007ffe0ff */
[----:B------:R-:W-:Y:S02]  /*67e60*/  ISETP.GE.U32.AND P0, PT, R127, 0x7f000001, PT ;  /* 0x7f0000017f00780c */ /* 0x000fe40003f06070 */
[----:B------:R-:W-:-:S04]  /*67e70*/  IMAD R142, R120, 0x7effffff, RZ ;  /* 0x7effffff788e7824 */ /* 0x000fc800078e02ff */
[----:B------:R-:W-:-:S04]  /*67e80*/  IMAD.HI.U32 R142, R142, 0x7f000001, R120 ;  /* 0x7f0000018e8e7827 */ /* 0x000fc800078e0078 */
[----:B------:R-:W-:Y:S01]  /*67e90*/  IMAD.WIDE.U32 R120, R131, R32, RZ ;  /* 0x0000002083787225 */ /* 0x000fe200078e00ff */
[----:B------:R-:W-:-:S03]  /*67ea0*/  @P1 IADD3 R139, PT, PT, R139, -0x7f000001, RZ ;  /* 0x80ffffff8b8b1810 */ /* 0x000fc60007ffe0ff */
[----:B------:R-:W-:Y:S01]  /*67eb0*/  IMAD R136, R120, 0x7effffff, RZ ;  /* 0x7effffff78887824 */ /* 0x000fe200078e02ff */
[----:B------:R-:W-:Y:S01]  /*67ec0*/  @P0 IADD3 R127, PT, PT, R127, -0x7f000001, RZ ;  /* 0x80ffffff7f7f0810 */ /* 0x000fe20007ffe0ff */
[----:B------:R-:W-:Y:S02]  /*67ed0*/  ISETP.GE.U32.AND P0, PT, R139, 0x7f000001, PT ;  /* 0x7f0000018b00780c */ /* 0x000fe40003f06070 */
[----:B------:R-:W-:-:S04]  /*67ee0*/  IMAD.HI.U32 R136, R136, 0x7f000001, R120 ;  /* 0x7f00000188887827 */ /* 0x000fc800078e0078 */
[----:B------:R-:W-:Y:S01]  /*67ef0*/  IMAD.WIDE.U32 R120, R129, R132, RZ ;  /* 0x0000008481787225 */ /* 0x000fe200078e00ff */
[----:B------:R-:W-:Y:S02]  /*67f00*/  IADD3 R125, PT, PT, R125, R138, RZ ;  /* 0x0000008a7d7d7210 */ /* 0x000fe40007ffe0ff */
[----:B------:R-:W-:Y:S01]  /*67f10*/  IADD3 R148, PT, PT, R148, R141, RZ ;  /* 0x0000008d94947210 */ /* 0x000fe20007ffe0ff */
[----:B------:R-:W-:Y:S01]  /*67f20*/  IMAD R138, R120, 0x7effffff, RZ ;  /* 0x7effffff788a7824 */ /* 0x000fe200078e02ff */
[----:B------:R-:W-:-:S03]  /*67f30*/  ISETP.GE.U32.AND P1, PT, R142, 0x7f000001, PT ;  /* 0x7f0000018e00780c */ /* 0x000fc60003f26070 */
[----:B------:R-:W-:-:S04]  /*67f40*/  IMAD.HI.U32 R138, R138, 0x7f000001, R120 ;  /* 0x7f0000018a8a7827 */ /* 0x000fc800078e0078 */
[----:B------:R-:W-:Y:S01]  /*67f50*/  IMAD.WIDE.U32 R120, R128, R140, RZ ;  /* 0x0000008c80787225 */ /* 0x000fe200078e00ff */
[----:B------:R-:W-:Y:S01]  /*67f60*/  @P0 IADD3 R139, PT, PT, R139, -0x7f000001, RZ ;  /* 0x80ffffff8b8b0810 */ /* 0x000fe20007ffe0ff */
[----:B------:R-:W-:Y:S01]  /*67f70*/  ISETP.GE.U32.AND P0, PT, R148, 0x7f000001, PT ;  /* 0x7f0000019400780c */ /* 0x000fe20003f06070 */
[----:B------:R-:W-:Y:S01]  /*67f80*/  IADD3 R135, PT, PT, R137, R135, RZ ;  /* 0x0000008789877210 */ /* 0x000fe20007ffe0ff */
[----:B------:R-:W-:Y:S01]  /*67f90*/  ISETP.GE.U32.AND P2, PT, R147, 0x7f000001, PT ;  /* 0x7f0000019300780c */ /* 0x000fe20003f46070 */
[----:B------:R-:W-:-:S04]  /*67fa0*/  IMAD R137, R120, 0x7effffff, RZ ;  /* 0x7effffff78897824 */ /* 0x000fc800078e02ff */
[----:B------:R-:W-:-:S04]  /*67fb0*/  IMAD.HI.U32 R137, R137, 0x7f000001, R120 ;  /* 0x7f00000189897827 */ /* 0x000fc800078e0078 */
[----:B------:R-:W-:Y:S01]  /*67fc0*/  IMAD.WIDE.U32 R120, R128, R134, RZ ;  /* 0x0000008680787225 */ /* 0x000fe200078e00ff */
[----:B------:R-:W-:Y:S01]  /*67fd0*/  @P1 IADD3 R142, PT, PT, R142, -0x7f000001, RZ ;  /* 0x80ffffff8e8e1810 */ /* 0x000fe20007ffe0ff */
[----:B------:R-:W-:Y:S02]  /*67fe0*/  ISETP.GE.U32.AND P1, PT, R146, 0x7f000001, PT ;  /* 0x7f0000019200780c */ /* 0x000fe40003f26070 */
[----:B------:R-:W-:Y:S01]  /*67ff0*/  IMAD R141, R120, 0x7effffff, RZ ;  /* 0x7effffff788d7824 */ /* 0x000fe200078e02ff */
[----:B------:R-:W-:Y:S01]  /*68000*/  @P0 IADD3 R148, PT, PT, R148, -0x7f000001, RZ ;  /* 0x80ffffff94940810 */ /* 0x000fe20007ffe0ff */
[----:B------:R-:W-:Y:S01]  /*68010*/  ISETP.GE.U32.AND P0, PT, R133, 0x7f000001, PT ;  /* 0x7f0000018500780c */ /* 0x000fe20003f06070 */
[----:B------:R-:W-:Y:S01]  /*68020*/  @P2 IADD3 R147, PT, PT, R147, -0x7f000001, RZ ;  /* 0x80ffffff93932810 */ /* 0x000fe20007ffe0ff */
[----:B------:R-:W-:-:S04]  /*68030*/  IMAD.HI.U32 R141, R141, 0x7f000001, R120 ;  /* 0x7f0000018d8d7827 */ /* 0x000fc800078e0078 */
[----:B------:R-:W-:Y:S01]  /*68040*/  IMAD.WIDE.U32 R120, R140, UR17, RZ ;  /* 0x000000118c787c25 */ /* 0x000fe2000f8e00ff */
[----:B------:R-:W-:-:S03]  /*68050*/  IADD3 R127, PT, PT, R127, R147, RZ ;  /* 0x000000937f7f7210 */ /* 0x000fc60007ffe0ff */
[----:B------:R-:W-:Y:S01]  /*68060*/  IMAD R147, R120, 0x7effffff, RZ ;  /* 0x7effffff78937824 */ /* 0x000fe200078e02ff */
[----:B------:R-:W-:-:S03]  /*68070*/  @P1 IADD3 R146, PT, PT, R146, -0x7f000001, RZ ;  /* 0x80ffffff92921810 */ /* 0x000fc60007ffe0ff */
[----:B------:R-:W-:-:S04]  /*68080*/  IMAD.HI.U32 R147, R147, 0x7f000001, R120 ;  /* 0x7f00000193937827 */ /* 0x000fc800078e0078 */
[----:B------:R-:W-:Y:S01]  /*68090*/  IMAD.WIDE.U32 R120, R129, R140, RZ ;  /* 0x0000008c81787225 */ /* 0x000fe200078e00ff */
[----:B------:R-:W-:Y:S02]  /*680a0*/  @P0 IADD3 R133, PT, PT, R133, -0x7f000001, RZ ;  /* 0x80ffffff85850810 */ /* 0x000fe40007ffe0ff */
[----:B------:R-:W-:Y:S01]  /*680b0*/  IADD3 R146, PT, PT, R148, R146, RZ ;  /* 0x0000009294927210 */ /* 0x000fe20007ffe0ff */
        /* <DEDUP_REMOVED lines=15> */
[----:B------:R-:W-:-:S12]  /*681b0*/  IMAD.WIDE.U32 R120, R131, R134, RZ ;  /* 0x0000008683787225 */ /* 0x000fd800078e00ff */
[----:B------:R-:W-:Y:S01]  /*681c0*/  @P0 IADD3 R126, PT, PT, R126, -0x7f000001, RZ ;  /* 0x80ffffff7e7e0810 */ /* 0x000fe20007ffe0ff */
[----:B------:R-:W-:-:S04]  /*681d0*/  IMAD R127, R120, 0x7effffff, RZ ;  /* 0x7effffff787f7824 */ /* 0x000fc800078e02ff */
[----:B------:R-:W-:Y:S01]  /*681e0*/  ISETP.GE.U32.AND P0, PT, R126, 0x7f000001, PT ;  /* 0x7f0000017e00780c */ /* 0x000fe20003f06070 */
[----:B------:R-:W-:-:S04]  /*681f0*/  IMAD.HI.U32 R127, R127, 0x7f000001, R120 ;  /* 0x7f0000017f7f7827 */ /* 0x000fc800078e0078 */
[----:B------:R-:W-:-:S04]  /*68200*/  IMAD.WIDE.U32 R120, R133, R134, RZ ;  /* 0x0000008685787225 */ /* 0x000fc800078e00ff */
[----:B------:R-:W-:Y:S01]  /*68210*/  IMAD R134, R120, 0x7effffff, RZ ;  /* 0x7effffff78867824 */ /* 0x000fe200078e02ff */
[----:B------:R-:W-:-:S03]  /*68220*/  ISETP.GE.U32.AND P1, PT, R147, 0x7f000001, PT ;  /* 0x7f0000019300780c */ /* 0x000fc60003f26070 */
[----:B------:R-:W-:Y:S01]  /*68230*/  @P0 IADD3 R126, PT, PT, R126, -0x7f000001, RZ ;  /* 0x80ffffff7e7e0810 */ /* 0x000fe20007ffe0ff */
[----:B------:R-:W-:Y:S01]  /*68240*/  ISETP.GE.U32.AND P0, PT, R127, 0x7f000001, PT ;  /* 0x7f0000017f00780c */ /* 0x000fe20003f06070 */
[----:B------:R-:W-:-:S05]  /*68250*/  IMAD.HI.U32 R134, R134, 0x7f000001, R120 ;  /* 0x7f00000186867827 */ /* 0x000fca00078e0078 */
[----:B------:R-:W-:-:S03]  /*68260*/  ISETP.GE.U32.AND P2, PT, R134, 0x7f000001, PT ;  /* 0x7f0000018600780c */ /* 0x000fc60003f46070 */
[----:B------:R-:W-:Y:S01]  /*68270*/  @P1 IADD3 R147, PT, PT, R147, -0x7f000001, RZ ;  /* 0x80ffffff93931810 */ /* 0x000fe20007ffe0ff */
[----:B------:R-:W-:-:S03]  /*68280*/  ISETP.GE.U32.AND P1, PT, R148, 0x7f000001, PT ;  /* 0x7f0000019400780c */ /* 0x000fc60003f26070 */
[----:B------:R-:W-:-:S05]  /*68290*/  @P0 IADD3 R127, PT, PT, R127, -0x7f000001, RZ ;  /* 0x80ffffff7f7f0810 */ /* 0x000fca0007ffe0ff */
[----:B------:R-:W-:Y:S01]  /*682a0*/  ISETP.GE.U32.AND P0, PT, R127, 0x7f000001, PT ;  /* 0x7f0000017f00780c */ /* 0x000fe20003f06070 */
[----:B------:R-:W-:-:S05]  /*682b0*/  @P2 IADD3 R134, PT, PT, R134, -0x7f000001, RZ ;  /* 0x80ffffff86862810 */ /* 0x000fca0007ffe0ff */
[----:B------:R-:W-:-:S04]  /*682c0*/  IMAD.WIDE.U32 R120, R134, 0x5fffffa, RZ ;  /* 0x05fffffa86787825 */ /* 0x000fc800078e00ff */
[----:B------:R-:W-:Y:S01]  /*682d0*/  IMAD R134, R134, 0x6, RZ ;  /* 0x0000000686867824 */ /* 0x000fe200078e02ff */
[----:B------:R-:W-:-:S03]  /*682e0*/  @P1 IADD3 R148, PT, PT, R148, -0x7f000001, RZ ;  /* 0x80ffffff94941810 */ /* 0x000fc60007ffe0ff */
[----:B------:R-:W-:Y:S01]  /*682f0*/  IMAD.HI.U32 R134, R134, 0x7f000001, R120 ;  /* 0x7f00000186867827 */ /* 0x000fe200078e0078 */
[----:B------:R-:W-:-:S03]  /*68300*/  @P0 IADD3 R127, PT, PT, R127, -0x7f000001, RZ ;  /* 0x80ffffff7f7f0810 */ /* 0x000fc60007ffe0ff */
[----:B------:R-:W-:Y:S01]  /*68310*/  IMAD.WIDE.U32 R120, R32, UR18, RZ ;  /* 0x0000001220787c25 */ /* 0x000fe2000f8e00ff */
[----:B------:R-:W-:-:S03]  /*68320*/  IADD3 R148, PT, PT, R127, R148, RZ ;  /* 0x000000947f947210 */ /* 0x000fc60007ffe0ff */
        /* <DEDUP_REMOVED lines=13> */
[----:B------:R-:W-:-:S04]  /*68400*/  IMAD.WIDE.U32 R120, R132, UR19, RZ ;  /* 0x0000001384787c25 */ /* 0x000fc8000f8e00ff */
        /* <DEDUP_REMOVED lines=19> */
[----:B------:R-:W-:-:S04]  /*68540*/  IMAD.HI.U32 R127, R127, 0x7f000001, R120 ;  /* 0x7f0000017f7f7827 */ /* 0x000fc800078e0078 */
        /* <DEDUP_REMOVED lines=11> */
[----:B------:R-:W-:Y:S01]  /*68600*/  IMAD.WIDE.U32 R120, R32, UR19, RZ ;  /* 0x0000001320787c25 */ /* 0x000fe2000f8e00ff */
        /* <DEDUP_REMOVED lines=21> */
[----:B------:R-:W-:-:S04]  /*68760*/  @P0 IADD3 R32, PT, PT, R32, -0x7f000001, RZ ;  /* 0x80ffffff20200810 */ /* 0x000fc80007ffe0ff */
[----:B------:R-:W-:-:S05]  /*68770*/  IADD3 R32, PT, PT, R32, UR6, RZ ;  /* 0x0000000620207c10 */ /* 0x000fca000fffe0ff */
[----:B------:R-:W-:Y:S01]  /*68780*/  ISETP.GE.U32.AND P0, PT, R32, 0x7f000001, PT ;  /* 0x7f0000012000780c */ /* 0x000fe20003f06070 */
[----:B------:R-:W-:-:S12]  /*68790*/  ISETP.GE.U32.AND P2, PT, R127, 0x7f000001, PT ;  /* 0x7f0000017f00780c */ /* 0x000fd80003f46070 */
[----:B------:R-:W-:Y:S01]  /*687a0*/  @P0 IADD3 R32, PT, PT, R32, -0x7f000001, RZ ;  /* 0x80ffffff20200810 */ /* 0x000fe20007ffe0ff */
[----:B------:R-:W-:Y:S01]  /*687b0*/  ISETP.GE.U32.AND P0, PT, R125, 0x7f000001, PT ;  /* 0x7f0000017d00780c */ /* 0x000fe20003f06070 */
[----:B------:R-:W-:-:S12]  /*687c0*/  @P2 IADD3 R127, PT, PT, R127, -0x7f000001, RZ ;  /* 0x80ffffff7f7f2810 */ /* 0x000fd80007ffe0ff */
[----:B------:R-:W-:-:S04]  /*687d0*/  @P0 IADD3 R125, PT, PT, R125, -0x7f000001, RZ ;  /* 0x80ffffff7d7d0810 */ /* 0x000fc80007ffe0ff */
[----:B------:R-:W-:-:S05]  /*687e0*/  IADD3 R127, PT, PT, R125, R127, RZ ;  /* 0x0000007f7d7f7210 */ /* 0x000fca0007ffe0ff */
[----:B------:R-:W-:Y:S01]  /*687f0*/  ISETP.GE.U32.AND P0, PT, R127, 0x7f000001, PT ;  /* 0x7f0000017f00780c */ /* 0x000fe20003f06070 */
[----:B------:R-:W-:Y:S01]  /*68800*/  ISETP.GE.U32.AND P1, PT, R126, 0x7f000001, PT ;  /* 0x7f0000017e00780c */ /* 0x000fe20003f26070 */
[----:B------:R-:W-:Y:S01]  /*68810*/  IMAD.WIDE.U32 R120, R32, R131, RZ ;  /* 0x0000008320787225 */ /* 0x000fe200078e00ff */
[----:B------:R-:W-:-:S03]  /*68820*/  ISETP.GE.U32.AND P3, PT, R134, 0x7f000001, PT ;  /* 0x7f0000018600780c */ /* 0x000fc60003f66070 */
[----:B------:R-:W-:-:S07]  /*68830*/  IMAD R39, R120, 0x7effffff, RZ ;  /* 0x7effffff78277824 */ /* 0x000fce00078e02ff */
[----:B------:R-:W-:Y:S01]  /*68840*/  @P0 IADD3 R127, PT, PT, R127, -0x7f000001, RZ ;  /* 0x80ffffff7f7f0810 */ /* 0x000fe20007ffe0ff */
[----:B------:R-:W-:Y:S01]  /*68850*/  ISETP.GE.U32.AND P0, PT, R135, 0x7f000001, PT ;  /* 0x7f0000018700780c */ /* 0x000fe20003f06070 */
[----:B------:R-:W-:Y:S01]  /*68860*/  @P1 IADD3 R126, PT, PT, R126, -0x7f000001, RZ ;  /* 0x80ffffff7e7e1810 */ /* 0x000fe20007ffe0ff */
[----:B------:R-:W-:Y:S01]  /*68870*/  ISETP.GE.U32.AND P1, PT, R140, 0x7f000001, PT ;  /* 0x7f0000018c00780c */ /* 0x000fe20003f26070 */
[----:B------:R-:W-:-:S04]  /*68880*/  IMAD.HI.U32 R39, R39, 0x7f000001, R120 ;  /* 0x7f00000127277827 */ /* 0x000fc800078e0078 */
[----:B------:R-:W-:-:S04]  /*68890*/  IMAD.WIDE.U32 R120, R32, R126, RZ ;  /* 0x0000007e20787225 */ /* 0x000fc800078e00ff */
[----:B------:R-:W-:Y:S02]  /*688a0*/  IMAD R125, R120, 0x7effffff, RZ ;  /* 0x7effffff787d7824 */ /* 0x000fe400078e02ff */
[----:B------:R-:W-:Y:S01]  /*688b0*/  @P0 IADD3 R135, PT, PT, R135, -0x7f000001, RZ ;  /* 0x80ffffff87870810 */ /* 0x000fe20007ffe0ff */
[----:B------:R-:W-:Y:S01]  /*688c0*/  ISETP.GE.U32.AND P0, PT, R146, 0x7f000001, PT ;  /* 0x7f0000019200780c */ /* 0x000fe20003f06070 */
        /* <DEDUP_REMOVED lines=10> */
[----:B------:R-:W-:Y:S01]  /*68970*/  @P0 IADD3 R146, PT, PT, R146, -0x7f000001, RZ ;  /* 0x80ffffff92920810 */ /* 0x000fe20007ffe0ff */
        /* <DEDUP_REMOVED lines=8> */
[----:B------:R-:W-:Y:S01]  /*68a00*/  @P0 IADD3 R140, PT, PT, R140, -0x7f000001, RZ ;  /* 0x80ffffff8c8c0810 */ /* 0x000fe20007ffe0ff */
[----:B------:R-:W-:Y:S02]  /*68a10*/  ISETP.GE.U32.AND P0, PT, R148, 0x7f000001, PT ;  /* 0x7f0000019400780c */ /* 0x000fe40003f06070 */
[----:B------:R-:W-:-:S04]  /*68a20*/  IMAD.HI.U32 R128, R128, 0x7f000001, R120 ;  /* 0x7f00000180807827 */ /* 0x000fc800078e0078 */
        /* <DEDUP_REMOVED lines=24> */
[----:B------:R-:W-:-:S04]  /*68bb0*/  IMAD.WIDE.U32 R120, R140, R246, RZ ;  /* 0x000000f68c787225 */ /* 0x000fc800078e00ff */
[----:B------:R-:W-:-:S04]  /*68bc0*/  IMAD R135, R120, 0x7effffff, RZ ;  /* 0x7effffff78877824 */ /* 0x000fc800078e02ff */
[----:B------:R-:W-:-:S04]  /*68bd0*/  IMAD.HI.U32 R135, R135, 0x7f000001, R120 ;  /* 0x7f00000187877827 */ /* 0x000fc800078e0078 */
[----:B------:R-:W-:Y:S01]  /*68be0*/  IMAD.WIDE.U32 R120, R148, R236, RZ ;  /* 0x000000ec94787225 */ /* 0x000fe200078e00ff */
[----:B------:R-:W-:Y:S02]  /*68bf0*/  @P1 IADD3 R137, PT, PT, R137, -0x7f000001, RZ ;  /* 0x80ffffff89891810 */ /* 0x000fe40007ffe0ff */
[----:B------:R-:W-:Y:S02]  /*68c00*/  @P0 IADD3 R139, PT, PT, R139, -0x7f000001, RZ ;  /* 0x80ffffff8b8b0810 */ /* 0x000fe40007ffe0ff */
[----:B------:R-:W-:Y:S01]  /*68c10*/  IADD3 R146, PT, PT, R136, R138, RZ ;  /* 0x0000008a88927210 */ /* 0x000fe20007ffe0ff */
[----:B------:R-:W-:Y:S01]  /*68c20*/  IMAD R136, R120, 0x7effffff, RZ ;  /* 0x7effffff78887824 */ /* 0x000fe200078e02ff */
[----:B------:R-:W-:-:S03]  /*68c30*/  IADD3 R139, PT, PT, R139, R137, RZ ;  /* 0x000000898b8b7210 */ /* 0x000fc60007ffe0ff */
        /* <DEDUP_REMOVED lines=8> */
[----:B------:R-:W-:Y:S02]  /*68cc0*/  @P1 IADD3 R147, PT, PT, R147, -0x7f000001, RZ ;  /* 0x80ffffff93931810 */ /* 0x000fe40007ffe0ff */
[----:B------:R-:W-:Y:S01]  /*68cd0*/  @P0 IADD3 R139, PT, PT, R139, -0x7f000001, RZ ;  /* 0x80ffffff8b8b0810 */ /* 0x000fe20007ffe0ff */
[----:B------:R-:W-:-:S04]  /*68ce0*/  IMAD.HI.U32 R138, R138, 0x7f000001, R120 ;  /* 0x7f0000018a8a7827 */ /* 0x000fc800078e0078 */
[----:B------:R-:W-:Y:S01]  /*68cf0*/  IMAD.WIDE.U32 R120, R148, R246, RZ ;  /* 0x000000f694787225 */ /* 0x000fe200078e00ff */
[----:B------:R-:W-:-:S03]  /*68d00*/  IADD3 R147, PT, PT, R139, R147, RZ ;  /* 0x000000938b937210 */ /* 0x000fc60007ffe0ff */
        /* <DEDUP_REMOVED lines=17> */
[----:B------:R-:W-:Y:S01]  /*68e20*/  IMAD.WIDE.U32 R120, R147, R246, RZ ;  /* 0x000000f693787225 */ /* 0x000fe200078e00ff */
[----:B------:R-:W-:-:S03]  /*68e30*/  ISETP.GE.U32.AND P0, PT, R123, 0x7f000001, PT ;  /* 0x7f0000017b00780c */ /* 0x000fc60003f06070 */
[----:B------:R-:W-:-:S04]  /*68e40*/  IMAD R141, R120, 0x7effffff, RZ ;  /* 0x7effffff788d7824 */ /* 0x000fc800078e02ff */
[----:B------:R-:W-:-:S05]  /*68e50*/  IMAD.HI.U32 R141, R141, 0x7f000001, R120 ;  /* 0x7f0000018d8d7827 */ /* 0x000fca00078e0078 */
[----:B------:R-:W-:Y:S01]  /*68e60*/  ISETP.GE.U32.AND P2, PT, R141, 0x7f000001, PT ;  /* 0x7f0000018d00780c */ /* 0x000fe20003f46070 */
[----:B------:R-:W-:Y:S01]  /*68e70*/  @P0 IADD3 R123, PT, PT, R123, -0x7f000001, RZ ;  /* 0x80ffffff7b7b0810 */ /* 0x000fe20007ffe0ff */
[----:B------:R-:W-:-:S04]  /*68e80*/  ISETP.GE.U32.AND P1, PT, R124, 0x7f000001, PT ;  /* 0x7f0000017c00780c */ /* 0x000fc80003f26070 */
[----:B------:R-:W-:-:S07]  /*68e90*/  ISETP.GE.U32.AND P0, PT, R123, 0x7f000001, PT ;  /* 0x7f0000017b00780c */ /* 0x000fce0003f06070 */
[----:B------:R-:W-:-:S05]  /*68ea0*/  @P2 IADD3 R141, PT, PT, R141, -0x7f000001, RZ ;  /* 0x80ffffff8d8d2810 */ /* 0x000fca0007ffe0ff */
[----:B------:R-:W-:-:S04]  /*68eb0*/  IMAD.WIDE.U32 R120, R141, 0x5fffffa, RZ ;  /* 0x05fffffa8d787825 */ /* 0x000fc800078e00ff */
[----:B------:R-:W-:Y:S01]  /*68ec0*/  IMAD R141, R141, 0x6, RZ ;  /* 0x000000068d8d7824 */ /* 0x000fe200078e02ff */
[----:B------:R-:W-:Y:S02]  /*68ed0*/  @P1 IADD3 R124, PT, PT, R124, -0x7f000001, RZ ;  /* 0x80ffffff7c7c1810 */ /* 0x000fe40007ffe0ff */
[----:B------:R-:W-:Y:S01]  /*68ee0*/  @P0 IADD3 R123, PT, PT, R123, -0x7f000001, RZ ;  /* 0x80ffffff7b7b0810 */ /* 0x000fe20007ffe0ff */
[----:B------:R-:W-:-:S04]  /*68ef0*/  IMAD.HI.U32 R141, R141, 0x7f000001, R120 ;  /* 0x7f0000018d8d7827 */ /* 0x000fc800078e0078 */
[----:B------:R-:W-:Y:S01]  /*68f00*/  IMAD.WIDE.U32 R120, R147, R247, RZ ;  /* 0x000000f793787225 */ /* 0x000fe200078e00ff */
[----:B------:R-:W-:Y:S01]  /*68f10*/  IADD3 R148, PT, PT, R123, R124, RZ ;  /* 0x0000007c7b947210 */ /* 0x000fe20007ffe0ff */
        /* <DEDUP_REMOVED lines=21> */
[----:B------:R-:W-:Y:S01]  /*69070*/  IMAD R142, R142, 0x6, RZ ;  /* 0x000000068e8e7824 */ /* 0x000fe200078e02ff */
[----:B------:R-:W-:-:S04]  /*69080*/  @P2 IADD3 R122, PT, PT, R122, -0x7f000001, RZ ;  /* 0x80ffffff7a7a2810 */ /* 0x000fc80007ffe0ff */
[----:B------:R-:W-:Y:S02]  /*69090*/  @P3 IADD3 R146, PT, PT, R146, -0x7f000001, RZ ;  /* 0x80ffffff92923810 */ /* 0x000fe40007ffe0ff */
[----:B------:R-:W-:Y:S01]  /*690a0*/  @P1 IADD3 R119, PT, PT, R119, -0x7f000001, RZ ;  /* 0x80ffffff77771810 */ /* 0x000fe20007ffe0ff */
[----:B------:R-:W-:-:S04]  /*690b0*/  IMAD.HI.U32 R142, R142, 0x7f000001, R120 ;  /* 0x7f0000018e8e7827 */ /* 0x000fc800078e0078 */
[----:B------:R-:W-:Y:S01]  /*690c0*/  IMAD.WIDE.U32 R120, R146, R236, RZ ;  /* 0x000000ec92787225 */ /* 0x000fe200078e00ff */
[----:B------:R-:W-:-:S03]  /*690d0*/  IADD3 R147, PT, PT, R119, R122, RZ ;  /* 0x0000007a77937210 */ /* 0x000fc60007ffe0ff */
[----:B------:R-:W-:-:S04]  /*690e0*/  IMAD R119, R120, 0x7effffff, RZ ;  /* 0x7effffff78777824 */ /* 0x000fc800078e02ff */
[----:B------:R-:W-:Y:S02]  /*690f0*/  IMAD.HI.U32 R120, R119, 0x7f000001, R120 ;  /* 0x7f00000177787827 */ /* 0x000fe400078e0078 */
[----:B------:R-:W2:Y:S01]  /*69100*/  LD.E R121, desc[UR20][R6.64+0x1054] ;  /* 0x0010541406797980 */ /* 0x000ea2000c101900 */
[----:B------:R-:W-:Y:S01]  /*69110*/  ISETP.GE.U32.AND P0, PT, R117, 0x7f000001, PT ;  /* 0x7f0000017500780c */ /* 0x000fe20003f06070 */
[----:B------:R-:W-:Y:S01]  /*69120*/  ISETP.GE.U32.AND P1, PT, R118, 0x7f000001, PT ;  /* 0x7f0000017600780c */ /* 0x000fe20003f26070 */
[----:B------:R-:W-:-:S11]  /*69130*/  ISETP.GE.U32.AND P2, PT, R120, 0x7f000001, PT ;  /* 0x7f0000017800780c */ /* 0x000fd60003f46070 */
[----:B------:R-:W-:-:S05]  /*69140*/  @P0 IADD3 R117, PT, PT, R117, -0x7f000001, RZ ;  /* 0x80ffffff75750810 */ /* 0x000fca0007ffe0ff */
[----:B------:R-:W-:Y:S01]  /*69150*/  ISETP.GE.U32.AND P0, PT, R117, 0x7f000001, PT ;  /* 0x7f0000017500780c */ /* 0x000fe20003f06070 */
[----:B------:R-:W-:Y:S01]  /*69160*/  @P1 IADD3 R118, PT, PT, R118, -0x7f000001, RZ ;  /* 0x80ffffff76761810 */ /* 0x000fe20007ffe0ff */
[----:B------:R-:W-:Y:S01]  /*69170*/  ISETP.GE.U32.AND P1, PT, R93, 0x7f000001, PT ;  /* 0x7f0000015d00780c */ /* 0x000fe20003f26070 */
[----:B------:R-:W-:-:S10]  /*69180*/  @P2 IADD3 R120, PT, PT, R120, -0x7f000001, RZ ;  /* 0x80ffffff78782810 */ /* 0x000fd40007ffe0ff */
[----:B------:R-:W-:Y:S01]  /*69190*/  @P0 IADD3 R117, PT, PT, R117, -0x7f000001, RZ ;  /* 0x80ffffff75750810 */ /* 0x000fe20007ffe0ff */
[----:B------:R-:W-:-:S03]  /*691a0*/  ISETP.GE.U32.AND P0, PT, R148, 0x7f000001, PT ;  /* 0x7f0000019400780c */ /* 0x000fc60003f06070 */
[----:B------:R-:W-:Y:S01]  /*691b0*/  IADD3 R122, PT, PT, R117, R118, RZ ;  /* 0x00000076757a7210 */ /* 0x000fe20007ffe0ff */
[----:B------:R-:W-:-:S04]  /*691c0*/  IMAD.WIDE.U32 R118, R120, 0x5fffffa, RZ ;  /* 0x05fffffa78767825 */ /* 0x000fc800078e00ff */
[----:B------:R-:W-:Y:S02]  /*691d0*/  IMAD R117, R120, 0x6, RZ ;  /* 0x0000000678757824 */ /* 0x000fe400078e02ff */
[----:B------:R-:W3:Y:S01]  /*691e0*/  LD.E R120, desc[UR20][R6.64+0x1058] ;  /* 0x0010581406787980 */ /* 0x000ee2000c101900 */
[----:B------:R-:W-:Y:S01]  /*691f0*/  @P1 IADD3 R93, PT, PT, R93, -0x7f000001, RZ ;  /* 0x80ffffff5d5d1810 */ /* 0x000fe20007ffe0ff */
[----:B------:R-:W-:Y:S01]  /*69200*/  IMAD.HI.U32 R117, R117, 0x7f000001, R118 ;  /* 0x7f00000175757827 */ /* 0x000fe200078e0076 */
[----:B------:R-:W-:Y:S01]  /*69210*/  @P0 IADD3 R148, PT, PT, R148, -0x7f000001, RZ ;  /* 0x80ffffff94940810 */ /* 0x000fe20007ffe0ff */
[----:B------:R-:W-:Y:S02]  /*69220*/  ISETP.GE.U32.AND P0, PT, R147, 0x7f000001, PT ;  /* 0x7f0000019300780c */ /* 0x000fe40003f06070 */
[----:B------:R-:W-:Y:S01]  /*69230*/  IMAD.WIDE.U32 R118, R146, R246, RZ ;  /* 0x000000f692767225 */ /* 0x000fe200078e00ff */
[----:B------:R-:W-:-:S03]  /*69240*/  IADD3 R148, PT, PT, R148, R93, RZ ;  /* 0x0000005d94947210 */ /* 0x000fc60007ffe0ff */
[----:B------:R-:W-:-:S04]  /*69250*/  IMAD R93, R118, 0x7effffff, RZ ;  /* 0x7effffff765d7824 */ /* 0x000fc800078e02ff */
[----:B------:R-:W-:-:S03]  /*69260*/  IMAD.HI.U32 R93, R93, 0x7f000001, R118 ;  /* 0x7f0000015d5d7827 */ /* 0x000fc600078e0076 */
[----:B------:R-:W-:Y:S02]  /*69270*/  @P0 IADD3 R147, PT, PT, R147, -0x7f000001, RZ ;  /* 0x80ffffff93930810 */ /* 0x000fe40007ffe0ff */
[----:B------:R-:W-:Y:S01]  /*69280*/  ISETP.GE.U32.AND P0, PT, R93, 0x7f000001, PT ;  /* 0x7f0000015d00780c */ /* 0x000fe20003f06070 */
[----:B------:R-:W-:-:S12]  /*69290*/  ISETP.GE.U32.AND P1, PT, R83, 0x7f000001, PT ;  /* 0x7f0000015300780c */ /* 0x000fd80003f26070 */
[----:B------:R-:W-:-:S05]  /*692a0*/  @P0 IADD3 R93, PT, PT, R93, -0x7f000001, RZ ;  /* 0x80ffffff5d5d0810 */ /* 0x000fca0007ffe0ff */
[----:B------:R-:W-:-:S04]  /*692b0*/  IMAD.WIDE.U32 R118, R93, 0x5fffffa, RZ ;  /* 0x05fffffa5d767825 */ /* 0x000fc800078e00ff */
[----:B------:R-:W-:Y:S01]  /*692c0*/  IMAD R93, R93, 0x6, RZ ;  /* 0x000000065d5d7824 */ /* 0x000fe200078e02ff */
[----:B------:R-:W-:-:S03]  /*692d0*/  @P1 IADD3 R83, PT, PT, R83, -0x7f000001, RZ ;  /* 0x80ffffff53531810 */ /* 0x000fc60007ffe0ff */
[----:B------:R-:W-:Y:S02]  /*692e0*/  IMAD.HI.U32 R118, R93, 0x7f000001, R118 ;  /* 0x7f0000015d767827 */ /* 0x000fe400078e0076 */
[----:B------:R0:W3:Y:S01]  /*692f0*/  LD.E R119, desc[UR20][R6.64+0x105c] ;  /* 0x00105c1406777980 */ /* 0x0000e2000c101900 */
[----:B------:R-:W-:Y:S01]  /*69300*/  IADD3 R147, PT, PT, R147, R83, RZ ;  /* 0x0000005393937210 */ /* 0x000fe20007ffe0ff */
[----:B0-----:R-:W-:-:S04]  /*69310*/  IMAD.WIDE.U32 R6, R146, R247, RZ ;  /* 0x000000f792067225 */ /* 0x001fc800078e00ff */
[----:B------:R-:W-:-:S04]  /*69320*/  IMAD R83, R6, 0x7effffff, RZ ;  /* 0x7effffff06537824 */ /* 0x000fc800078e02ff */
[----:B------:R-:W-:-:S04]  /*69330*/  IMAD.HI.U32 R83, R83, 0x7f000001, R6 ;  /* 0x7f00000153537827 */ /* 0x000fc800078e0006 */
[----:B------:R-:W-:-:S04]  /*69340*/  IMAD.WIDE.U32 R6, R146, R248, RZ ;  /* 0x000000f892067225 */ /* 0x000fc800078e00ff */
[----:B------:R-:W-:-:S04]  /*69350*/  IMAD R93, R6, 0x7effffff, RZ ;  /* 0x7effffff065d7824 */ /* 0x000fc800078e02ff */
[----:B------:R-:W-:-:S05]  /*69360*/  IMAD.HI.U32 R93, R93, 0x7f000001, R6 ;  /* 0x7f0000015d5d7827 */ /* 0x000fca00078e0006 */
[----:B------:R-:W-:-:S13]  /*69370*/  ISETP.GE.U32.AND P0, PT, R93, 0x7f000001, PT ;  /* 0x7f0000015d00780c */ /* 0x000fda0003f06070 */
[----:B------:R-:W-:Y:S01]  /*69380*/  @P0 IADD3 R93, PT, PT, R93, -0x7f000001, RZ ;  /* 0x80ffffff5d5d0810 */ /* 0x000fe20007ffe0ff */
[----:B------:R-:W-:Y:S01]  /*69390*/  ISETP.GE.U32.AND P0, PT, R87, 0x7f000001, PT ;  /* 0x7f0000015700780c */ /* 0x000fe20003f06070 */
[----:B------:R-:W-:-:S12]  /*693a0*/  ISETP.GE.U32.AND P1, PT, R82, 0x7f000001, PT ;  /* 0x7f0000015200780c */ /* 0x000fd80003f26070 */
[----:B------:R-:W-:-:S05]  /*693b0*/  @P0 IADD3 R87, PT, PT, R87, -0x7f000001, RZ ;  /* 0x80ffffff57570810 */ /* 0x000fca0007ffe0ff */
[----:B------:R-:W-:Y:S01]  /*693c0*/  ISETP.GE.U32.AND P0, PT, R87, 0x7f000001, PT ;  /* 0x7f0000015700780c */ /* 0x000fe20003f06070 */
[----:B------:R-:W-:-:S05]  /*693d0*/  @P1 IADD3 R82, PT, PT, R82, -0x7f000001, RZ ;  /* 0x80ffffff52521810 */ /* 0x000fca0007ffe0ff */
[----:B------:R-:W-:-:S07]  /*693e0*/  ISETP.GE.U32.AND P1, PT, R82, 0x7f000001, PT ;  /* 0x7f0000015200780c */ /* 0x000fce0003f26070 */
[----:B------:R-:W-:Y:S01]  /*693f0*/  @P0 IADD3 R87, PT, PT, R87, -0x7f000001, RZ ;  /* 0x80ffffff57570810 */ /* 0x000fe20007ffe0ff */
[----:B------:R-:W-:-:S04]  /*69400*/  ISETP.GE.U32.AND P0, PT, R80, 0x7f000001, PT ;  /* 0x7f0000015000780c */ /* 0x000fc80003f06070 */
[----:B------:R-:W-:Y:S01]  /*69410*/  ISETP.GE.U32.AND P2, PT, R87, 0x7f000001, PT ;  /* 0x7f0000015700780c */ /* 0x000fe20003f46070 */
[----:B------:R-:W-:-:S08]  /*69420*/  @P1 IADD3 R82, PT, PT, R82, -0x7f000001, RZ ;  /* 0x80ffffff52521810 */ /* 0x000fd00007ffe0ff */
[----:B------:R-:W-:-:S04]  /*69430*/  @P0 IADD3 R80, PT, PT, R80, -0x7f000001, RZ ;  /* 0x80ffffff50500810 */ /* 0x000fc80007ffe0ff */
[----:B------:R-:W-:Y:S01]  /*69440*/  @P2 IADD3 R87, PT, PT, R87, -0x7f000001, RZ ;  /* 0x80ffffff57572810 */ /* 0x000fe20007ffe0ff */
[----:B------:R-:W-:Y:S01]  /*69450*/  ISETP.GE.U32.AND P0, PT, R80, 0x7f000001, PT ;  /* 0x7f0000015000780c */ /* 0x000fe20003f06070 */
[----:B------:R-:W-:-:S03]  /*69460*/  ISETP.GE.U32.AND P1, PT, R82, 0x7f000001, PT ;  /* 0x7f0000015200780c */ /* 0x000fc60003f26070 */
[----:B------:R-:W-:Y:S01]  /*69470*/  ISETP.GE.U32.AND P2, PT, R87, 0x7f000001, PT ;  /* 0x7f0000015700780c */ /* 0x000fe20003f46070 */
[----:B------:R-:W-:Y:S01]  /*69480*/  ISETP.GE.U32.AND P4, PT, R86, 0x7f000001, PT ;  /* 0x7f0000015600780c */ /* 0x000fe20003f86070 */
[----:B------:R-:W-:-:S07]  /*69490*/  ISETP.GE.U32.AND P3, PT, R122, 0x7f000001, PT ;  /* 0x7f0000017a00780c */ /* 0x000fce0003f66070 */
[----:B------:R-:W-:Y:S02]  /*694a0*/  @P0 IADD3 R80, PT, PT, R80, -0x7f000001, RZ ;  /* 0x80ffffff50500810 */ /* 0x000fe40007ffe0ff */
[----:B------:R-:W-:Y:S02]  /*694b0*/  @P1 IADD3 R82, PT, PT, R82, -0x7f000001, RZ ;  /* 0x80ffffff52521810 */ /* 0x000fe40007ffe0ff */
[----:B------:R-:W-:Y:S01]  /*694c0*/  @P2 IADD3 R87, PT, PT, R87, -0x7f000001, RZ ;  /* 0x80ffffff57572810 */ /* 0x000fe20007ffe0ff */
[----:B------:R-:W-:Y:S01]  /*694d0*/  ISETP.GE.U32.AND P1, PT, R80, 0x7f000001, PT ;  /* 0x7f0000015000780c */ /* 0x000fe20003f26070 */
[----:B------:R-:W-:-:S03]  /*694e0*/  @P4 IADD3 R86, PT, PT, R86, -0x7f000001, RZ ;  /* 0x80ffffff56564810 */ /* 0x000fc60007ffe0ff */
[----:B------:R-:W-:Y:S01]  /*694f0*/  ISETP.GE.U32.AND P0, PT, R87, 0x7f000001, PT ;  /* 0x7f0000015700780c */ /* 0x000fe20003f06070 */
[----:B------:R-:W-:Y:S01]  /*69500*/  ISETP.GE.U32.AND P4, PT, R82, 0x7f000001, PT ;  /* 0x7f0000015200780c */ /* 0x000fe20003f86070 */
[----:B------:R-:W-:Y:S01]  /*69510*/  ISETP.GE.U32.AND P2, PT, R148, 0x7f000001, PT ;  /* 0x7f0000019400780c */ /* 0x000fe20003f46070 */
[----:B------:R-:W-:Y:S01]  /*69520*/  @P3 IADD3 R122, PT, PT, R122, -0x7f000001, RZ ;  /* 0x80ffffff7a7a3810 */ /* 0x000fe20007ffe0ff */
[----:B------:R-:W-:-:S05]  /*69530*/  ISETP.GE.U32.AND P3, PT, R89, 0x7f000001, PT ;  /* 0x7f0000015900780c */ /* 0x000fca0003f66070 */
[----:B------:R-:W-:-:S04]  /*69540*/  @P1 IADD3 R80, PT, PT, R80, -0x7f000001, RZ ;  /* 0x80ffffff50501810 */ /* 0x000fc80007ffe0ff */
[----:B------:R-:W-:Y:S01]  /*69550*/  @P0 IADD3 R87, PT, PT, R87, -0x7f000001, RZ ;  /* 0x80ffffff57570810 */ /* 0x000fe20007ffe0ff */
[----:B------:R-:W-:Y:S01]  /*69560*/  ISETP.GE.U32.AND P0, PT, R80, 0x7f000001, PT ;  /* 0x7f0000015000780c */ /* 0x000fe20003f06070 */
[----:B------:R-:W-:Y:S02]  /*69570*/  @P4 IADD3 R82, PT, PT, R82, -0x7f000001, RZ ;  /* 0x80ffffff52524810 */ /* 0x000fe40007ffe0ff */
[----:B------:R-:W-:Y:S02]  /*69580*/  @P5 IADD3 R92, PT, PT, R92, -0x7f000001, RZ ;  /* 0x80ffffff5c5c5810 */ /* 0x000fe40007ffe0ff */
[----:B------:R-:W-:Y:S01]  /*69590*/  @P2 IADD3 R148, PT, PT, R148, -0x7f000001, RZ ;  /* 0x80ffffff94942810 */ /* 0x000fe20007ffe0ff */
[----:B------:R-:W-:Y:S01]  /*695a0*/  ISETP.GE.U32.AND P4, PT, R91, 0x7f000001, PT ;  /* 0x7f0000015b00780c */ /* 0x000fe20003f86070 */
[----:B------:R-:W-:Y:S01]  /*695b0*/  ISETP.GE.U32.AND P5, PT, R90, 0x7f000001, PT ;  /* 0x7f0000015a00780c */ /* 0x000fe20003fa6070 */
[----:B------:R-:W-:Y:S01]  /*695c0*/  ISETP.GE.U32.AND P2, PT, R147, 0x7f000001, PT ;  /* 0x7f0000019300780c */ /* 0x000fe20003f46070 */
[----:B------:R-:W-:Y:S01]  /*695d0*/  @P3 IADD3 R89, PT, PT, R89, -0x7f000001, RZ ;  /* 0x80ffffff59593810 */ /* 0x000fe20007ffe0ff */
[----:B------:R-:W-:Y:S01]  /*695e0*/  ISETP.GE.U32.AND P6, PT, R82, 0x7f000001, PT ;  /* 0x7f0000015200780c */ /* 0x000fe20003fc6070 */
[----:B------:R-:W-:-:S02]  /*695f0*/  IADD3 R86, PT, PT, R122, R86, RZ ;  /* 0x000000567a567210 */ /* 0x000fc40007ffe0ff */
[----:B------:R-:W-:Y:S02]  /*69600*/  IADD3 R87, PT, PT, R92, R87, RZ ;  /* 0x000000575c577210 */ /* 0x000fe40007ffe0ff */
[----:B------:R-:W-:Y:S02]  /*69610*/  IADD3 R89, PT, PT, R148, R89, RZ ;  /* 0x0000005994597210 */ /* 0x000fe40007ffe0ff */
        /* <DEDUP_REMOVED lines=9> */
[----:B------:R-:W-:Y:S01]  /*696b0*/  ISETP.GE.U32.AND P3, PT, R80, 0x7f000001, PT ;  /* 0x7f0000015000780c */ /* 0x000fe20003f66070 */
[----:B------:R-:W-:-:S02]  /*696c0*/  @P6 IADD3 R82, PT, PT, R82, -0x7f000001, RZ ;  /* 0x80ffffff52526810 */ /* 0x000fc40007ffe0ff */
[----:B------:R-:W-:Y:S02]  /*696d0*/  IADD3 R90, PT, PT, R147, R90, RZ ;  /* 0x0000005a935a7210 */ /* 0x000fe40007ffe0ff */
[----:B------:R-:W-:Y:S02]  /*696e0*/  IADD3 R91, PT, PT, R91, R82, RZ ;  /* 0x000000525b5b7210 */ /* 0x000fe40007ffe0ff */
[----:B------:R-:W-:Y:S02]  /*696f0*/  @P0 IADD3 R88, PT, PT, R88, -0x7f000001, RZ ;  /* 0x80ffffff58580810 */ /* 0x000fe40007ffe0ff */
[----:B------:R-:W-:Y:S02]  /*69700*/  @P1 IADD3 R84, PT, PT, R84, -0x7f000001, RZ ;  /* 0x80ffffff54541810 */ /* 0x000fe40007ffe0ff */
[----:B------:R-:W-:Y:S02]  /*69710*/  @P4 IADD3 R87, PT, PT, R87, -0x7f000001, RZ ;  /* 0x80ffffff57574810 */ /* 0x000fe40007ffe0ff */
[----:B------:R-:W-:-:S02]  /*69720*/  @P5 IADD3 R89, PT, PT, R89, -0x7f000001, RZ ;  /* 0x80ffffff59595810 */ /* 0x000fc40007ffe0ff */
[----:B------:R-:W-:Y:S02]  /*69730*/  @P2 IADD3 R86, PT, PT, R86, -0x7f000001, RZ ;  /* 0x80ffffff56562810 */ /* 0x000fe40007ffe0ff */
[----:B------:R-:W-:Y:S01]  /*69740*/  @P3 IADD3 R80, PT, PT, R80, -0x7f000001, RZ ;  /* 0x80ffffff50503810 */ /* 0x000fe20007ffe0ff */
[----:B------:R-:W-:Y:S01]  /*69750*/  ISETP.GE.U32.AND P4, PT, R91, 0x7f000001, PT ;  /* 0x7f0000015b00780c */ /* 0x000fe20003f86070 */
[----:B------:R-:W-:Y:S01]  /*69760*/  ISETP.GE.U32.AND P5, PT, R90, 0x7f000001, PT ;  /* 0x7f0000015a00780c */ /* 0x000fe20003fa6070 */
[----:B------:R-:W-:Y:S02]  /*69770*/  IADD3 R86, PT, PT, R86, R84, RZ ;  /* 0x0000005456567210 */ /* 0x000fe40007ffe0ff */
[----:B------:R-:W-:Y:S01]  /*69780*/  IADD3 R80, PT, PT, R88, R80, RZ ;  /* 0x0000005058507210 */ /* 0x000fe20007ffe0ff */
[----:B------:R-:W-:Y:S02]  /*69790*/  ISETP.GE.U32.AND P6, PT, R89, R87, PT ;  /* 0x000000575900720c */ /* 0x000fe40003fc6070 */
[----:B------:R-:W-:-:S02]  /*697a0*/  ISETP.GE.U32.AND P1, PT, R86, 0x7f000001, PT ;  /* 0x7f0000015600780c */ /* 0x000fc40003f26070 */
[----:B------:R-:W-:-:S04]  /*697b0*/  ISETP.GE.U32.AND P0, PT, R80, 0x7f000001, PT ;  /* 0x7f0000015000780c */ /* 0x000fc80003f06070 */
[----:B------:R-:W-:Y:S02]  /*697c0*/  @P4 IADD3 R91, PT, PT, R91, -0x7f000001, RZ ;  /* 0x80ffffff5b5b4810 */ /* 0x000fe40007ffe0ff */
[----:B------:R-:W-:Y:S02]  /*697d0*/  @P5 IADD3 R90, PT, PT, R90, -0x7f000001, RZ ;  /* 0x80ffffff5a5a5810 */ /* 0x000fe40007ffe0ff */
[----:B------:R-:W-:Y:S01]  /*697e0*/  IADD3 R87, PT, PT, -R87, R89, RZ ;  /* 0x0000005957577210 */ /* 0x000fe20007ffe1ff */
[C---:B------:R-:W-:Y:S02]  /*697f0*/  IMAD.WIDE.U32 R6, R93.reuse, 0x5fffffa, RZ ;  /* 0x05fffffa5d067825 */ /* 0x040fe400078e00ff */
[----:B------:R-:W-:Y:S02]  /*69800*/  ISETP.GE.U32.AND P2, PT, R90, R91, PT ;  /* 0x0000005b5a00720c */ /* 0x000fe40003f46070 */
[----:B------:R-:W-:Y:S01]  /*69810*/  IMAD R93, R93, 0x6, RZ ;  /* 0x000000065d5d7824 */ /* 0x000fe200078e02ff */
[----:B------:R-:W-:-:S02]  /*69820*/  @!P6 IADD3 R87, PT, PT, R87, 0x7f000001, RZ ;  /* 0x7f0000015757e810 */ /* 0x000fc40007ffe0ff */
[----:B------:R-:W-:Y:S02]  /*69830*/  @P0 IADD3 R80, PT, PT, R80, -0x7f000001, RZ ;  /* 0x80ffffff50500810 */ /* 0x000fe40007ffe0ff */
[----:B------:R-:W-:Y:S01]  /*69840*/  @P1 IADD3 R86, PT, PT, R86, -0x7f000001, RZ ;  /* 0x80ffffff56561810 */ /* 0x000fe20007ffe0ff */
[----:B------:R-:W-:Y:S01]  /*69850*/  IMAD.HI.U32 R93, R93, 0x7f000001, R6 ;  /* 0x7f0000015d5d7827 */ /* 0x000fe200078e0006 */
[----:B------:R-:W-:-:S03]  /*69860*/  IADD3 R91, PT, PT, -R91, R90, RZ ;  /* 0x0000005a5b5b7210 */ /* 0x000fc60007ffe1ff */
[----:B------:R-:W-:Y:S01]  /*69870*/  IMAD.WIDE.U32 R6, R81, R87, RZ ;  /* 0x0000005751067225 */ /* 0x000fe200078e00ff */
[----:B------:R-:W-:-:S03]  /*69880*/  ISETP.GE.U32.AND P0, PT, R86, R80, PT ;  /* 0x000000505600720c */ /* 0x000fc60003f06070 */
[----:B------:R-:W-:Y:S01]  /*69890*/  IMAD R84, R6, 0x7effffff, RZ ;  /* 0x7effffff06547824 */ /* 0x000fe200078e02ff */
[----:B------:R-:W-:Y:S02]  /*698a0*/  @!P2 IADD3 R91, PT, PT, R91, 0x7f000001, RZ ;  /* 0x7f0000015b5ba810 */ /* 0x000fe40007ffe0ff */
[----:B------:R-:W-:Y:S01]  /*698b0*/  IADD3 R89, PT, PT, -R80, R86, RZ ;  /* 0x0000005650597210 */ /* 0x000fe20007ffe1ff */
[----:B------:R-:W-:-:S04]  /*698c0*/  IMAD.HI.U32 R84, R84, 0x7f000001, R6 ;  /* 0x7f00000154547827 */ /* 0x000fc800078e0006 */
[----:B------:R-:W-:-:S04]  /*698d0*/  IMAD.WIDE.U32 R6, R81, R91, RZ ;  /* 0x0000005b51067225 */ /* 0x000fc800078e00ff */
[----:B------:R-:W-:Y:S01]  /*698e0*/  IMAD R82, R6, 0x7effffff, RZ ;  /* 0x7effffff06527824 */ /* 0x000fe200078e02ff */
[----:B------:R-:W-:-:S03]  /*698f0*/  @!P0 IADD3 R89, PT, PT, R89, 0x7f000001, RZ ;  /* 0x7f00000159598810 */ /* 0x000fc60007ffe0ff */
[----:B------:R-:W-:-:S04]  /*69900*/  IMAD.HI.U32 R82, R82, 0x7f000001, R6 ;  /* 0x7f00000152527827 */ /* 0x000fc800078e0006 */
[----:B------:R-:W-:-:S04]  /*69910*/  IMAD.WIDE.U32 R6, R81, R89, RZ ;  /* 0x0000005951067225 */ /* 0x000fc800078e00ff */
[----:B------:R-:W-:-:S04]  /*69920*/  IMAD R80, R6, 0x7effffff, RZ ;  /* 0x7effffff06507824 */ /* 0x000fc800078e02ff */
[----:B------:R-:W-:-:S04]  /*69930*/  IMAD.HI.U32 R80, R80, 0x7f000001, R6 ;  /* 0x7f00000150507827 */ /* 0x000fc800078e0006 */
[----:B--2---:R-:W-:-:S04]  /*69940*/  IMAD.WIDE.U32 R6, R121, R85, RZ ;  /* 0x0000005579067225 */ /* 0x004fc800078e00ff */
        /* <DEDUP_REMOVED lines=13> */
[----:B------:R-:W-:-:S04]  /*69a20*/  IMAD.WIDE.U32 R6, R88, 0x5fffffa, RZ ;  /* 0x05fffffa58067825 */ /* 0x000fc800078e00ff */
[----:B------:R-:W-:-:S04]  /*69a30*/  IMAD R88, R88, 0x6, RZ ;  /* 0x0000000658587824 */ /* 0x000fc800078e02ff */
[----:B------:R-:W-:-:S04]  /*69a40*/  IMAD.HI.U32 R88, R88, 0x7f000001, R6 ;  /* 0x7f00000158587827 */ /* 0x000fc800078e0006 */
[----:B---3--:R-:W-:-:S04]  /*69a50*/  IMAD.WIDE.U32 R6, R120, R87, RZ ;  /* 0x0000005778067225 */ /* 0x008fc800078e00ff */
        /* <DEDUP_REMOVED lines=9> */
[----:B------:R-:W-:Y:S01]  /*69af0*/  IMAD.WIDE.U32 R6, R120, R89, RZ ;  /* 0x0000005978067225 */ /* 0x000fe200078e00ff */
[----:B------:R-:W-:-:S03]  /*69b00*/  ISETP.GE.U32.AND P1, PT, R92, 0x7f000001, PT ;  /* 0x7f0000015c00780c */ /* 0x000fc60003f26070 */
        /* <DEDUP_REMOVED lines=17> */
[----:B------:R-:W-:-:S04]  /*69c20*/  IMAD.WIDE.U32 R6, R119, R91, RZ ;  /* 0x0000005b77067225 */ /* 0x000fc800078e00ff */
[----:B------:R-:W-:Y:S01]  /*69c30*/  IMAD R91, R6, 0x7effffff, RZ ;  /* 0x7effffff065b7824 */ /* 0x000fe200078e02ff */
[----:B------:R-:W-:-:S03]  /*69c40*/  ISETP.GE.U32.AND P1, PT, R87, 0x7f000001, PT ;  /* 0x7f0000015700780c */ /* 0x000fc60003f26070 */
[----:B------:R-:W-:-:S04]  /*69c50*/  IMAD.HI.U32 R91, R91, 0x7f000001, R6 ;  /* 0x7f0000015b5b7827 */ /* 0x000fc800078e0006 */
[----:B------:R-:W-:Y:S01]  /*69c60*/  IMAD.WIDE.U32 R6, R119, R89, RZ ;  /* 0x0000005977067225 */ /* 0x000fe200078e00ff */
[----:B------:R-:W-:Y:S01]  /*69c70*/  @P0 IADD3 R85, PT, PT, R85, -0x7f000001, RZ ;  /* 0x80ffffff55550810 */ /* 0x000fe20007ffe0ff */
[----:B------:R-:W-:Y:S01]  /*69c80*/  ISETP.GE.U32.AND P4, PT, R86, 0x7f000001, PT ;  /* 0x7f0000015600780c */ /* 0x000fe20003f86070 */
[----:B------:R-:W-:Y:S01]  /*69c90*/  ISETP.GE.U32.AND P2, PT, R82, 0x7f000001, PT ;  /* 0x7f0000015200780c */ /* 0x000fe20003f46070 */
[----:B------:R-:W-:Y:S01]  /*69ca0*/  IMAD R148, R6, 0x7effffff, RZ ;  /* 0x7effffff06947824 */ /* 0x000fe200078e02ff */
[----:B------:R-:W-:Y:S01]  /*69cb0*/  ISETP.GE.U32.AND P0, PT, R91, 0x7f000001, PT ;  /* 0x7f0000015b00780c */ /* 0x000fe20003f06070 */
[----:B------:R-:W2:Y:S02]  /*69cc0*/  LDL R89, [R1+0x114] ;  /* 0x0001140001597983 */ /* 0x000ea40000100800 */
[----:B------:R-:W-:Y:S01]  /*69cd0*/  IMAD.HI.U32 R148, R148, 0x7f000001, R6 ;  /* 0x7f00000194947827 */ /* 0x000fe200078e0006 */
[----:B------:R-:W-:-:S03]  /*69ce0*/  @P1 IADD3 R87, PT, PT, R87, -0x7f000001, RZ ;  /* 0x80ffffff57571810 */ /* 0x000fc60007ffe0ff */
[----:B------:R-:W-:Y:S01]  /*69cf0*/  IMAD.WIDE.U32 R6, R85, 0x5fffffa, RZ ;  /* 0x05fffffa55067825 */ /* 0x000fe200078e00ff */
[----:B------:R-:W-:-:S03]  /*69d00*/  ISETP.GE.U32.AND P1, PT, R84, 0x7f000001, PT ;  /* 0x7f0000015400780c */ /* 0x000fc60003f26070 */
[----:B------:R-:W-:-:S04]  /*69d10*/  IMAD R85, R85, 0x6, RZ ;  /* 0x0000000655557824 */ /* 0x000fc800078e02ff */
[----:B------:R-:W-:-:S04]  /*69d20*/  IMAD.HI.U32 R119, R85, 0x7f000001, R6 ;  /* 0x7f00000155777827 */ /* 0x000fc800078e0006 */
[----:B------:R-:W-:-:S04]  /*69d30*/  IMAD.WIDE.U32 R6, R87, 0x5fffffa, RZ ;  /* 0x05fffffa57067825 */ /* 0x000fc800078e00ff */
[----:B------:R-:W-:Y:S01]  /*69d40*/  IMAD R87, R87, 0x6, RZ ;  /* 0x0000000657577824 */ /* 0x000fe200078e02ff */
[----:B------:R-:W-:Y:S01]  /*69d50*/  @P0 IADD3 R91, PT, PT, R91, -0x7f000001, RZ ;  /* 0x80ffffff5b5b0810 */ /* 0x000fe20007ffe0ff */
[----:B------:R-:W-:Y:S02]  /*69d60*/  ISETP.GE.U32.AND P0, PT, R9, 0x7f000001, PT ;  /* 0x7f0000010900780c */ /* 0x000fe40003f06070 */
[----:B------:R-:W-:Y:S01]  /*69d70*/  IMAD.HI.U32 R147, R87, 0x7f000001, R6 ;  /* 0x7f00000157937827 */ /* 0x000fe200078e0006 */
[----:B------:R-:W-:-:S03]  /*69d80*/  @P1 IADD3 R84, PT, PT, R84, -0x7f000001, RZ ;  /* 0x80ffffff54541810 */ /* 0x000fc60007ffe0ff */
[----:B------:R-:W-:-:S04]  /*69d90*/  IMAD.WIDE.U32 R6, R91, 0x5fffffa, RZ ;  /* 0x05fffffa5b067825 */ /* 0x000fc800078e00ff */
[----:B------:R-:W-:Y:S01]  /*69da0*/  IMAD R91, R91, 0x6, RZ ;  /* 0x000000065b5b7824 */ /* 0x000fe200078e02ff */
[----:B------:R-:W-:Y:S01]  /*69db0*/  @P4 IADD3 R86, PT, PT, R86, -0x7f000001, RZ ;  /* 0x80ffffff56564810 */ /* 0x000fe20007ffe0ff */
[----:B------:R-:W3:Y:S01]  /*69dc0*/  LDL R87, [R1+0x118] ;  /* 0x0001180001577983 */ /* 0x000ee20000100800 */
[----:B------:R-:W-:Y:S01]  /*69dd0*/  ISETP.GE.U32.AND P1, PT, R84, 0x7f000001, PT ;  /* 0x7f0000015400780c */ /* 0x000fe20003f26070 */
[----:B------:R-:W-:Y:S02]  /*69de0*/  IMAD.HI.U32 R92, R91, 0x7f000001, R6 ;  /* 0x7f0000015b5c7827 */ /* 0x000fe400078e0006 */
[----:B------:R-:W3:Y:S01]  /*69df0*/  LDL R91, [R1+0x110] ;  /* 0x00011000015b7983 */ /* 0x000ee20000100800 */
[----:B------:R-:W-:Y:S02]  /*69e00*/  @P0 IADD3 R9, PT, PT, R9, -0x7f000001, RZ ;  /* 0x80ffffff09090810 */ /* 0x000fe40007ffe0ff */
[----:B------:R-:W-:-:S03]  /*69e10*/  @P2 IADD3 R82, PT, PT, R82, -0x7f000001, RZ ;  /* 0x80ffffff52522810 */ /* 0x000fc60007ffe0ff */
[----:B------:R-:W-:-:S04]  /*69e20*/  ISETP.GE.U32.AND P0, PT, R9, 0x7f000001, PT ;  /* 0x7f0000010900780c */ /* 0x000fc80003f06070 */
[----:B------:R-:W-:-:S04]  /*69e30*/  @P1 IADD3 R84, PT, PT, R84, -0x7f000001, RZ ;  /* 0x80ffffff54541810 */ /* 0x000fc80007ffe0ff */
[----:B------:R-:W-:Y:S02]  /*69e40*/  IADD3 R84, PT, PT, R84, R86, RZ ;  /* 0x0000005654547210 */ /* 0x000fe40007ffe0ff */
[----:B------:R-:W4:Y:S01]  /*69e50*/  LDL R86, [R1+0x11c] ;  /* 0x00011c0001567983 */ /* 0x000f220000100800 */
        /* <DEDUP_REMOVED lines=8> */
[----:B------:R-:W-:Y:S02]  /*69ee0*/  IADD3 R81, PT, PT, R82, R81, RZ ;  /* 0x0000005152517210 */ /* 0x000fe40007ffe0ff */
[----:B------:R-:W-:Y:S01]  /*69ef0*/  @P3 IADD3 R122, PT, PT, R122, -0x7f000001, RZ ;  /* 0x80ffffff7a7a3810 */ /* 0x000fe20007ffe0ff */
[----:B------:R-:W-:Y:S01]  /*69f00*/  ISETP.GE.U32.AND P5, PT, R121, 0x7f000001, PT ;  /* 0x7f0000017900780c */ /* 0x000fe20003fa6070 */
[----:B------:R-:W-:Y:S01]  /*69f10*/  ISETP.GE.U32.AND P0, PT, R80, 0x7f000001, PT ;  /* 0x7f0000015000780c */ /* 0x000fe20003f06070 */
[----:B------:R-:W-:Y:S01]  /*69f20*/  ISETP.GE.U32.AND P3, PT, R88, 0x7f000001, PT ;  /* 0x7f0000015800780c */ /* 0x000fe20003f66070 */
[----:B------:R-:W-:-:S10]  /*69f30*/  ISETP.GE.U32.AND P2, PT, R81, 0x7f000001, PT ;  /* 0x7f0000015100780c */ /* 0x000fd40003f46070 */
[----:B------:R-:W-:Y:S02]  /*69f40*/  @P5 IADD3 R121, PT, PT, R121, -0x7f000001, RZ ;  /* 0x80ffffff79795810 */ /* 0x000fe40007ffe0ff */
[----:B------:R-:W-:Y:S02]  /*69f50*/  @P0 IADD3 R80, PT, PT, R80, -0x7f000001, RZ ;  /* 0x80ffffff50500810 */ /* 0x000fe40007ffe0ff */
[----:B------:R-:W-:Y:S02]  /*69f60*/  @P3 IADD3 R88, PT, PT, R88, -0x7f000001, RZ ;  /* 0x80ffffff58583810 */ /* 0x000fe40007ffe0ff */
[----:B------:R-:W-:Y:S02]  /*69f70*/  @P2 IADD3 R81, PT, PT, R81, -0x7f000001, RZ ;  /* 0x80ffffff51512810 */ /* 0x000fe40007ffe0ff */
[----:B------:R-:W-:Y:S02]  /*69f80*/  IADD3 R88, PT, PT, R80, R88, RZ ;  /* 0x0000005850587210 */ /* 0x000fe40007ffe0ff */
[----:B------:R-:W-:-:S02]  /*69f90*/  IADD3 R121, PT, PT, R81, R121, RZ ;  /* 0x0000007951797210 */ /* 0x000fc40007ffe0ff */
[----:B------:R-:W4:Y:S01]  /*69fa0*/  LDL.64 R80, [R1+0x100] ;  /* 0x0001000001507983 */ /* 0x000f220000100a00 */
[----:B------:R-:W-:Y:S01]  /*69fb0*/  ISETP.GE.U32.AND P1, PT, R84, 0x7f000001, PT ;  /* 0x7f0000015400780c */ /* 0x000fe20003f26070 */
[----:B------:R-:W-:Y:S01]  /*69fc0*/  IMAD.WIDE.U32 R6, R18, R223, RZ ;  /* 0x000000df12067225 */ /* 0x000fe200078e00ff */
[----:B------:R-:W-:-:S03]  /*69fd0*/  IADD3 R122, PT, PT, R9, R122, RZ ;  /* 0x0000007a097a7210 */ /* 0x000fc60007ffe0ff */
[----:B------:R-:W-:Y:S02]  /*69fe0*/  IMAD R9, R6, 0x7effffff, RZ ;  /* 0x7effffff06097824 */ /* 0x000fe400078e02ff */
[----:B------:R-:W-:Y:S02]  /*69ff0*/  ISETP.GE.U32.AND P0, PT, R122, 0x7f000001, PT ;  /* 0x7f0000017a00780c */ /* 0x000fe40003f06070 */
[----:B------:R-:W-:-:S04]  /*6a000*/  IMAD.HI.U32 R9, R9, 0x7f000001, R6 ;  /* 0x7f00000109097827 */ /* 0x000fc800078e0006 */
[----:B------:R-:W-:Y:S01]  /*6a010*/  IMAD.WIDE.U32 R6, R23, R222, RZ ;  /* 0x000000de17067225 */ /* 0x000fe200078e00ff */
[----:B------:R-:W-:Y:S01]  /*6a020*/  @P1 IADD3 R84, PT, PT, R84, -0x7f000001, RZ ;  /* 0x80ffffff54541810 */ /* 0x000fe20007ffe0ff */
[----:B------:R-:W-:Y:S01]  /*6a030*/  ISETP.GE.U32.AND P1, PT, R120, 0x7f000001, PT ;  /* 0x7f0000017800780c */ /* 0x000fe20003f26070 */
        /* <DEDUP_REMOVED lines=11> */
[----:B------:R-:W-:Y:S01]  /*6a0f0*/  IMAD.WIDE.U32 R6, R28, R222, RZ ;  /* 0x000000de1c067225 */ /* 0x000fe200078e00ff */
[----:B------:R-:W-:-:S03]  /*6a100*/  IADD3 R146, PT, PT, R84, R146, RZ ;  /* 0x0000009254927210 */ /* 0x000fc60007ffe0ff */
[----:B------:R-:W-:Y:S01]  /*6a110*/  IMAD R84, R6, 0x7effffff, RZ ;  /* 0x7effffff06547824 */ /* 0x000fe200078e02ff */
[----:B------:R-:W-:-:S03]  /*6a120*/  @P0 IADD3 R88, PT, PT, R88, -0x7f000001, RZ ;  /* 0x80ffffff58580810 */ /* 0x000fc60007ffe0ff */
[----:B------:R-:W-:Y:S01]  /*6a130*/  IMAD.HI.U32 R84, R84, 0x7f000001, R6 ;  /* 0x7f00000154547827 */ /* 0x000fe200078e0006 */
[----:B------:R-:W-:-:S03]  /*6a140*/  @P1 IADD3 R90, PT, PT, R90, -0x7f000001, RZ ;  /* 0x80ffffff5a5a1810 */ /* 0x000fc60007ffe0ff */
[----:B------:R-:W-:Y:S01]  /*6a150*/  IMAD.WIDE.U32 R6, R17, R223, RZ ;  /* 0x000000df11067225 */ /* 0x000fe200078e00ff */
[----:B------:R-:W-:-:S03]  /*6a160*/  IADD3 R149, PT, PT, R88, R90, RZ ;  /* 0x0000005a58957210 */ /* 0x000fc60007ffe0ff */
[----:B------:R-:W-:-:S04]  /*6a170*/  IMAD R88, R6, 0x7effffff, RZ ;  /* 0x7effffff06587824 */ /* 0x000fc800078e02ff */
[----:B------:R-:W-:-:S04]  /*6a180*/  IMAD.HI.U32 R88, R88, 0x7f000001, R6 ;  /* 0x7f00000158587827 */ /* 0x000fc800078e0006 */
[----:B------:R-:W-:-:S04]  /*6a190*/  IMAD.WIDE.U32 R6, R22, R222, RZ ;  /* 0x000000de16067225 */ /* 0x000fc800078e00ff */
[----:B------:R-:W-:Y:S01]  /*6a1a0*/  IMAD R90, R6, 0x7effffff, RZ ;  /* 0x7effffff065a7824 */ /* 0x000fe200078e02ff */
[----:B------:R-:W-:-:S03]  /*6a1b0*/  ISETP.GE.U32.AND P0, PT, R121, 0x7f000001, PT ;  /* 0x7f0000017900780c */ /* 0x000fc60003f06070 */
[----:B------:R-:W-:-:S04]  /*6a1c0*/  IMAD.HI.U32 R90, R90, 0x7f000001, R6 ;  /* 0x7f0000015a5a7827 */ /* 0x000fc800078e0006 */
[----:B------:R-:W-:Y:S01]  /*6a1d0*/  IMAD.WIDE.U32 R6, R130, R223, RZ ;  /* 0x000000df82067225 */ /* 0x000fe200078e00ff */
[----:B------:R-:W-:-:S03]  /*6a1e0*/  IADD3 R122, PT, PT, R122, R120, RZ ;  /* 0x000000787a7a7210 */ /* 0x000fc60007ffe0ff */
        /* <DEDUP_REMOVED lines=8> */
[----:B------:R-:W-:Y:S01]  /*6a270*/  IADD3 R121, PT, PT, R121, R148, RZ ;  /* 0x0000009479797210 */ /* 0x000fe20007ffe0ff */
[----:B------:R-:W-:Y:S01]  /*6a280*/  IMAD R148, R6, 0x7effffff, RZ ;  /* 0x7effffff06947824 */ /* 0x000fe200078e02ff */
[----:B------:R-:W-:-:S03]  /*6a290*/  IADD3 R120, PT, PT, R164, R120, RZ ;  /* 0x00000078a4787210 */ /* 0x000fc60007ffe0ff */
[----:B------:R-:W-:Y:S02]  /*6a2a0*/  IMAD.HI.U32 R6, R148, 0x7f000001, R6 ;  /* 0x7f00000194067827 */ /* 0x000fe400078e0006 */
[----:B------:R-:W4:Y:S01]  /*6a2b0*/  LDL R148, [R1+0x25c] ;  /* 0x00025c0001947983 */ /* 0x000f220000100800 */
        /* <DEDUP_REMOVED lines=12> */
[----:B------:R-:W-:-:S04]  /*6a380*/  @P1 IADD3 R119, PT, PT, R119, -0x7f000001, RZ ;  /* 0x80ffffff77771810 */ /* 0x000fc80007ffe0ff */
[----:B------:R-:W-:Y:S01]  /*6a390*/  IADD3 R119, PT, PT, R149, R119, RZ ;  /* 0x0000007795777210 */ /* 0x000fe20007ffe0ff */
[----:B------:R-:W-:-:S07]  /*6a3a0*/  ISETP.GE.U32.AND P1, PT, R92, 0x7f000001, PT ;  /* 0x7f0000015c00780c */ /* 0x000fce0003f26070 */
[----:B------:R-:W-:Y:S01]  /*6a3b0*/  @P0 IADD3 R146, PT, PT, R146, -0x7f000001, RZ ;  /* 0x80ffffff92920810 */ /* 0x000fe20007ffe0ff */
[C---:B------:R-:W-:Y:S01]  /*6a3c0*/  ISETP.GE.U32.AND P0, PT, R119.reuse, 0x7f000001, PT ;  /* 0x7f0000017700780c */ /* 0x040fe20003f06070 */
[----:B------:R-:W-:Y:S02]  /*6a3d0*/  IADD3 R122, PT, PT, R122, R147, RZ ;  /* 0x000000937a7a7210 */ /* 0x000fe40007ffe0ff */
[----:B------:R-:W-:Y:S02]  /*6a3e0*/  IADD3 R120, PT, PT, R120, R6, RZ ;  /* 0x0000000678787210 */ /* 0x000fe40007ffe0ff */
[----:B------:R-:W-:Y:S01]  /*6a3f0*/  @P1 IADD3 R92, PT, PT, R92, -0x7f000001, RZ ;  /* 0x80ffffff5c5c1810 */ /* 0x000fe20007ffe0ff */
[----:B------:R-:W4:Y:S07]  /*6a400*/  LDL R147, [R1+0x33c] ;  /* 0x00033c0001937983 */ /* 0x000f2e0000100800 */
[----:B------:R-:W-:Y:S01]  /*6a410*/  @P0 IADD3 R119, PT, PT, R119, -0x7f000001, RZ ;  /* 0x80ffffff77770810 */ /* 0x000fe20007ffe0ff */
[----:B------:R-:W-:Y:S01]  /*6a420*/  ISETP.GE.U32.AND P0, PT, R122, 0x7f000001, PT ;  /* 0x7f0000017a00780c */ /* 0x000fe20003f06070 */
[----:B------:R-:W-:Y:S01]  /*6a430*/  IADD3 R92, PT, PT, R146, R92, RZ ;  /* 0x0000005c925c7210 */ /* 0x000fe20007ffe0ff */
[----:B------:R-:W-:-:S11]  /*6a440*/  IMAD.WIDE.U32 R6, R29, R219, RZ ;  /* 0x000000db1d067225 */ /* 0x000fd600078e00ff */
[----:B------:R-:W-:Y:S01]  /*6a450*/  @P0 IADD3 R122, PT, PT, R122, -0x7f000001, RZ ;  /* 0x80ffffff7a7a0810 */ /* 0x000fe20007ffe0ff */
        /* <DEDUP_REMOVED lines=12> */
[----:B------:R-:W-:Y:S01]  /*6a520*/  IMAD.WIDE.U32 R6, R60, R219, RZ ;  /* 0x000000db3c067225 */ /* 0x000fe200078e00ff */
[----:B--2---:R-:W-:-:S03]  /*6a530*/  IADD3 R89, PT, PT, R122, R89, RZ ;  /* 0x000000597a597210 */ /* 0x004fc60007ffe0ff */
[----:B------:R-:W-:-:S04]  /*6a540*/  IMAD R245, R6, 0x7effffff, RZ ;  /* 0x7effffff06f57824 */ /* 0x000fc800078e02ff */
[----:B------:R-:W-:Y:S01]  /*6a550*/  IMAD.HI.U32 R245, R245, 0x7f000001, R6 ;  /* 0x7f000001f5f57827 */ /* 0x000fe200078e0006 */
[----:B---3--:R-:W-:-:S05]  /*6a560*/  IADD3 R91, PT, PT, R119, R91, RZ ;  /* 0x0000005b775b7210 */ /* 0x008fca0007ffe0ff */
[----:B------:R-:W-:Y:S01]  /*6a570*/  ISETP.GE.U32.AND P0, PT, R91, 0x7f000001, PT ;  /* 0x7f0000015b00780c */ /* 0x000fe20003f06070 */
[----:B------:R-:W-:Y:S01]  /*6a580*/  IADD3 R87, PT, PT, R92, R87, RZ ;  /* 0x000000575c577210 */ /* 0x000fe20007ffe0ff */
[----:B------:R0:W-:Y:S01]  /*6a590*/  STL [R1+0x110], R91 ;  /* 0x0001105b01007387 */ /* 0x0001e20000100800 */
[----:B------:R-:W-:Y:S01]  /*6a5a0*/  ISETP.GE.U32.AND P4, PT, R245, 0x7f000001, PT ;  /* 0x7f000001f500780c */ /* 0x000fe20003f86070 */
[----:B------:R-:W-:Y:S02]  /*6a5b0*/  ISETP.GE.U32.AND P3, PT, R120, 0x7f000001, PT ;  /* 0x7f0000017800780c */ /* 0x000fe40003f66070 */
[----:B------:R-:W-:Y:S01]  /*6a5c0*/  ISETP.GE.U32.AND P1, PT, R87, 0x7f000001, PT ;  /* 0x7f0000015700780c */ /* 0x000fe20003f26070 */
[----:B----4-:R-:W-:-:S06]  /*6a5d0*/  IADD3 R86, PT, PT, R121, R86, RZ ;  /* 0x0000005679567210 */ /* 0x010fcc0007ffe0ff */
[----:B0-----:R-:W-:Y:S01]  /*6a5e0*/  @P0 IADD3 R91, PT, PT, R91, -0x7f000001, RZ ;  /* 0x80ffffff5b5b0810 */ /* 0x001fe20007ffe0ff */
[----:B------:R-:W-:Y:S01]  /*6a5f0*/  ISETP.GE.U32.AND P0, PT, R89, 0x7f000001, PT ;  /* 0x7f0000015900780c */ /* 0x000fe20003f06070 */
[----:B------:R-:W-:Y:S01]  /*6a600*/  ISETP.GE.U32.AND P2, PT, R86, 0x7f000001, PT ;  /* 0x7f0000015600780c */ /* 0x000fe20003f46070 */
[----:B------:R-:W-:Y:S02]  /*6a610*/  IMAD.WIDE.U32 R6, R0, R163, RZ ;  /* 0x000000a300067225 */ /* 0x000fe400078e00ff */
[----:B------:R-:W-:Y:S02]  /*6a620*/  STL [R1+0x110], R91 ;  /* 0x0001105b01007387 */ /* 0x000fe40000100800 */
[----:B------:R-:W-:Y:S02]  /*6a630*/  IMAD R244, R6, 0x7effffff, RZ ;  /* 0x7effffff06f47824 */ /* 0x000fe400078e02ff */
[----:B------:R0:W-:Y:S04]  /*6a640*/  STL [R1+0x114], R89 ;  /* 0x0001145901007387 */ /* 0x0001e80000100800 */
[----:B------:R1:W-:Y:S01]  /*6a650*/  STL [R1+0x118], R87 ;  /* 0x0001185701007387 */ /* 0x0003e20000100800 */
[----:B------:R-:W-:-:S04]  /*6a660*/  IMAD.HI.U32 R244, R244, 0x7f000001, R6 ;  /* 0x7f000001f4f47827 */ /* 0x000fc800078e0006 */
[----:B------:R-:W-:Y:S01]  /*6a670*/  IMAD.WIDE.U32 R6, R55, R163, RZ ;  /* 0x000000a337067225 */ /* 0x000fe200078e00ff */
[----:B------:R2:W-:Y:S01]  /*6a680*/  STL [R1+0x11c], R86 ;  /* 0x00011c5601007387 */ /* 0x0005e20000100800 */
[----:B------:R-:W-:Y:S02]  /*6a690*/  @P4 IADD3 R245, PT, PT, R245, -0x7f000001, RZ ;  /* 0x80fffffff5f54810 */ /* 0x000fe40007ffe0ff */
[----:B------:R-:W-:Y:S02]  /*6a6a0*/  @P3 IADD3 R120, PT, PT, R120, -0x7f000001, RZ ;  /* 0x80ffffff78783810 */ /* 0x000fe40007ffe0ff */
[----:B0-----:R-:W-:Y:S02]  /*6a6b0*/  @P0 IADD3 R89, PT, PT, R89, -0x7f000001, RZ ;  /* 0x80ffffff59590810 */ /* 0x001fe40007ffe0ff */
[----:B-1----:R-:W-:Y:S01]  /*6a6c0*/  @P1 IADD3 R87, PT, PT, R87, -0x7f000001, RZ ;  /* 0x80ffffff57571810 */ /* 0x002fe20007ffe0ff */
[----:B------:R-:W-:Y:S01]  /*6a6d0*/  IMAD R243, R6, 0x7effffff, RZ ;  /* 0x7effffff06f37824 */ /* 0x000fe200078e02ff */
[----:B--2---:R-:W-:Y:S01]  /*6a6e0*/  @P2 IADD3 R86, PT, PT, R86, -0x7f000001, RZ ;  /* 0x80ffffff56562810 */ /* 0x004fe20007ffe0ff */
[----:B------:R-:W-:Y:S04]  /*6a6f0*/  STL [R1+0x114], R89 ;  /* 0x0001145901007387 */ /* 0x000fe80000100800 */
[----:B------:R-:W-:Y:S01]  /*6a700*/  STL [R1+0x118], R87 ;  /* 0x0001185701007387 */ /* 0x000fe20000100800 */
[----:B------:R-:W-:-:S03]  /*6a710*/  IMAD.HI.U32 R243, R243, 0x7f000001, R6 ;  /* 0x7f000001f3f37827 */ /* 0x000fc600078e0006 */
[----:B------:R0:W-:Y:S02]  /*6a720*/  STL [R1+0x11c], R86 ;  /* 0x00011c5601007387 */ /* 0x0001e40000100800 */
[----:B------:R-:W-:Y:S01]  /*6a730*/  ISETP.GE.U32.AND P1, PT, R243, 0x7f000001, PT ;  /* 0x7f000001f300780c */ /* 0x000fe20003f26070 */
[----:B0-----:R-:W-:-:S05]  /*6a740*/  IADD3 R86, PT, PT, R120, R245, RZ ;  /* 0x000000f578567210 */ /* 0x001fca0007ffe0ff */
[----:B------:R-:W-:-:S07]  /*6a750*/  ISETP.GE.U32.AND P0, PT, R86, 0x7f000001, PT ;  /* 0x7f0000015600780c */ /* 0x000fce0003f06070 */
[----:B------:R-:W-:Y:S01]  /*6a760*/  @P1 IADD3 R243, PT, PT, R243, -0x7f000001, RZ ;  /* 0x80fffffff3f31810 */ /* 0x000fe20007ffe0ff */
[----:B------:R-:W2:Y:S05]  /*6a770*/  LD.E R89, desc[UR20][R80.64+0x1060] ;  /* 0x0010601450597980 */ /* 0x000eaa000c101900 */
[----:B------:R-:W-:Y:S01]  /*6a780*/  @P0 IADD3 R86, PT, PT, R86, -0x7f000001, RZ ;  /* 0x80ffffff56560810 */ /* 0x000fe20007ffe0ff */
[----:B------:R-:W-:-:S03]  /*6a790*/  ISETP.GE.U32.AND P0, PT, R9, 0x7f000001, PT ;  /* 0x7f0000010900780c */ /* 0x000fc60003f06070 */
[----:B------:R-:W-:Y:S01]  /*6a7a0*/  IADD3 R86, PT, PT, R86, R243, RZ ;  /* 0x000000f356567210 */ /* 0x000fe20007ffe0ff */
[----:B------:R-:W-:-:S04]  /*6a7b0*/  IMAD.WIDE.U32 R6, R99, R151, RZ ;  /* 0x0000009763067225 */ /* 0x000fc800078e00ff */
[----:B------:R-:W-:Y:S01]  /*6a7c0*/  ISETP.GE.U32.AND P1, PT, R86, 0x7f000001, PT ;  /* 0x7f0000015600780c */ /* 0x000fe20003f26070 */
[----:B------:R-:W-:-:S04]  /*6a7d0*/  IMAD R242, R6, 0x7effffff, RZ ;  /* 0x7effffff06f27824 */ /* 0x000fc800078e02ff */
[----:B------:R-:W-:Y:S01]  /*6a7e0*/  @P0 IADD3 R9, PT, PT, R9, -0x7f000001, RZ ;  /* 0x80ffffff09090810 */ /* 0x000fe20007ffe0ff */
[----:B------:R-:W-:-:S04]  /*6a7f0*/  IMAD.HI.U32 R242, R242, 0x7f000001, R6 ;  /* 0x7f000001f2f27827 */ /* 0x000fc800078e0006 */
[----:B------:R-:W-:Y:S01]  /*6a800*/  IMAD.WIDE.U32 R6, R102, R151, RZ ;  /* 0x0000009766067225 */ /* 0x000fe200078e00ff */
[----:B------:R-:W-:-:S03]  /*6a810*/  IADD3 R9, PT, PT, R170, R9, RZ ;  /* 0x00000009aa097210 */ /* 0x000fc60007ffe0ff */
[----:B------:R-:W-:Y:S01]  /*6a820*/  IMAD R241, R6, 0x7effffff, RZ ;  /* 0x7effffff06f17824 */ /* 0x000fe200078e02ff */
[----:B------:R-:W-:Y:S01]  /*6a830*/  @P1 IADD3 R86, PT, PT, R86, -0x7f000001, RZ ;  /* 0x80ffffff56561810 */ /* 0x000fe20007ffe0ff */
[----:B------:R-:W-:Y:S01]  /*6a840*/  ISETP.GE.U32.AND P1, PT, R85, 0x7f000001, PT ;  /* 0x7f0000015500780c */ /* 0x000fe20003f26070 */
[----:B------:R-:W-:Y:S01]  /*6a850*/  ISETP.GE.U32.AND P0, PT, R9, 0x7f000001, PT ;  /* 0x7f0000010900780c */ /* 0x000fe20003f06070 */
[----:B------:R-:W-:-:S04]  /*6a860*/  IMAD.HI.U32 R241, R241, 0x7f000001, R6 ;  /* 0x7f000001f1f17827 */ /* 0x000fc800078e0006 */
[----:B------:R-:W-:Y:S01]  /*6a870*/  IMAD.WIDE.U32 R6, R24, R53, RZ ;  /* 0x0000003518067225 */ /* 0x000fe200078e00ff */
[----:B------:R-:W-:-:S03]  /*6a880*/  ISETP.GE.U32.AND P2, PT, R241, 0x7f000001, PT ;  /* 0x7f000001f100780c */ /* 0x000fc60003f46070 */
[----:B------:R-:W-:-:S03]  /*6a890*/  IMAD R240, R6, 0x7effffff, RZ ;  /* 0x7effffff06f07824 */ /* 0x000fc600078e02ff */
[----:B------:R-:W-:Y:S02]  /*6a8a0*/  @P1 IADD3 R85, PT, PT, R85, -0x7f000001, RZ ;  /* 0x80ffffff55551810 */ /* 0x000fe40007ffe0ff */
[----:B------:R-:W-:Y:S01]  /*6a8b0*/  @P0 IADD3 R9, PT, PT, R9, -0x7f000001, RZ ;  /* 0x80ffffff09090810 */ /* 0x000fe20007ffe0ff */
[----:B------:R-:W-:-:S04]  /*6a8c0*/  IMAD.HI.U32 R240, R240, 0x7f000001, R6 ;  /* 0x7f000001f0f07827 */ /* 0x000fc800078e0006 */
[----:B------:R-:W-:Y:S01]  /*6a8d0*/  IMAD.WIDE.U32 R6, R61, R53, RZ ;  /* 0x000000353d067225 */ /* 0x000fe200078e00ff */
[----:B------:R-:W-:Y:S02]  /*6a8e0*/  IADD3 R9, PT, PT, R9, R85, RZ ;  /* 0x0000005509097210 */ /* 0x000fe40007ffe0ff */
[----:B------:R-:W-:Y:S01]  /*6a8f0*/  @P2 IADD3 R241, PT, PT, R241, -0x7f000001, RZ ;  /* 0x80fffffff1f12810 */ /* 0x000fe20007ffe0ff */
[----:B------:R-:W-:Y:S01]  /*6a900*/  IMAD R236, R6, 0x7effffff, RZ ;  /* 0x7effffff06ec7824 */ /* 0x000fe200078e02ff */
[----:B------:R-:W-:Y:S01]  /*6a910*/  ISETP.GE.U32.AND P1, PT, R248, 0x7f000001, PT ;  /* 0x7f000001f800780c */ /* 0x000fe20003f26070 */
[----:B------:R-:W-:Y:S02]  /*6a920*/  ISETP.GE.U32.AND P0, PT, R9, 0x7f000001, PT ;  /* 0x7f0000010900780c */ /* 0x000fe40003f06070 */
[----:B------:R-:W-:Y:S01]  /*6a930*/  IMAD.HI.U32 R236, R236, 0x7f000001, R6 ;  /* 0x7f000001ecec7827 */ /* 0x000fe200078e0006 */
[----:B------:R-:W-:-:S03]  /*6a940*/  IADD3 R86, PT, PT, R86, R241, RZ ;  /* 0x000000f156567210 */ /* 0x000fc60007ffe0ff */
[----:B------:R-:W-:Y:S01]  /*6a950*/  IMAD.WIDE.U32 R6, R20, R54, RZ ;  /* 0x0000003614067225 */ /* 0x000fe200078e00ff */
[----:B------:R-:W-:Y:S01]  /*6a960*/  ISETP.GE.U32.AND P3, PT, R236, 0x7f000001, PT ;  /* 0x7f000001ec00780c */ /* 0x000fe20003f66070 */
[----:B------:R-:W-:Y:S02]  /*6a970*/  ISETP.GE.U32.AND P2, PT, R86, 0x7f000001, PT ;  /* 0x7f0000015600780c */ /* 0x000fe40003f46070 */
[----:B------:R-:W-:Y:S02]  /*6a980*/  IMAD R233, R6, 0x7effffff, RZ ;  /* 0x7effffff06e97824 */ /* 0x000fe400078e02ff */
[----:B------:R-:W-:Y:S02]  /*6a990*/  @P1 IADD3 R248, PT, PT, R248, -0x7f000001, RZ ;  /* 0x80fffffff8f81810 */ /* 0x000fe40007ffe0ff */
[----:B------:R-:W-:Y:S01]  /*6a9a0*/  @P0 IADD3 R9, PT, PT, R9, -0x7f000001, RZ ;  /* 0x80ffffff09090810 */ /* 0x000fe20007ffe0ff */
[----:B------:R-:W-:-:S04]  /*6a9b0*/  IMAD.HI.U32 R233, R233, 0x7f000001, R6 ;  /* 0x7f000001e9e97827 */ /* 0x000fc800078e0006 */
[----:B------:R-:W-:Y:S01]  /*6a9c0*/  IMAD.WIDE.U32 R6, R63, R54, RZ ;  /* 0x000000363f067225 */ /* 0x000fe200078e00ff */
[----:B------:R-:W-:Y:S02]  /*6a9d0*/  IADD3 R85, PT, PT, R9, R248, RZ ;  /* 0x000000f809557210 */ /* 0x000fe40007ffe0ff */
[----:B------:R-:W-:Y:S02]  /*6a9e0*/  @P3 IADD3 R236, PT, PT, R236, -0x7f000001, RZ ;  /* 0x80ffffffecec3810 */ /* 0x000fe40007ffe0ff */
[----:B------:R-:W-:Y:S01]  /*6a9f0*/  @P2 IADD3 R86, PT, PT, R86, -0x7f000001, RZ ;  /* 0x80ffffff56562810 */ /* 0x000fe20007ffe0ff */
[----:B------:R-:W-:Y:S01]  /*6aa00*/  IMAD R232, R6, 0x7effffff, RZ ;  /* 0x7effffff06e87824 */ /* 0x000fe200078e02ff */
[----:B------:R-:W-:Y:S01]  /*6aa10*/  ISETP.GE.U32.AND P1, PT, R244, 0x7f000001, PT ;  /* 0x7f000001f400780c */ /* 0x000fe20003f26070 */
[----:B------:R-:W-:Y:S02]  /*6aa20*/  ISETP.GE.U32.AND P0, PT, R85, 0x7f000001, PT ;  /* 0x7f0000015500780c */ /* 0x000fe40003f06070 */
[----:B------:R-:W-:Y:S01]  /*6aa30*/  IMAD.HI.U32 R232, R232, 0x7f000001, R6 ;  /* 0x7f000001e8e87827 */ /* 0x000fe200078e0006 */
[----:B------:R-:W-:-:S04]  /*6aa40*/  IADD3 R86, PT, PT, R86, R236, RZ ;  /* 0x000000ec56567210 */ /* 0x000fc80007ffe0ff */
[----:B------:R-:W-:Y:S01]  /*6aa50*/  ISETP.GE.U32.AND P3, PT, R232, 0x7f000001, PT ;  /* 0x7f000001e800780c */ /* 0x000fe20003f66070 */
[----:B------:R-:W-:-:S04]  /*6aa60*/  ISETP.GE.U32.AND P2, PT, R86, 0x7f000001, PT ;  /* 0x7f0000015600780c */ /* 0x000fc80003f46070 */
[----:B------:R-:W-:Y:S02]  /*6aa70*/  @P1 IADD3 R244, PT, PT, R244, -0x7f000001, RZ ;  /* 0x80fffffff4f41810 */ /* 0x000fe40007ffe0ff */
[----:B------:R-:W-:Y:S01]  /*6aa80*/  @P0 IADD3 R85, PT, PT, R85, -0x7f000001, RZ ;  /* 0x80ffffff55550810 */ /* 0x000fe20007ffe0ff */
[----:B------:R-:W-:-:S03]  /*6aa90*/  ISETP.GE.U32.AND P0, PT, R242, 0x7f000001, PT ;  /* 0x7f000001f200780c */ /* 0x000fc60003f06070 */
[----:B------:R-:W-:Y:S02]  /*6aaa0*/  IADD3 R85, PT, PT, R85, R244, RZ ;  /* 0x000000f455557210 */ /* 0x000fe40007ffe0ff */
[----:B------:R-:W-:Y:S02]  /*6aab0*/  @P3 IADD3 R232, PT, PT, R232, -0x7f000001, RZ ;  /* 0x80ffffffe8e83810 */ /* 0x000fe40007ffe0ff */
[----:B------:R-:W-:Y:S01]  /*6aac0*/  @P2 IADD3 R86, PT, PT, R86, -0x7f000001, RZ ;  /* 0x80ffffff56562810 */ /* 0x000fe20007ffe0ff */
[----:B------:R-:W-:-:S03]  /*6aad0*/  ISETP.GE.U32.AND P1, PT, R85, 0x7f000001, PT ;  /* 0x7f0000015500780c */ /* 0x000fc60003f26070 */
[----:B------:R-:W-:Y:S02]  /*6aae0*/  IADD3 R9, PT, PT, R86, R232, RZ ;  /* 0x000000e856097210 */ /* 0x000fe40007ffe0ff */
[----:B------:R-:W-:Y:S01]  /*6aaf0*/  @P0 IADD3 R242, PT, PT, R242, -0x7f000001, RZ ;  /* 0x80fffffff2f20810 */ /* 0x000fe20007ffe0ff */
[----:B------:R-:W-:Y:S02]  /*6ab00*/  ISETP.GE.U32.AND P0, PT, R36, 0x7f000001, PT ;  /* 0x7f0000012400780c */ /* 0x000fe40003f06070 */
[----:B------:R-:W-:-:S05]  /*6ab10*/  ISETP.GE.U32.AND P2, PT, R9, 0x7f000001, PT ;  /* 0x7f0000010900780c */ /* 0x000fca0003f46070 */
[----:B------:R-:W-:-:S04]  /*6ab20*/  @P1 IADD3 R85, PT, PT, R85, -0x7f000001, RZ ;  /* 0x80ffffff55551810 */ /* 0x000fc80007ffe0ff */
[----:B------:R-:W-:Y:S01]  /*6ab30*/  IADD3 R85, PT, PT, R85, R242, RZ ;  /* 0x000000f255557210 */ /* 0x000fe20007ffe0ff */
[----:B------:R-:W-:-:S03]  /*6ab40*/  ISETP.GE.U32.AND P3, PT, R240, 0x7f000001, PT ;  /* 0x7f000001f000780c */ /* 0x000fc60003f66070 */
[----:B------:R-:W-:Y:S02]  /*6ab50*/  @P2 IADD3 R9, PT, PT, R9, -0x7f000001, RZ ;  /* 0x80ffffff09092810 */ /* 0x000fe40007ffe0ff */
[----:B------:R-:W-:Y:S01]  /*6ab60*/  @P0 IADD3 R36, PT, PT, R36, -0x7f000001, RZ ;  /* 0x80ffffff24240810 */ /* 0x000fe20007ffe0ff */
[----:B------:R-:W-:-:S04]  /*6ab70*/  ISETP.GE.U32.AND P2, PT, R85, 0x7f000001, PT ;  /* 0x7f0000015500780c */ /* 0x000fc80003f46070 */
[----:B------:R-:W-:Y:S01]  /*6ab80*/  ISETP.GE.U32.AND P0, PT, R36, 0x7f000001, PT ;  /* 0x7f0000012400780c */ /* 0x000fe20003f06070 */
[----:B------:R-:W-:Y:S02]  /*6ab90*/  ISETP.GE.U32.AND P1, PT, R41, 0x7f000001, PT ;  /* 0x7f0000012900780c */ /* 0x000fe40003f26070 */
[----:B------:R-:W-:-:S06]  /*6aba0*/  @P3 IADD3 R240, PT, PT, R240, -0x7f000001, RZ ;  /* 0x80fffffff0f03810 */ /* 0x000fcc0007ffe0ff */
[----:B------:R-:W-:Y:S01]  /*6abb0*/  @P2 IADD3 R85, PT, PT, R85, -0x7f000001, RZ ;  /* 0x80ffffff55552810 */ /* 0x000fe20007ffe0ff */
[----:B------:R-:W-:-:S03]  /*6abc0*/  ISETP.GE.U32.AND P2, PT, R12, 0x7f000001, PT ;  /* 0x7f0000010c00780c */ /* 0x000fc60003f46070 */
[----:B------:R-:W-:Y:S02]  /*6abd0*/  @P0 IADD3 R36, PT, PT, R36, -0x7f000001, RZ ;  /* 0x80ffffff24240810 */ /* 0x000fe40007ffe0ff */
[----:B------:R-:W-:Y:S02]  /*6abe0*/  IADD3 R85, PT, PT, R85, R240, RZ ;  /* 0x000000f055557210 */ /* 0x000fe40007ffe0ff */
[----:B------:R-:W-:Y:S01]  /*6abf0*/  @P1 IADD3 R41, PT, PT, R41, -0x7f000001, RZ ;  /* 0x80ffffff29291810 */ /* 0x000fe20007ffe0ff */
[----:B------:R-:W-:Y:S02]  /*6ac00*/  ISETP.GE.U32.AND P0, PT, R36, 0x7f000001, PT ;  /* 0x7f0000012400780c */ /* 0x000fe40003f06070 */
[----:B------:R-:W-:Y:S02]  /*6ac10*/  ISETP.GE.U32.AND P3, PT, R85, 0x7f000001, PT ;  /* 0x7f0000015500780c */ /* 0x000fe40003f66070 */
[----:B------:R-:W-:Y:S01]  /*6ac20*/  ISETP.GE.U32.AND P1, PT, R41, 0x7f000001, PT ;  /* 0x7f0000012900780c */ /* 0x000fe20003f26070 */
[----:B------:R-:W-:-:S05]  /*6ac30*/  @P2 IADD3 R12, PT, PT, R12, -0x7f000001, RZ ;  /* 0x80ffffff0c0c2810 */ /* 0x000fca0007ffe0ff */
[----:B------:R-:W-:-:S03]  /*6ac40*/  ISETP.GE.U32.AND P2, PT, R12, 0x7f000001, PT ;  /* 0x7f0000010c00780c */ /* 0x000fc60003f46070 */
[----:B------:R-:W-:Y:S02]  /*6ac50*/  @P0 IADD3 R36, PT, PT, R36, -0x7f000001, RZ ;  /* 0x80ffffff24240810 */ /* 0x000fe40007ffe0ff */
[----:B------:R-:W-:Y:S01]  /*6ac60*/  @P3 IADD3 R85, PT, PT, R85, -0x7f000001, RZ ;  /* 0x80ffffff55553810 */ /* 0x000fe20007ffe0ff */
[----:B------:R-:W-:Y:S01]  /*6ac70*/  ISETP.GE.U32.AND P3, PT, R71, 0x7f000001, PT ;  /* 0x7f0000014700780c */ /* 0x000fe20003f66070 */
[----:B------:R-:W-:Y:S01]  /*6ac80*/  @P1 IADD3 R41, PT, PT, R41, -0x7f000001, RZ ;  /* 0x80ffffff29291810 */ /* 0x000fe20007ffe0ff */
[----:B------:R-:W-:-:S04]  /*6ac90*/  ISETP.GE.U32.AND P0, PT, R36, 0x7f000001, PT ;  /* 0x7f0000012400780c */ /* 0x000fc80003f06070 */
[----:B------:R-:W-:Y:S01]  /*6aca0*/  ISETP.GE.U32.AND P1, PT, R41, 0x7f000001, PT ;  /* 0x7f0000012900780c */ /* 0x000fe20003f26070 */
[----:B------:R-:W-:-:S06]  /*6acb0*/  @P2 IADD3 R12, PT, PT, R12, -0x7f000001, RZ ;  /* 0x80ffffff0c0c2810 */ /* 0x000fcc0007ffe0ff */
[----:B------:R-:W-:Y:S02]  /*6acc0*/  @P3 IADD3 R71, PT, PT, R71, -0x7f000001, RZ ;  /* 0x80ffffff47473810 */ /* 0x000fe40007ffe0ff */
[----:B------:R-:W-:Y:S02]  /*6acd0*/  @P0 IADD3 R36, PT, PT, R36, -0x7f000001, RZ ;  /* 0x80ffffff24240810 */ /* 0x000fe40007ffe0ff */
[----:B------:R-:W-:Y:S02]  /*6ace0*/  IADD3 R12, PT, PT, R12, R71, RZ ;  /* 0x000000470c0c7210 */ /* 0x000fe40007ffe0ff */
[----:B------:R-:W-:Y:S01]  /*6acf0*/  @P1 IADD3 R41, PT, PT, R41, -0x7f000001, RZ ;  /* 0x80ffffff29291810 */ /* 0x000fe20007ffe0ff */
[----:B------:R-:W-:Y:S01]  /*6ad00*/  ISETP.GE.U32.AND P3, PT, R77, 0x7f000001, PT ;  /* 0x7f0000014d00780c */ /* 0x000fe20003f66070 */
[----:B------:R-:W-:Y:S01]  /*6ad10*/  ISETP.GE.U32.AND P0, PT, R36, 0x7f000001, PT ;  /* 0x7f0000012400780c */ /* 0x000fe20003f06070 */
[----:B------:R-:W-:Y:S02]  /*6ad20*/  ISETP.GE.U32.AND P2, PT, R12, 0x7f000001, PT ;  /* 0x7f0000010c00780c */ /* 0x000fe40003f46070 */
[----:B------:R-:W-:Y:S01]  /*6ad30*/  ISETP.GE.U32.AND P1, PT, R41, 0x7f000001, PT ;  /* 0x7f0000012900780c */ /* 0x000fe20003f26070 */
[----:B------:R-:W-:-:S08]  /*6ad40*/  IMAD.WIDE.U32 R6, R9, UR17, RZ ;  /* 0x0000001109067c25 */ /* 0x000fd0000f8e00ff */
[----:B------:R-:W-:Y:S02]  /*6ad50*/  @P3 IADD3 R77, PT, PT, R77, -0x7f000001, RZ ;  /* 0x80ffffff4d4d3810 */ /* 0x000fe40007ffe0ff */
[----:B------:R-:W-:Y:S02]  /*6ad60*/  @P0 IADD3 R36, PT, PT, R36, -0x7f000001, RZ ;  /* 0x80ffffff24240810 */ /* 0x000fe40007ffe0ff */
[----:B------:R-:W-:Y:S02]  /*6ad70*/  @P2 IADD3 R12, PT, PT, R12, -0x7f000001, RZ ;  /* 0x80ffffff0c0c2810 */ /* 0x000fe40007ffe0ff */
[----:B------:R-:W-:Y:S02]  /*6ad80*/  @P1 IADD3 R41, PT, PT, R41, -0x7f000001, RZ ;  /* 0x80ffffff29291810 */ /* 0x000fe40007ffe0ff */
[----:B------:R-:W-:Y:S02]  /*6ad90*/  IADD3 R36, PT, PT, R36, UR13, RZ ;  /* 0x0000000d24247c10 */ /* 0x000fe4000fffe0ff */
[----:B------:R-:W-:Y:S01]  /*6ada0*/  IADD3 R77, PT, PT, R12, R77, RZ ;  /* 0x0000004d0c4d7210 */ /* 0x000fe20007ffe0ff */
[----:B------:R-:W-:Y:S01]  /*6adb0*/  IMAD R86, R6, 0x7effffff, RZ ;  /* 0x7effffff06567824 */ /* 0x000fe200078e02ff */
[----:B------:R-:W-:Y:S01]  /*6adc0*/  ISETP.GE.U32.AND P1, PT, R41, 0x7f000001, PT ;  /* 0x7f0000012900780c */ /* 0x000fe20003f26070 */
[----:B------:R-:W-:Y:S01]  /*6add0*/  ISETP.GE.U32.AND P0, PT, R36, 0x7f000001, PT ;  /* 0x7f0000012400780c */ /* 0x000fe20003f06070 */
[----:B------:R-:W-:Y:S01]  /*6ade0*/  ISETP.GE.U32.AND P3, PT, R79, 0x7f000001, PT ;  /* 0x7f0000014f00780c */ /* 0x000fe20003f66070 */
[----:B------:R-:W-:Y:S01]  /*6adf0*/  ISETP.GE.U32.AND P2, PT, R77, 0x7f000001, PT ;  /* 0x7f0000014d00780c */ /* 0x000fe20003f46070 */
[----:B------:R-:W-:-:S05]  /*6ae00*/  IMAD.HI.U32 R86, R86, 0x7f000001, R6 ;  /* 0x7f00000156567827 */ /* 0x000fca00078e0006 */
[----:B------:R-:W-:-:S04]  /*6ae10*/  ISETP.GE.U32.AND P4, PT, R86, 0x7f000001, PT ;  /* 0x7f0000015600780c */ /* 0x000fc80003f86070 */
[----:B------:R-:W-:Y:S02]  /*6ae20*/  @P1 IADD3 R41, PT, PT, R41, -0x7f000001, RZ ;  /* 0x80ffffff29291810 */ /* 0x000fe40007ffe0ff */
[----:B------:R-:W-:Y:S02]  /*6ae30*/  @P0 IADD3 R36, PT, PT, R36, -0x7f000001, RZ ;  /* 0x80ffffff24240810 */ /* 0x000fe40007ffe0ff */
[----:B------:R-:W-:Y:S02]  /*6ae40*/  @P3 IADD3 R79, PT, PT, R79, -0x7f000001, RZ ;  /* 0x80ffffff4f4f3810 */ /* 0x000fe40007ffe0ff */
[----:B------:R-:W-:Y:S01]  /*6ae50*/  @P2 IADD3 R77, PT, PT, R77, -0x7f000001, RZ ;  /* 0x80ffffff4d4d2810 */ /* 0x000fe20007ffe0ff */
[----:B------:R-:W-:Y:S01]  /*6ae60*/  ISETP.GE.U32.AND P2, PT, R88, 0x7f000001, PT ;  /* 0x7f0000015800780c */ /* 0x000fe20003f46070 */
[----:B------:R-:W-:Y:S02]  /*6ae70*/  IADD3 R41, PT, PT, R36, R41, RZ ;  /* 0x0000002924297210 */ /* 0x000fe40007ffe0ff */
[----:B------:R-:W-:-:S02]  /*6ae80*/  IADD3 R79, PT, PT, R77, R79, RZ ;  /* 0x0000004f4d4f7210 */ /* 0x000fc40007ffe0ff */
[----:B------:R-:W-:Y:S01]  /*6ae90*/  @P4 IADD3 R86, PT, PT, R86, -0x7f000001, RZ ;  /* 0x80ffffff56564810 */ /* 0x000fe20007ffe0ff */
[----:B------:R-:W-:Y:S01]  /*6aea0*/  ISETP.GE.U32.AND P4, PT, R233, 0x7f000001, PT ;  /* 0x7f000001e900780c */ /* 0x000fe20003f86070 */
[----:B------:R-:W-:Y:S01]  /*6aeb0*/  ISETP.GE.U32.AND P0, PT, R41, 0x7f000001, PT ;  /* 0x7f0000012900780c */ /* 0x000fe20003f06070 */
[----:B------:R-:W-:-:S05]  /*6aec0*/  ISETP.GE.U32.AND P1, PT, R79, 0x7f000001, PT ;  /* 0x7f0000014f00780c */ /* 0x000fca0003f26070 */
[----:B------:R-:W-:-:S04]  /*6aed0*/  @P2 IADD3 R88, PT, PT, R88, -0x7f000001, RZ ;  /* 0x80ffffff58582810 */ /* 0x000fc80007ffe0ff */
[----:B------:R-:W-:Y:S02]  /*6aee0*/  IADD3 R12, PT, PT, R168, R88, RZ ;  /* 0x00000058a80c7210 */ /* 0x000fe40007ffe0ff */
[----:B------:R-:W-:Y:S02]  /*6aef0*/  @P4 IADD3 R233, PT, PT, R233, -0x7f000001, RZ ;  /* 0x80ffffffe9e94810 */ /* 0x000fe40007ffe0ff */
[----:B------:R-:W-:Y:S02]  /*6af00*/  @P0 IADD3 R41, PT, PT, R41, -0x7f000001, RZ ;  /* 0x80ffffff29290810 */ /* 0x000fe40007ffe0ff */
[----:B------:R-:W-:Y:S01]  /*6af10*/  @P1 IADD3 R79, PT, PT, R79, -0x7f000001, RZ ;  /* 0x80ffffff4f4f1810 */ /* 0x000fe20007ffe0ff */
[----:B------:R-:W-:Y:S01]  /*6af20*/  ISETP.GE.U32.AND P1, PT, R90, 0x7f000001, PT ;  /* 0x7f0000015a00780c */ /* 0x000fe20003f26070 */
[----:B------:R-:W-:Y:S01]  /*6af30*/  ISETP.GE.U32.AND P0, PT, R12, 0x7f000001, PT ;  /* 0x7f0000010c00780c */ /* 0x000fe20003f06070 */
[----:B------:R-:W-:Y:S02]  /*6af40*/  IADD3 R85, PT, PT, R85, R233, RZ ;  /* 0x000000e955557210 */ /* 0x000fe40007ffe0ff */
[----:B------:R-:W-:-:S03]  /*6af50*/  ISETP.GE.U32.AND P2, PT, R79, R41, PT ;  /* 0x000000294f00720c */ /* 0x000fc60003f46070 */
[----:B------:R-:W-:Y:S01]  /*6af60*/  ISETP.GE.U32.AND P4, PT, R85, 0x7f000001, PT ;  /* 0x7f0000015500780c */ /* 0x000fe20003f86070 */
[----:B------:R-:W-:Y:S01]  /*6af70*/  IMAD.WIDE.U32 R6, R86, 0x5fffffa, RZ ;  /* 0x05fffffa56067825 */ /* 0x000fe200078e00ff */
[----:B------:R-:W-:-:S04]  /*6af80*/  IADD3 R88, PT, PT, -R41, R79, RZ ;  /* 0x0000004f29587210 */ /* 0x000fc80007ffe1ff */
[----:B------:R-:W-:Y:S02]  /*6af90*/  @P1 IADD3 R90, PT, PT, R90, -0x7f000001, RZ ;  /* 0x80ffffff5a5a1810 */ /* 0x000fe40007ffe0ff */
[----:B------:R-:W-:Y:S01]  /*6afa0*/  @P0 IADD3 R12, PT, PT, R12, -0x7f000001, RZ ;  /* 0x80ffffff0c0c0810 */ /* 0x000fe20007ffe0ff */
[----:B------:R-:W-:-:S03]  /*6afb0*/  IMAD R86, R86, 0x6, RZ ;  /* 0x0000000656567824 */ /* 0x000fc600078e02ff */
[----:B------:R-:W-:Y:S02]  /*6afc0*/  IADD3 R41, PT, PT, R12, R90, RZ ;  /* 0x0000005a0c297210 */ /* 0x000fe40007ffe0ff */
[----:B------:R-:W-:Y:S02]  /*6afd0*/  @P4 IADD3 R85, PT, PT, R85, -0x7f000001, RZ ;  /* 0x80ffffff55554810 */ /* 0x000fe40007ffe0ff */
[----:B------:R-:W-:Y:S01]  /*6afe0*/  @!P2 IADD3 R88, PT, PT, R88, 0x7f000001, RZ ;  /* 0x7f0000015858a810 */ /* 0x000fe20007ffe0ff */
[----:B------:R-:W-:Y:S01]  /*6aff0*/  IMAD.HI.U32 R86, R86, 0x7f000001, R6 ;  /* 0x7f00000156567827 */ /* 0x000fe200078e0006 */
[----:B------:R-:W-:Y:S01]  /*6b000*/  ISETP.GE.U32.AND P3, PT, R246, 0x7f000001, PT ;  /* 0x7f000001f600780c */ /* 0x000fe20003f66070 */
[----:B------:R-:W-:Y:S02]  /*6b010*/  ISETP.GE.U32.AND P2, PT, R41, 0x7f000001, PT ;  /* 0x7f0000012900780c */ /* 0x000fe40003f46070 */
[----:B------:R-:W-:Y:S01]  /*6b020*/  IMAD.WIDE.U32 R6, R85, UR16, RZ ;  /* 0x0000001055067c25 */ /* 0x000fe2000f8e00ff */
[----:B------:R-:W-:-:S03]  /*6b030*/  ISETP.GE.U32.AND P4, PT, R75, 0x7f000001, PT ;  /* 0x7f0000014b00780c */ /* 0x000fc60003f86070 */
[----:B------:R-:W-:-:S04]  /*6b040*/  IMAD R87, R6, 0x7effffff, RZ ;  /* 0x7effffff06577824 */ /* 0x000fc800078e02ff */
[----:B------:R-:W-:-:S04]  /*6b050*/  IMAD.HI.U32 R87, R87, 0x7f000001, R6 ;  /* 0x7f00000157577827 */ /* 0x000fc800078e0006 */
[----:B------:R-:W-:Y:S01]  /*6b060*/  IMAD.WIDE.U32 R6, R57, R163, RZ ;  /* 0x000000a339067225 */ /* 0x000fe200078e00ff */
[----:B------:R-:W-:Y:S02]  /*6b070*/  @P3 IADD3 R246, PT, PT, R246, -0x7f000001, RZ ;  /* 0x80fffffff6f63810 */ /* 0x000fe40007ffe0ff */
[----:B------:R-:W-:Y:S01]  /*6b080*/  @P2 IADD3 R41, PT, PT, R41, -0x7f000001, RZ ;  /* 0x80ffffff29292810 */ /* 0x000fe20007ffe0ff */
[----:B------:R-:W-:Y:S01]  /*6b090*/  IMAD R226, R6, 0x7effffff, RZ ;  /* 0x7effffff06e27824 */ /* 0x000fe200078e02ff */
[----:B------:R-:W-:-:S03]  /*6b0a0*/  ISETP.GE.U32.AND P0, PT, R35, 0x7f000001, PT ;  /* 0x7f0000012300780c */ /* 0x000fc60003f06070 */
[----:B------:R-:W-:Y:S01]  /*6b0b0*/  IMAD.HI.U32 R226, R226, 0x7f000001, R6 ;  /* 0x7f000001e2e27827 */ /* 0x000fe200078e0006 */
[----:B------:R-:W-:Y:S02]  /*6b0c0*/  IADD3 R41, PT, PT, R41, R246, RZ ;  /* 0x000000f629297210 */ /* 0x000fe40007ffe0ff */
[----:B------:R-:W-:Y:S02]  /*6b0d0*/  @P4 IADD3 R75, PT, PT, R75, -0x7f000001, RZ ;  /* 0x80ffffff4b4b4810 */ /* 0x000fe40007ffe0ff */
[----:B------:R-:W-:Y:S01]  /*6b0e0*/  ISETP.GE.U32.AND P3, PT, R226, 0x7f000001, PT ;  /* 0x7f000001e200780c */ /* 0x000fe20003f66070 */
[----:B------:R-:W-:Y:S02]  /*6b0f0*/  ISETP.GE.U32.AND P2, PT, R41, 0x7f000001, PT ;  /* 0x7f0000012900780c */ /* 0x000fe40003f46070 */
[----:B------:R-:W-:-:S04]  /*6b100*/  IMAD.WIDE.U32 R6, R75, 0x5fffffa, RZ ;  /* 0x05fffffa4b067825 */ /* 0x000fc800078e00ff */
[----:B------:R-:W-:Y:S01]  /*6b110*/  IMAD R36, R75, 0x6, RZ ;  /* 0x000000064b247824 */ /* 0x000fe200078e02ff */
[----:B------:R-:W-:-:S03]  /*6b120*/  @P0 IADD3 R35, PT, PT, R35, -0x7f000001, RZ ;  /* 0x80ffffff23230810 */ /* 0x000fc60007ffe0ff */
[----:B------:R-:W-:-:S04]  /*6b130*/  IMAD.HI.U32 R36, R36, 0x7f000001, R6 ;  /* 0x7f00000124247827 */ /* 0x000fc800078e0006 */
[----:B------:R-:W-:Y:S01]  /*6b140*/  IMAD.WIDE.U32 R6, R101, R151, RZ ;  /* 0x0000009765067225 */ /* 0x000fe200078e00ff */
[----:B------:R-:W-:Y:S01]  /*6b150*/  ISETP.GE.U32.AND P0, PT, R35, 0x7f000001, PT ;  /* 0x7f0000012300780c */ /* 0x000fe20003f06070 */
[----:B------:R-:W-:Y:S02]  /*6b160*/  @P3 IADD3 R226, PT, PT, R226, -0x7f000001, RZ ;  /* 0x80ffffffe2e23810 */ /* 0x000fe40007ffe0ff */
[----:B------:R-:W-:Y:S01]  /*6b170*/  @P2 IADD3 R41, PT, PT, R41, -0x7f000001, RZ ;  /* 0x80ffffff29292810 */ /* 0x000fe20007ffe0ff */
[----:B------:R-:W-:Y:S01]  /*6b180*/  IMAD R225, R6, 0x7effffff, RZ ;  /* 0x7effffff06e17824 */ /* 0x000fe200078e02ff */
[----:B------:R-:W-:-:S03]  /*6b190*/  ISETP.GE.U32.AND P1, PT, R40, 0x7f000001, PT ;  /* 0x7f0000012800780c */ /* 0x000fc60003f26070 */
[----:B------:R-:W-:Y:S01]  /*6b1a0*/  IMAD.HI.U32 R225, R225, 0x7f000001, R6 ;  /* 0x7f000001e1e17827 */ /* 0x000fe200078e0006 */
[----:B------:R-:W-:-:S03]  /*6b1b0*/  IADD3 R41, PT, PT, R41, R226, RZ ;  /* 0x000000e229297210 */ /* 0x000fc60007ffe0ff */
[----:B--2---:R-:W-:Y:S01]  /*6b1c0*/  IMAD.WIDE.U32 R6, R89, R88, RZ ;  /* 0x0000005859067225 */ /* 0x004fe200078e00ff */
[----:B------:R-:W-:Y:S01]  /*6b1d0*/  ISETP.GE.U32.AND P3, PT, R225, 0x7f000001, PT ;  /* 0x7f000001e100780c */ /* 0x000fe20003f66070 */
[----:B------:R-:W-:Y:S01]  /*6b1e0*/  ISETP.GE.U32.AND P2, PT, R41, 0x7f000001, PT ;  /* 0x7f0000012900780c */ /* 0x000fe20003f46070 */
[----:B------:R-:W-:Y:S01]  /*6b1f0*/  @P0 IADD3 R35, PT, PT, R35, -0x7f000001, RZ ;  /* 0x80ffffff23230810 */ /* 0x000fe20007ffe0ff */
[----:B------:R-:W-:Y:S02]  /*6b200*/  IMAD R12, R6, 0x7effffff, RZ ;  /* 0x7effffff060c7824 */ /* 0x000fe400078e02ff */
[----:B------:R-:W-:Y:S02]  /*6b210*/  @P1 IADD3 R40, PT, PT, R40, -0x7f000001, RZ ;  /* 0x80ffffff28281810 */ /* 0x000fe40007ffe0ff */
[----:B------:R-:W-:Y:S01]  /*6b220*/  IMAD.HI.U32 R12, R12, 0x7f000001, R6 ;  /* 0x7f0000010c0c7827 */ /* 0x000fe200078e0006 */
[----:B------:R-:W-:-:S03]  /*6b230*/  ISETP.GE.U32.AND P0, PT, R35, 0x7f000001, PT ;  /* 0x7f0000012300780c */ /* 0x000fc60003f06070 */
[----:B------:R-:W-:Y:S01]  /*6b240*/  IMAD.WIDE.U32 R6, R56, R53, RZ ;  /* 0x0000003538067225 */ /* 0x000fe200078e00ff */
[----:B------:R-:W-:Y:S01]  /*6b250*/  ISETP.GE.U32.AND P1, PT, R40, 0x7f000001, PT ;  /* 0x7f0000012800780c */ /* 0x000fe20003f26070 */
[----:B------:R-:W-:Y:S02]  /*6b260*/  @P3 IADD3 R225, PT, PT, R225, -0x7f000001, RZ ;  /* 0x80ffffffe1e13810 */ /* 0x000fe40007ffe0ff */
[----:B------:R-:W-:Y:S01]  /*6b270*/  @P2 IADD3 R41, PT, PT, R41, -0x7f000001, RZ ;  /* 0x80ffffff29292810 */ /* 0x000fe20007ffe0ff */
[----:B------:R-:W-:-:S04]  /*6b280*/  IMAD R224, R6, 0x7effffff, RZ ;  /* 0x7effffff06e07824 */ /* 0x000fc800078e02ff */
[----:B------:R-:W-:Y:S01]  /*6b290*/  IMAD.HI.U32 R224, R224, 0x7f000001, R6 ;  /* 0x7f000001e0e07827 */ /* 0x000fe200078e0006 */
[----:B------:R-:W-:Y:S02]  /*6b2a0*/  IADD3 R41, PT, PT, R41, R225, RZ ;  /* 0x000000e129297210 */ /* 0x000fe40007ffe0ff */
[----:B------:R-:W-:Y:S02]  /*6b2b0*/  @P0 IADD3 R35, PT, PT, R35, -0x7f000001, RZ ;  /* 0x80ffffff23230810 */ /* 0x000fe40007ffe0ff */
[----:B------:R-:W-:Y:S01]  /*6b2c0*/  ISETP.GE.U32.AND P3, PT, R224, 0x7f000001, PT ;  /* 0x7f000001e000780c */ /* 0x000fe20003f66070 */
[----:B------:R-:W-:Y:S02]  /*6b2d0*/  ISETP.GE.U32.AND P2, PT, R41, 0x7f000001, PT ;  /* 0x7f0000012900780c */ /* 0x000fe40003f46070 */
[----:B------:R-:W-:Y:S01]  /*6b2e0*/  ISETP.GE.U32.AND P0, PT, R35, 0x7f000001, PT ;  /* 0x7f0000012300780c */ /* 0x000fe20003f06070 */
[----:B------:R-:W-:-:S05]  /*6b2f0*/  @P1 IADD3 R40, PT, PT, R40, -0x7f000001, RZ ;  /* 0x80ffffff28281810 */ /* 0x000fca0007ffe0ff */
[----:B------:R-:W-:-:S04]  /*6b300*/  ISETP.GE.U32.AND P1, PT, R40, 0x7f000001, PT ;  /* 0x7f0000012800780c */ /* 0x000fc80003f26070 */
[----:B------:R-:W-:Y:S02]  /*6b310*/  @P3 IADD3 R224, PT, PT, R224, -0x7f000001, RZ ;  /* 0x80ffffffe0e03810 */ /* 0x000fe40007ffe0ff */
[----:B------:R-:W-:Y:S02]  /*6b320*/  @P2 IADD3 R41, PT, PT, R41, -0x7f000001, RZ ;  /* 0x80ffffff29292810 */ /* 0x000fe40007ffe0ff */
[----:B------:R-:W-:Y:S02]  /*6b330*/  @P0 IADD3 R35, PT, PT, R35, -0x7f000001, RZ ;  /* 0x80ffffff23230810 */ /* 0x000fe40007ffe0ff */
[----:B------:R-:W-:Y:S02]  /*6b340*/  IADD3 R79, PT, PT, R41, R224, RZ ;  /* 0x000000e0294f7210 */ /* 0x000fe40007ffe0ff */
[----:B------:R-:W2:Y:S01]  /*6b350*/  LD.E R41, desc[UR20][R80.64+0x1064] ;  /* 0x0010641450297980 */ /* 0x000ea2000c101900 */
[----:B------:R-:W-:Y:S01]  /*6b360*/  ISETP.GE.U32.AND P0, PT, R35, 0x7f000001, PT ;  /* 0x7f0000012300780c */ /* 0x000fe20003f06070 */
[----:B------:R-:W-:-:S05]  /*6b370*/  @P1 IADD3 R40, PT, PT, R40, -0x7f000001, RZ ;  /* 0x80ffffff28281810 */ /* 0x000fca0007ffe0ff */
[----:B------:R-:W-:Y:S01]  /*6b380*/  ISETP.GE.U32.AND P1, PT, R40, 0x7f000001, PT ;  /* 0x7f0000012800780c */ /* 0x000fe20003f26070 */
[----:B------:R-:W-:-:S06]  /*6b390*/  ISETP.GE.U32.AND P2, PT, R11, 0x7f000001, PT ;  /* 0x7f0000010b00780c */ /* 0x000fcc0003f46070 */
[----:B------:R-:W-:-:S04]  /*6b3a0*/  @P0 IADD3 R35, PT, PT, R35, -0x7f000001, RZ ;  /* 0x80ffffff23230810 */ /* 0x000fc80007ffe0ff */
[----:B------:R-:W-:Y:S02]  /*6b3b0*/  IADD3 R35, PT, PT, R35, UR14, RZ ;  /* 0x0000000e23237c10 */ /* 0x000fe4000fffe0ff */
[----:B------:R-:W-:-:S03]  /*6b3c0*/  @P1 IADD3 R40, PT, PT, R40, -0x7f000001, RZ ;  /* 0x80ffffff28281810 */ /* 0x000fc60007ffe0ff */
[----:B------:R-:W-:Y:S02]  /*6b3d0*/  ISETP.GE.U32.AND P0, PT, R35, 0x7f000001, PT ;  /* 0x7f0000012300780c */ /* 0x000fe40003f06070 */
[----:B------:R-:W-:Y:S01]  /*6b3e0*/  ISETP.GE.U32.AND P1, PT, R40, 0x7f000001, PT ;  /* 0x7f0000012800780c */ /* 0x000fe20003f26070 */
[----:B------:R-:W-:-:S10]  /*6b3f0*/  @P2 IADD3 R11, PT, PT, R11, -0x7f000001, RZ ;  /* 0x80ffffff0b0b2810 */ /* 0x000fd40007ffe0ff */
[----:B------:R-:W-:Y:S01]  /*6b400*/  @P0 IADD3 R35, PT, PT, R35, -0x7f000001, RZ ;  /* 0x80ffffff23230810 */ /* 0x000fe20007ffe0ff */
[----:B------:R-:W-:Y:S01]  /*6b410*/  ISETP.GE.U32.AND P0, PT, R11, 0x7f000001, PT ;  /* 0x7f0000010b00780c */ /* 0x000fe20003f06070 */
[----:B------:R-:W-:-:S04]  /*6b420*/  @P1 IADD3 R40, PT, PT, R40, -0x7f000001, RZ ;  /* 0x80ffffff28281810 */ /* 0x000fc80007ffe0ff */
[----:B------:R-:W-:Y:S02]  /*6b430*/  IADD3 R35, PT, PT, R35, R40, RZ ;  /* 0x0000002823237210 */ /* 0x000fe40007ffe0ff */
[----:B------:R-:W3:Y:S06]  /*6b440*/  LD.E R40, desc[UR20][R80.64+0x1068] ;  /* 0x0010681450287980 */ /* 0x000eec000c101900 */
[----:B------:R-:W-:Y:S01]  /*6b450*/  @P0 IADD3 R11, PT, PT, R11, -0x7f000001, RZ ;  /* 0x80ffffff0b0b0810 */ /* 0x000fe20007ffe0ff */
[----:B------:R-:W-:Y:S01]  /*6b460*/  ISETP.GE.U32.AND P0, PT, R10, 0x7f000001, PT ;  /* 0x7f0000010a00780c */ /* 0x000fe20003f06070 */
[----:B------:R-:W-:Y:S01]  /*6b470*/  ISETP.GE.U32.AND P1, PT, R8, 0x7f000001, PT ;  /* 0x7f0000010800780c */ /* 0x000fe20003f26070 */
[----:B------:R-:W-:Y:S01]  /*6b480*/  ISETP.GE.U32.AND P2, PT, R144, 0x7f000001, PT ;  /* 0x7f0000019000780c */ /* 0x000fe20003f46070 */
[----:B------:R-:W-:Y:S01]  /*6b490*/  IMAD.WIDE.U32 R6, R25, R54, RZ ;  /* 0x0000003619067225 */ /* 0x000fe200078e00ff */
[----:B------:R-:W-:Y:S01]  /*6b4a0*/  ISETP.GE.U32.AND P3, PT, R79, 0x7f000001, PT ;  /* 0x7f0000014f00780c */ /* 0x000fe20003f66070 */
[----:B------:R-:W4:Y:S08]  /*6b4b0*/  LD.E R80, desc[UR20][R80.64+0x106c] ;  /* 0x00106c1450507980 */ /* 0x000f30000c101900 */
[----:B------:R-:W-:-:S02]  /*6b4c0*/  @P0 IADD3 R10, PT, PT, R10, -0x7f000001, RZ ;  /* 0x80ffffff0a0a0810 */ /* 0x000fc40007ffe0ff */
[----:B------:R-:W-:-:S03]  /*6b4d0*/  @P1 IADD3 R8, PT, PT, R8, -0x7f000001, RZ ;  /* 0x80ffffff08081810 */ /* 0x000fc60007ffe0ff */
[----:B------:R-:W-:Y:S01]  /*6b4e0*/  ISETP.GE.U32.AND P0, PT, R10, 0x7f000001, PT ;  /* 0x7f0000010a00780c */ /* 0x000fe20003f06070 */
[----:B------:R-:W-:Y:S01]  /*6b4f0*/  @P2 IADD3 R144, PT, PT, R144, -0x7f000001, RZ ;  /* 0x80ffffff90902810 */ /* 0x000fe20007ffe0ff */
[----:B------:R-:W-:Y:S01]  /*6b500*/  ISETP.GE.U32.AND P1, PT, R8, 0x7f000001, PT ;  /* 0x7f0000010800780c */ /* 0x000fe20003f26070 */
[----:B------:R-:W-:Y:S02]  /*6b510*/  IMAD R223, R6, 0x7effffff, RZ ;  /* 0x7effffff06df7824 */ /* 0x000fe400078e02ff */
[----:B------:R-:W-:Y:S02]  /*6b520*/  IADD3 R11, PT, PT, R11, R144, RZ ;  /* 0x000000900b0b7210 */ /* 0x000fe40007ffe0ff */
[----:B------:R-:W-:-:S06]  /*6b530*/  IMAD.HI.U32 R223, R223, 0x7f000001, R6 ;  /* 0x7f000001dfdf7827 */ /* 0x000fcc00078e0006 */
[----:B------:R-:W-:Y:S01]  /*6b540*/  @P0 IADD3 R10, PT, PT, R10, -0x7f000001, RZ ;  /* 0x80ffffff0a0a0810 */ /* 0x000fe20007ffe0ff */
[----:B------:R-:W-:Y:S01]  /*6b550*/  ISETP.GE.U32.AND P0, PT, R11, 0x7f000001, PT ;  /* 0x7f0000010b00780c */ /* 0x000fe20003f06070 */
[----:B------:R-:W-:Y:S01]  /*6b560*/  ISETP.GE.U32.AND P4, PT, R223, 0x7f000001, PT ;  /* 0x7f000001df00780c */ /* 0x000fe20003f86070 */
[----:B------:R-:W-:Y:S01]  /*6b570*/  @P1 IADD3 R8, PT, PT, R8, -0x7f000001, RZ ;  /* 0x80ffffff08081810 */ /* 0x000fe20007ffe0ff */
[----:B------:R-:W-:Y:S01]  /*6b580*/  ISETP.GE.U32.AND P1, PT, R143, 0x7f000001, PT ;  /* 0x7f0000018f00780c */ /* 0x000fe20003f26070 */
[----:B------:R-:W-:-:S09]  /*6b590*/  @P3 IADD3 R79, PT, PT, R79, -0x7f000001, RZ ;  /* 0x80ffffff4f4f3810 */ /* 0x000fd20007ffe0ff */
[----:B------:R-:W-:Y:S02]  /*6b5a0*/  @P0 IADD3 R11, PT, PT, R11, -0x7f000001, RZ ;  /* 0x80ffffff0b0b0810 */ /* 0x000fe40007ffe0ff */
[----:B------:R-:W-:Y:S01]  /*6b5b0*/  @P4 IADD3 R223, PT, PT, R223, -0x7f000001, RZ ;  /* 0x80ffffffdfdf4810 */ /* 0x000fe20007ffe0ff */
[----:B------:R-:W-:Y:S01]  /*6b5c0*/  ISETP.GE.U32.AND P0, PT, R33, 0x7f000001, PT ;  /* 0x7f0000012100780c */ /* 0x000fe20003f06070 */
[----:B------:R-:W-:Y:S01]  /*6b5d0*/  @P1 IADD3 R143, PT, PT, R143, -0x7f000001, RZ ;  /* 0x80ffffff8f8f1810 */ /* 0x000fe20007ffe0ff */
[----:B------:R-:W-:Y:S01]  /*6b5e0*/  ISETP.GE.U32.AND P1, PT, R72, 0x7f000001, PT ;  /* 0x7f0000014800780c */ /* 0x000fe20003f26070 */
[----:B------:R-:W-:-:S05]  /*6b5f0*/  IADD3 R79, PT, PT, R79, R223, RZ ;  /* 0x000000df4f4f7210 */ /* 0x000fca0007ffe0ff */
[----:B------:R-:W-:-:S05]  /*6b600*/  ISETP.GE.U32.AND P3, PT, R79, 0x7f000001, PT ;  /* 0x7f0000014f00780c */ /* 0x000fca0003f66070 */
[----:B------:R-:W-:Y:S02]  /*6b610*/  @P0 IADD3 R33, PT, PT, R33, -0x7f000001, RZ ;  /* 0x80ffffff21210810 */ /* 0x000fe40007ffe0ff */
[----:B------:R-:W-:-:S03]  /*6b620*/  @P1 IADD3 R72, PT, PT, R72, -0x7f000001, RZ ;  /* 0x80ffffff48481810 */ /* 0x000fc60007ffe0ff */
[----:B------:R-:W-:Y:S01]  /*6b630*/  ISETP.GE.U32.AND P1, PT, R33, 0x7f000001, PT ;  /* 0x7f0000012100780c */ /* 0x000fe20003f26070 */
[----:B------:R-:W-:Y:S02]  /*6b640*/  ISETP.GE.U32.AND P2, PT, R145, 0x7f000001, PT ;  /* 0x7f0000019100780c */ /* 0x000fe40003f46070 */
[----:B------:R-:W-:-:S05]  /*6b650*/  @P3 IADD3 R79, PT, PT, R79, -0x7f000001, RZ ;  /* 0x80ffffff4f4f3810 */ /* 0x000fca0007ffe0ff */
[----:B------:R-:W-:-:S05]  /*6b660*/  IMAD.WIDE.U32 R6, R79, UR18, RZ ;  /* 0x000000124f067c25 */ /* 0x000fca000f8e00ff */
[----:B------:R-:W-:Y:S01]  /*6b670*/  @P1 IADD3 R33, PT, PT, R33, -0x7f000001, RZ ;  /* 0x80ffffff21211810 */ /* 0x000fe20007ffe0ff */
[----:B------:R-:W-:Y:S01]  /*6b680*/  IMAD R71, R6, 0x7effffff, RZ ;  /* 0x7effffff06477824 */ /* 0x000fe200078e02ff */
[----:B------:R-:W-:Y:S01]  /*6b690*/  @P2 IADD3 R145, PT, PT, R145, -0x7f000001, RZ ;  /* 0x80ffffff91912810 */ /* 0x000fe20007ffe0ff */
[----:B------:R-:W-:Y:S01]  /*6b6a0*/  ISETP.GE.U32.AND P0, PT, R13, 0x7f000001, PT ;  /* 0x7f0000010d00780c */ /* 0x000fe20003f06070 */
[----:B------:R-:W-:Y:S01]  /*6b6b0*/  ISETP.GE.U32.AND P2, PT, R38, 0x7f000001, PT ;  /* 0x7f0000012600780c */ /* 0x000fe20003f46070 */
[----:B------:R-:W-:Y:S01]  /*6b6c0*/  IMAD.HI.U32 R71, R71, 0x7f000001, R6 ;  /* 0x7f00000147477827 */ /* 0x000fe200078e0006 */
[----:B------:R-:W-:-:S04]  /*6b6d0*/  ISETP.GE.U32.AND P1, PT, R33, 0x7f000001, PT ;  /* 0x7f0000012100780c */ /* 0x000fc80003f26070 */
[----:B------:R-:W-:-:S06]  /*6b6e0*/  ISETP.GE.U32.AND P3, PT, R71, 0x7f000001, PT ;  /* 0x7f0000014700780c */ /* 0x000fcc0003f66070 */
[----:B------:R-:W-:Y:S02]  /*6b6f0*/  @P0 IADD3 R13, PT, PT, R13, -0x7f000001, RZ ;  /* 0x80ffffff0d0d0810 */ /* 0x000fe40007ffe0ff */
[----:B------:R-:W-:Y:S02]  /*6b700*/  @P2 IADD3 R38, PT, PT, R38, -0x7f000001, RZ ;  /* 0x80ffffff26262810 */ /* 0x000fe40007ffe0ff */
[----:B------:R-:W-:Y:S01]  /*6b710*/  @P1 IADD3 R33, PT, PT, R33, -0x7f000001, RZ ;  /* 0x80ffffff21211810 */ /* 0x000fe20007ffe0ff */
[----:B------:R-:W-:Y:S02]  /*6b720*/  ISETP.GE.U32.AND P0, PT, R13, 0x7f000001, PT ;  /* 0x7f0000010d00780c */ /* 0x000fe40003f06070 */
[----:B------:R-:W-:Y:S02]  /*6b730*/  @P3 IADD3 R71, PT, PT, R71, -0x7f000001, RZ ;  /* 0x80ffffff47473810 */ /* 0x000fe40007ffe0ff */
[----:B------:R-:W-:Y:S01]  /*6b740*/  ISETP.GE.U32.AND P1, PT, R33, 0x7f000001, PT ;  /* 0x7f0000012100780c */ /* 0x000fe20003f26070 */
[----:B------:R-:W-:Y:S01]  /*6b750*/  ISETP.GE.U32.AND P3, PT, R38, 0x7f000001, PT ;  /* 0x7f0000012600780c */ /* 0x000fe20003f66070 */
[----:B------:R-:W-:-:S07]  /*6b760*/  ISETP.GE.U32.AND P2, PT, R64, 0x7f000001, PT ;  /* 0x7f0000014000780c */ /* 0x000fce0003f46070 */
[----:B------:R-:W-:-:S04]  /*6b770*/  @P0 IADD3 R13, PT, PT, R13, -0x7f000001, RZ ;  /* 0x80ffffff0d0d0810 */ /* 0x000fc80007ffe0ff */
[----:B------:R-:W-:Y:S02]  /*6b780*/  @P1 IADD3 R33, PT, PT, R33, -0x7f000001, RZ ;  /* 0x80ffffff21211810 */ /* 0x000fe40007ffe0ff */
[----:B------:R-:W-:Y:S02]  /*6b790*/  @P3 IADD3 R38, PT, PT, R38, -0x7f000001, RZ ;  /* 0x80ffffff26263810 */ /* 0x000fe40007ffe0ff */
[----:B------:R-:W-:Y:S01]  /*6b7a0*/  @P2 IADD3 R64, PT, PT, R64, -0x7f000001, RZ ;  /* 0x80ffffff40402810 */ /* 0x000fe20007ffe0ff */
[----:B------:R-:W-:Y:S01]  /*6b7b0*/  ISETP.GE.U32.AND P0, PT, R13, 0x7f000001, PT ;  /* 0x7f0000010d00780c */ /* 0x000fe20003f06070 */
[----:B------:R-:W-:Y:S01]  /*6b7c0*/  ISETP.GE.U32.AND P1, PT, R33, 0x7f000001, PT ;  /* 0x7f0000012100780c */ /* 0x000fe20003f26070 */
[----:B------:R-:W-:Y:S02]  /*6b7d0*/  ISETP.GE.U32.AND P3, PT, R38, 0x7f000001, PT ;  /* 0x7f0000012600780c */ /* 0x000fe40003f66070 */
[----:B------:R-:W-:Y:S01]  /*6b7e0*/  ISETP.GE.U32.AND P2, PT, R64, 0x7f000001, PT ;  /* 0x7f0000014000780c */ /* 0x000fe20003f46070 */
[----:B------:R-:W-:-:S08]  /*6b7f0*/  IADD3 R8, PT, PT, R8, R145, RZ ;  /* 0x0000009108087210 */ /* 0x000fd00007ffe0ff */
[----:B------:R-:W-:Y:S02]  /*6b800*/  @P0 IADD3 R13, PT, PT, R13, -0x7f000001, RZ ;  /* 0x80ffffff0d0d0810 */ /* 0x000fe40007ffe0ff */
[----:B------:R-:W-:Y:S02]  /*6b810*/  @P1 IADD3 R33, PT, PT, R33, -0x7f000001, RZ ;  /* 0x80ffffff21211810 */ /* 0x000fe40007ffe0ff */
[----:B------:R-:W-:Y:S02]  /*6b820*/  @P3 IADD3 R38, PT, PT, R38, -0x7f000001, RZ ;  /* 0x80ffffff26263810 */ /* 0x000fe40007ffe0ff */
[----:B------:R-:W-:Y:S01]  /*6b830*/  @P2 IADD3 R64, PT, PT, R64, -0x7f000001, RZ ;  /* 0x80ffffff40402810 */ /* 0x000fe20007ffe0ff */
[----:B------:R-:W-:Y:S01]  /*6b840*/  ISETP.GE.U32.AND P0, PT, R13, 0x7f000001, PT ;  /* 0x7f0000010d00780c */ /* 0x000fe20003f06070 */
[----:B------:R-:W-:Y:S01]  /*6b850*/  IADD3 R33, PT, PT, R33, UR15, RZ ;  /* 0x0000000f21217c10 */ /* 0x000fe2000fffe0ff */
[----:B------:R-:W-:Y:S02]  /*6b860*/  ISETP.GE.U32.AND P4, PT, R38, 0x7f000001, PT ;  /* 0x7f0000012600780c */ /* 0x000fe40003f86070 */
[----:B------:R-:W-:Y:S01]  /*6b870*/  ISETP.GE.U32.AND P3, PT, R64, 0x7f000001, PT ;  /* 0x7f0000014000780c */ /* 0x000fe20003f66070 */
[----:B------:R-:W-:Y:S01]  /*6b880*/  ISETP.GE.U32.AND P1, PT, R73, 0x7f000001, PT ;  /* 0x7f0000014900780c */ /* 0x000fe20003f26070 */
[----:B------:R-:W-:Y:S01]  /*6b890*/  ISETP.GE.U32.AND P2, PT, R8, 0x7f000001, PT ;  /* 0x7f0000010800780c */ /* 0x000fe20003f46070 */
[----:B------:R-:W-:Y:S01]  /*6b8a0*/  ISETP.GE.U32.AND P5, PT, R33, 0x7f000001, PT ;  /* 0x7f0000012100780c */ /* 0x000fe20003fa6070 */
[----:B------:R-:W-:-:S02]  /*6b8b0*/  IADD3 R10, PT, PT, R10, R143, RZ ;  /* 0x0000008f0a0a7210 */ /* 0x000fc40007ffe0ff */
[----:B------:R-:W-:-:S03]  /*6b8c0*/  IADD3 R11, PT, PT, R11, R72, RZ ;  /* 0x000000480b0b7210 */ /* 0x000fc60007ffe0ff */
[----:B------:R-:W-:Y:S01]  /*6b8d0*/  @P0 IADD3 R13, PT, PT, R13, -0x7f000001, RZ ;  /* 0x80ffffff0d0d0810 */ /* 0x000fe20007ffe0ff */
        /* <DEDUP_REMOVED lines=12> */
[----:B------:R-:W-:Y:S01]  /*6b9a0*/  ISETP.GE.U32.AND P4, PT, R64, 0x7f000001, PT ;  /* 0x7f0000014000780c */ /* 0x000fe20003f86070 */
[----:B------:R-:W-:-:S03]  /*6b9b0*/  @P0 IADD3 R76, PT, PT, R76, -0x7f000001, RZ ;  /* 0x80ffffff4c4c0810 */ /* 0x000fc60007ffe0ff */
[----:B------:R-:W-:-:S03]  /*6b9c0*/  ISETP.GE.U32.AND P0, PT, R8, 0x7f000001, PT ;  /* 0x7f0000010800780c */ /* 0x000fc60003f06070 */
        /* <DEDUP_REMOVED lines=8> */
[----:B------:R-:W-:Y:S02]  /*6ba50*/  IADD3 R10, PT, PT, R10, R76, RZ ;  /* 0x0000004c0a0a7210 */ /* 0x000fe40007ffe0ff */
[----:B------:R-:W-:Y:S02]  /*6ba60*/  @P4 IADD3 R64, PT, PT, R64, -0x7f000001, RZ ;  /* 0x80ffffff40404810 */ /* 0x000fe40007ffe0ff */
[----:B------:R-:W-:Y:S02]  /*6ba70*/  IADD3 R13, PT, PT, R13, UR12, RZ ;  /* 0x0000000c0d0d7c10 */ /* 0x000fe4000fffe0ff */
[----:B------:R-:W-:Y:S01]  /*6ba80*/  @P0 IADD3 R8, PT, PT, R8, -0x7f000001, RZ ;  /* 0x80ffffff08080810 */ /* 0x000fe20007ffe0ff */
[----:B------:R-:W-:Y:S01]  /*6ba90*/  ISETP.GE.U32.AND P2, PT, R11, 0x7f000001, PT ;  /* 0x7f0000010b00780c */ /* 0x000fe20003f46070 */
[----:B------:R-:W-:Y:S01]  /*6baa0*/  ISETP.GE.U32.AND P4, PT, R78, 0x7f000001, PT ;  /* 0x7f0000014e00780c */ /* 0x000fe20003f86070 */
[----:B------:R-:W-:Y:S01]  /*6bab0*/  ISETP.GE.U32.AND P0, PT, R64, 0x7f000001, PT ;  /* 0x7f0000014000780c */ /* 0x000fe20003f06070 */
[----:B------:R-:W-:Y:S01]  /*6bac0*/  ISETP.GE.U32.AND P5, PT, R13, 0x7f000001, PT ;  /* 0x7f0000010d00780c */ /* 0x000fe20003fa6070 */
[----:B------:R-:W-:Y:S01]  /*6bad0*/  ISETP.GE.U32.AND P3, PT, R10, 0x7f000001, PT ;  /* 0x7f0000010a00780c */ /* 0x000fe20003f66070 */
[----:B------:R-:W-:-:S02]  /*6bae0*/  IADD3 R38, PT, PT, R33, R38, RZ ;  /* 0x0000002621267210 */ /* 0x000fc40007ffe0ff */
[----:B------:R-:W-:Y:S01]  /*6baf0*/  @P6 IADD3 R74, PT, PT, R74, -0x7f000001, RZ ;  /* 0x80ffffff4a4a6810 */ /* 0x000fe20007ffe0ff */
[----:B------:R-:W-:Y:S01]  /*6bb00*/  IMAD.WIDE.U32 R6, R71, 0x5fffffa, RZ ;  /* 0x05fffffa47067825 */ /* 0x000fe200078e00ff */
[----:B------:R-:W-:-:S03]  /*6bb10*/  @P1 IADD3 R35, PT, PT, R35, -0x7f000001, RZ ;  /* 0x80ffffff23231810 */ /* 0x000fc60007ffe0ff */
[----:B------:R-:W-:Y:S01]  /*6bb20*/  IMAD R71, R71, 0x6, RZ ;  /* 0x0000000647477824 */ /* 0x000fe200078e02ff */
[----:B------:R-:W-:Y:S01]  /*6bb30*/  ISETP.GE.U32.AND P1, PT, R38, 0x7f000001, PT ;  /* 0x7f0000012600780c */ /* 0x000fe20003f26070 */
[----:B------:R-:W-:Y:S02]  /*6bb40*/  IADD3 R8, PT, PT, R8, R74, RZ ;  /* 0x0000004a08087210 */ /* 0x000fe40007ffe0ff */
[----:B------:R-:W-:Y:S01]  /*6bb50*/  IMAD.HI.U32 R77, R71, 0x7f000001, R6 ;  /* 0x7f000001474d7827 */ /* 0x000fe200078e0006 */
[----:B------:R-:W-:Y:S02]  /*6bb60*/  @P2 IADD3 R11, PT, PT, R11, -0x7f000001, RZ ;  /* 0x80ffffff0b0b2810 */ /* 0x000fe40007ffe0ff */
[----:B------:R-:W-:Y:S02]  /*6bb70*/  @P0 IADD3 R64, PT, PT, R64, -0x7f000001, RZ ;  /* 0x80ffffff40400810 */ /* 0x000fe40007ffe0ff */
[----:B------:R-:W-:Y:S02]  /*6bb80*/  @P5 IADD3 R13, PT, PT, R13, -0x7f000001, RZ ;  /* 0x80ffffff0d0d5810 */ /* 0x000fe40007ffe0ff */
[----:B------:R-:W-:-:S02]  /*6bb90*/  @P4 IADD3 R78, PT, PT, R78, -0x7f000001, RZ ;  /* 0x80ffffff4e4e4810 */ /* 0x000fc40007ffe0ff */
[----:B------:R-:W-:Y:S01]  /*6bba0*/  @P3 IADD3 R10, PT, PT, R10, -0x7f000001, RZ ;  /* 0x80ffffff0a0a3810 */ /* 0x000fe20007ffe0ff */
[----:B------:R-:W-:Y:S01]  /*6bbb0*/  IMAD.WIDE.U32 R6, R58, R163, RZ ;  /* 0x000000a33a067225 */ /* 0x000fe200078e00ff */
[----:B------:R-:W-:Y:S01]  /*6bbc0*/  ISETP.GE.U32.AND P2, PT, R8, 0x7f000001, PT ;  /* 0x7f0000010800780c */ /* 0x000fe20003f46070 */
[----:B------:R-:W-:Y:S02]  /*6bbd0*/  IADD3 R13, PT, PT, R13, R64, RZ ;  /* 0x000000400d0d7210 */ /* 0x000fe40007ffe0ff */
[----:B------:R-:W-:Y:S01]  /*6bbe0*/  IMAD R222, R6, 0x7effffff, RZ ;  /* 0x7effffff06de7824 */ /* 0x000fe200078e02ff */
[----:B------:R-:W-:Y:S02]  /*6bbf0*/  IADD3 R10, PT, PT, R10, R78, RZ ;  /* 0x0000004e0a0a7210 */ /* 0x000fe40007ffe0ff */
[----:B------:R-:W-:Y:S01]  /*6bc00*/  @P1 IADD3 R38, PT, PT, R38, -0x7f000001, RZ ;  /* 0x80ffffff26261810 */ /* 0x000fe20007ffe0ff */
[----:B------:R-:W-:Y:S01]  /*6bc10*/  ISETP.GE.U32.AND P6, PT, R11, R35, PT ;  /* 0x000000230b00720c */ /* 0x000fe20003fc6070 */
[----:B------:R-:W-:-:S04]  /*6bc20*/  IMAD.HI.U32 R222, R222, 0x7f000001, R6 ;  /* 0x7f000001dede7827 */ /* 0x000fc800078e0006 */
[----:B------:R-:W-:Y:S01]  /*6bc30*/  IMAD.WIDE.U32 R6, R100, R151, RZ ;  /* 0x0000009764067225 */ /* 0x000fe200078e00ff */
[----:B------:R-:W-:Y:S01]  /*6bc40*/  ISETP.GE.U32.AND P0, PT, R13, 0x7f000001, PT ;  /* 0x7f0000010d00780c */ /* 0x000fe20003f06070 */
[----:B------:R-:W-:Y:S02]  /*6bc50*/  ISETP.GE.U32.AND P1, PT, R10, 0x7f000001, PT ;  /* 0x7f0000010a00780c */ /* 0x000fe40003f26070 */
[----:B------:R-:W-:Y:S01]  /*6bc60*/  IMAD R221, R6, 0x7effffff, RZ ;  /* 0x7effffff06dd7824 */ /* 0x000fe200078e02ff */
[----:B------:R-:W-:Y:S02]  /*6bc70*/  @P2 IADD3 R8, PT, PT, R8, -0x7f000001, RZ ;  /* 0x80ffffff08082810 */ /* 0x000fe40007ffe0ff */
[----:B------:R-:W-:Y:S01]  /*6bc80*/  IADD3 R72, PT, PT, -R35, R11, RZ ;  /* 0x0000000b23487210 */ /* 0x000fe20007ffe1ff */
[----:B------:R-:W-:-:S04]  /*6bc90*/  IMAD.HI.U32 R221, R221, 0x7f000001, R6 ;  /* 0x7f000001dddd7827 */ /* 0x000fc800078e0006 */
[----:B------:R-:W-:Y:S01]  /*6bca0*/  IMAD.WIDE.U32 R6, R21, R53, RZ ;  /* 0x0000003515067225 */ /* 0x000fe200078e00ff */
[----:B------:R-:W-:Y:S01]  /*6bcb0*/  ISETP.GE.U32.AND P2, PT, R8, R38, PT ;  /* 0x000000260800720c */ /* 0x000fe20003f46070 */
[----:B------:R-:W-:Y:S02]  /*6bcc0*/  @!P6 IADD3 R72, PT, PT, R72, 0x7f000001, RZ ;  /* 0x7f0000014848e810 */ /* 0x000fe40007ffe0ff */
[----:B------:R-:W-:Y:S01]  /*6bcd0*/  IMAD R220, R6, 0x7effffff, RZ ;  /* 0x7effffff06dc7824 */ /* 0x000fe200078e02ff */
[----:B------:R-:W-:Y:S02]  /*6bce0*/  @P0 IADD3 R13, PT, PT, R13, -0x7f000001, RZ ;  /* 0x80ffffff0d0d0810 */ /* 0x000fe40007ffe0ff */
[----:B------:R-:W-:Y:S02]  /*6bcf0*/  @P1 IADD3 R10, PT, PT, R10, -0x7f000001, RZ ;  /* 0x80ffffff0a0a1810 */ /* 0x000fe40007ffe0ff */
[----:B------:R-:W-:Y:S01]  /*6bd00*/  IADD3 R73, PT, PT, -R38, R8, RZ ;  /* 0x0000000826497210 */ /* 0x000fe20007ffe1ff */
[----:B------:R-:W-:-:S04]  /*6bd10*/  IMAD.HI.U32 R220, R220, 0x7f000001, R6 ;  /* 0x7f000001dcdc7827 */ /* 0x000fc800078e0006 */
        /* <DEDUP_REMOVED lines=41> */
[----:B------:R-:W-:-:S05]  /*6bfb0*/  IMAD.HI.U32 R41, R41, 0x7f000001, R6 ;  /* 0x7f00000129297827 */ /* 0x000fca00078e0006 */
[----:B------:R-:W-:-:S06]  /*6bfc0*/  ISETP.GE.U32.AND P1, PT, R41, 0x7f000001, PT ;  /* 0x7f0000012900780c */ /* 0x000fcc0003f26070 */
[----:B------:R-:W-:-:S04]  /*6bfd0*/  @P0 IADD3 R82, PT, PT, R82, -0x7f000001, RZ ;  /* 0x80ffffff52520810 */ /* 0x000fc80007ffe0ff */
[----:B------:R-:W-:-:S03]  /*6bfe0*/  IADD3 R82, PT, PT, R169, R82, RZ ;  /* 0x00000052a9527210 */ /* 0x000fc60007ffe0ff */
[----:B------:R-:W-:Y:S01]  /*6bff0*/  @P1 IADD3 R41, PT, PT, R41, -0x7f000001, RZ ;  /* 0x80ffffff29291810 */ /* 0x000fe20007ffe0ff */
[----:B------:R-:W-:Y:S01]  /*6c000*/  ISETP.GE.U32.AND P1, PT, R84, 0x7f000001, PT ;  /* 0x7f0000015400780c */ /* 0x000fe20003f26070 */
[----:B------:R-:W-:-:S12]  /*6c010*/  ISETP.GE.U32.AND P0, PT, R82, 0x7f000001, PT ;  /* 0x7f0000015200780c */ /* 0x000fd80003f06070 */
[----:B------:R-:W-:Y:S02]  /*6c020*/  @P1 IADD3 R84, PT, PT, R84, -0x7f000001, RZ ;  /* 0x80ffffff54541810 */ /* 0x000fe40007ffe0ff */
[----:B------:R-:W-:-:S04]  /*6c030*/  @P0 IADD3 R82, PT, PT, R82, -0x7f000001, RZ ;  /* 0x80ffffff52520810 */ /* 0x000fc80007ffe0ff */
[----:B------:R-:W-:Y:S01]  /*6c040*/  IADD3 R84, PT, PT, R82, R84, RZ ;  /* 0x0000005452547210 */ /* 0x000fe20007ffe0ff */
[----:B------:R-:W-:-:S04]  /*6c050*/  ISETP.GE.U32.AND P1, PT, R247, 0x7f000001, PT ;  /* 0x7f000001f700780c */ /* 0x000fc80003f26070 */
[----:B------:R-:W-:Y:S01]  /*6c060*/  ISETP.GE.U32.AND P0, PT, R84, 0x7f000001, PT ;  /* 0x7f0000015400780c */ /* 0x000fe20003f06070 */
[----:B------:R-:W-:-:S04]  /*6c070*/  IMAD.WIDE.U32 R6, R40, R10, RZ ;  /* 0x0000000a28067225 */ /* 0x000fc800078e00ff */
[----:B------:R-:W-:-:S04]  /*6c080*/  IMAD R71, R6, 0x7effffff, RZ ;  /* 0x7effffff06477824 */ /* 0x000fc800078e02ff */
[----:B------:R-:W-:-:S04]  /*6c090*/  @P1 IADD3 R247, PT, PT, R247, -0x7f000001, RZ ;  /* 0x80fffffff7f71810 */ /* 0x000fc80007ffe0ff */
[----:B------:R-:W-:Y:S01]  /*6c0a0*/  @P0 IADD3 R84, PT, PT, R84, -0x7f000001, RZ ;  /* 0x80ffffff54540810 */ /* 0x000fe20007ffe0ff */
[----:B------:R-:W-:-:S04]  /*6c0b0*/  IMAD.HI.U32 R71, R71, 0x7f000001, R6 ;  /* 0x7f00000147477827 */ /* 0x000fc800078e0006 */
[----:B------:R-:W-:-:S04]  /*6c0c0*/  IMAD.WIDE.U32 R6, R33, 0x5fffffa, RZ ;  /* 0x05fffffa21067825 */ /* 0x000fc800078e00ff */
[----:B------:R-:W-:Y:S01]  /*6c0d0*/  IMAD R33, R33, 0x6, RZ ;  /* 0x0000000621217824 */ /* 0x000fe200078e02ff */
[----:B------:R-:W-:Y:S01]  /*6c0e0*/  IADD3 R76, PT, PT, R84, R247, RZ ;  /* 0x000000f7544c7210 */ /* 0x000fe20007ffe0ff */
[----:B------:R-:W-:Y:S02]  /*6c0f0*/  ISETP.GE.U32.AND P1, PT, R222, 0x7f000001, PT ;  /* 0x7f000001de00780c */ /* 0x000fe40003f26070 */
[----:B------:R-:W-:Y:S02]  /*6c100*/  IMAD.HI.U32 R33, R33, 0x7f000001, R6 ;  /* 0x7f00000121217827 */ /* 0x000fe400078e0006 */
[----:B------:R-:W-:Y:S02]  /*6c110*/  ISETP.GE.U32.AND P0, PT, R76, 0x7f000001, PT ;  /* 0x7f0000014c00780c */ /* 0x000fe40003f06070 */
[----:B------:R-:W-:-:S04]  /*6c120*/  IMAD.WIDE.U32 R6, R41, 0x5fffffa, RZ ;  /* 0x05fffffa29067825 */ /* 0x000fc800078e00ff */
[----:B------:R-:W-:-:S04]  /*6c130*/  IMAD R41, R41, 0x6, RZ ;  /* 0x0000000629297824 */ /* 0x000fc800078e02ff */
[----:B------:R-:W-:-:S04]  /*6c140*/  IMAD.HI.U32 R41, R41, 0x7f000001, R6 ;  /* 0x7f00000129297827 */ /* 0x000fc800078e0006 */
[----:B----4-:R-:W-:Y:S01]  /*6c150*/  IMAD.WIDE.U32 R6, R80, R88, RZ ;  /* 0x0000005850067225 */ /* 0x010fe200078e00ff */
[----:B------:R-:W-:-:S03]  /*6c160*/  @P1 IADD3 R222, PT, PT, R222, -0x7f000001, RZ ;  /* 0x80ffffffdede1810 */ /* 0x000fc60007ffe0ff */
        /* <DEDUP_REMOVED lines=16> */
[----:B------:R-:W-:Y:S01]  /*6c270*/  IADD3 R76, PT, PT, R76, R221, RZ ;  /* 0x000000dd4c4c7210 */ /* 0x000fe20007ffe0ff */
[----:B------:R-:W-:Y:S02]  /*6c280*/  ISETP.GE.U32.AND P0, PT, R40, 0x7f000001, PT ;  /* 0x7f0000012800780c */ /* 0x000fe40003f06070 */
[----:B------:R-:W-:-:S04]  /*6c290*/  IMAD.HI.U32 R78, R78, 0x7f000001, R6 ;  /* 0x7f0000014e4e7827 */ /* 0x000fc800078e0006 */
[----:B------:R-:W-:Y:S01]  /*6c2a0*/  IMAD.WIDE.U32 R6, R79, UR16, RZ ;  /* 0x000000104f067c25 */ /* 0x000fe2000f8e00ff */
[----:B------:R-:W-:Y:S01]  /*6c2b0*/  ISETP.GE.U32.AND P2, PT, R220, 0x7f000001, PT ;  /* 0x7f000001dc00780c */ /* 0x000fe20003f46070 */
[----:B------:R-:W-:Y:S02]  /*6c2c0*/  ISETP.GE.U32.AND P1, PT, R76, 0x7f000001, PT ;  /* 0x7f0000014c00780c */ /* 0x000fe40003f26070 */
        /* <DEDUP_REMOVED lines=9> */
[----:B------:R-:W-:-:S04]  /*6c360*/  IMAD.WIDE.U32 R6, R40, 0x5fffffa, RZ ;  /* 0x05fffffa28067825 */ /* 0x000fc800078e00ff */
[----:B------:R-:W-:Y:S01]  /*6c370*/  IMAD R10, R40, 0x6, RZ ;  /* 0x00000006280a7824 */ /* 0x000fe200078e02ff */
[----:B------:R-:W-:Y:S01]  /*6c380*/  IADD3 R40, PT, PT, R76, R220, RZ ;  /* 0x000000dc4c287210 */ /* 0x000fe20007ffe0ff */
[----:B------:R-:W-:-:S04]  /*6c390*/  ISETP.GE.U32.AND P2, PT, R219, 0x7f000001, PT ;  /* 0x7f000001db00780c */ /* 0x000fc80003f46070 */
[----:B------:R-:W-:Y:S01]  /*6c3a0*/  ISETP.GE.U32.AND P1, PT, R40, 0x7f000001, PT ;  /* 0x7f0000012800780c */ /* 0x000fe20003f26070 */
[----:B------:R-:W-:Y:S01]  /*6c3b0*/  @P0 IADD3 R74, PT, PT, R74, -0x7f000001, RZ ;  /* 0x80ffffff4a4a0810 */ /* 0x000fe20007ffe0ff */
[----:B------:R-:W-:-:S04]  /*6c3c0*/  IMAD.HI.U32 R10, R10, 0x7f000001, R6 ;  /* 0x7f0000010a0a7827 */ /* 0x000fc800078e0006 */
[----:B------:R-:W-:-:S04]  /*6c3d0*/  IMAD.WIDE.U32 R6, R74, 0x5fffffa, RZ ;  /* 0x05fffffa4a067825 */ /* 0x000fc800078e00ff */
[----:B------:R-:W-:Y:S01]  /*6c3e0*/  IMAD R74, R74, 0x6, RZ ;  /* 0x000000064a4a7824 */ /* 0x000fe200078e02ff */
[----:B------:R-:W-:Y:S02]  /*6c3f0*/  @P2 IADD3 R219, PT, PT, R219, -0x7f000001, RZ ;  /* 0x80ffffffdbdb2810 */ /* 0x000fe40007ffe0ff */
[----:B------:R-:W-:Y:S01]  /*6c400*/  @P1 IADD3 R40, PT, PT, R40, -0x7f000001, RZ ;  /* 0x80ffffff28281810 */ /* 0x000fe20007ffe0ff */
[----:B------:R-:W-:Y:S01]  /*6c410*/  ISETP.GE.U32.AND P0, PT, R78, 0x7f000001, PT ;  /* 0x7f0000014e00780c */ /* 0x000fe20003f06070 */
[----:B------:R-:W-:Y:S02]  /*6c420*/  IMAD.HI.U32 R76, R74, 0x7f000001, R6 ;  /* 0x7f0000014a4c7827 */ /* 0x000fe400078e0006 */
[----:B------:R-:W-:-:S05]  /*6c430*/  IADD3 R74, PT, PT, R40, R219, RZ ;  /* 0x000000db284a7210 */ /* 0x000fca0007ffe0ff */
[----:B------:R-:W-:-:S05]  /*6c440*/  ISETP.GE.U32.AND P1, PT, R74, 0x7f000001, PT ;  /* 0x7f0000014a00780c */ /* 0x000fca0003f26070 */
[----:B------:R-:W-:Y:S01]  /*6c450*/  @P0 IADD3 R78, PT, PT, R78, -0x7f000001, RZ ;  /* 0x80ffffff4e4e0810 */ /* 0x000fe20007ffe0ff */
[----:B------:R-:W-:-:S04]  /*6c460*/  ISETP.GE.U32.AND P0, PT, R72, 0x7f000001, PT ;  /* 0x7f0000014800780c */ /* 0x000fc80003f06070 */
[----:B------:R-:W-:-:S04]  /*6c470*/  IMAD.WIDE.U32 R6, R78, 0x5fffffa, RZ ;  /* 0x05fffffa4e067825 */ /* 0x000fc800078e00ff */
[----:B------:R-:W-:Y:S01]  /*6c480*/  IMAD R40, R78, 0x6, RZ ;  /* 0x000000064e287824 */ /* 0x000fe200078e02ff */
[----:B------:R-:W-:-:S03]  /*6c490*/  @P1 IADD3 R74, PT, PT, R74, -0x7f000001, RZ ;  /* 0x80ffffff4a4a1810 */ /* 0x000fc60007ffe0ff */
[----:B------:R-:W-:-:S04]  /*6c4a0*/  IMAD.HI.U32 R40, R40, 0x7f000001, R6 ;  /* 0x7f00000128287827 */ /* 0x000fc800078e0006 */
[----:B------:R-:W-:Y:S01]  /*6c4b0*/  IMAD.WIDE.U32 R6, R74, UR17, RZ ;  /* 0x000000114a067c25 */ /* 0x000fe2000f8e00ff */
[----:B------:R-:W-:-:S03]  /*6c4c0*/  @P0 IADD3 R72, PT, PT, R72, -0x7f000001, RZ ;  /* 0x80ffffff48480810 */ /* 0x000fc60007ffe0ff */
[----:B------:R-:W-:Y:S02]  /*6c4d0*/  IMAD R78, R6, 0x7effffff, RZ ;  /* 0x7effffff064e7824 */ /* 0x000fe400078e02ff */
[----:B------:R-:W-:Y:S02]  /*6c4e0*/  ISETP.GE.U32.AND P0, PT, R72, 0x7f000001, PT ;  /* 0x7f0000014800780c */ /* 0x000fe40003f06070 */
[----:B------:R-:W-:-:S04]  /*6c4f0*/  IMAD.HI.U32 R78, R78, 0x7f000001, R6 ;  /* 0x7f0000014e4e7827 */ /* 0x000fc800078e0006 */
[----:B------:R-:W-:Y:S01]  /*6c500*/  IMAD.WIDE.U32 R6, R9, UR16, RZ ;  /* 0x0000001009067c25 */ /* 0x000fe2000f8e00ff */
[----:B------:R-:W-:-:S03]  /*6c510*/  ISETP.GE.U32.AND P1, PT, R78, 0x7f000001, PT ;  /* 0x7f0000014e00780c */ /* 0x000fc60003f26070 */
[----:B------:R-:W-:-:S04]  /*6c520*/  IMAD R80, R6, 0x7effffff, RZ ;  /* 0x7effffff06507824 */ /* 0x000fc800078e02ff */
[----:B------:R-:W-:Y:S01]  /*6c530*/  IMAD.HI.U32 R80, R80, 0x7f000001, R6 ;  /* 0x7f00000150507827 */ /* 0x000fe200078e0006 */
[----:B------:R-:W-:-:S04]  /*6c540*/  @P0 IADD3 R72, PT, PT, R72, -0x7f000001, RZ ;  /* 0x80ffffff48480810 */ /* 0x000fc80007ffe0ff */
[----:B------:R-:W-:Y:S01]  /*6c550*/  ISETP.GE.U32.AND P0, PT, R80, 0x7f000001, PT ;  /* 0x7f0000015000780c */ /* 0x000fe20003f06070 */
[----:B------:R-:W-:Y:S01]  /*6c560*/  IMAD.WIDE.U32 R6, R79, UR17, RZ ;  /* 0x000000114f067c25 */ /* 0x000fe2000f8e00ff */
[----:B------:R-:W-:-:S04]  /*6c570*/  @P1 IADD3 R78, PT, PT, R78, -0x7f000001, RZ ;  /* 0x80ffffff4e4e1810 */ /* 0x000fc80007ffe0ff */
[----:B------:R-:W-:Y:S01]  /*6c580*/  IADD3 R72, PT, PT, R72, R78, RZ ;  /* 0x0000004e48487210 */ /* 0x000fe20007ffe0ff */
[----:B------:R-:W-:-:S04]  /*6c590*/  IMAD R78, R6, 0x7effffff, RZ ;  /* 0x7effffff064e7824 */ /* 0x000fc800078e02ff */
[----:B------:R-:W-:Y:S02]  /*6c5a0*/  IMAD.HI.U32 R6, R78, 0x7f000001, R6 ;  /* 0x7f0000014e067827 */ /* 0x000fe400078e0006 */
[----:B------:R-:W-:Y:S01]  /*6c5b0*/  @P0 IADD3 R80, PT, PT, R80, -0x7f000001, RZ ;  /* 0x80ffffff50500810 */ /* 0x000fe20007ffe0ff */
[----:B------:R-:W-:Y:S02]  /*6c5c0*/  ISETP.GE.U32.AND P0, PT, R87, 0x7f000001, PT ;  /* 0x7f0000015700780c */ /* 0x000fe40003f06070 */
[----:B------:R-:W-:Y:S02]  /*6c5d0*/  ISETP.GE.U32.AND P2, PT, R6, 0x7f000001, PT ;  /* 0x7f0000010600780c */ /* 0x000fe40003f46070 */
[----:B------:R-:W-:-:S09]  /*6c5e0*/  ISETP.GE.U32.AND P1, PT, R80, 0x7f000001, PT ;  /* 0x7f0000015000780c */ /* 0x000fd20003f26070 */
[----:B------:R-:W-:Y:S02]  /*6c5f0*/  @P0 IADD3 R87, PT, PT, R87, -0x7f000001, RZ ;  /* 0x80ffffff57570810 */ /* 0x000fe40007ffe0ff */
[----:B------:R-:W-:Y:S02]  /*6c600*/  @P2 IADD3 R6, PT, PT, R6, -0x7f000001, RZ ;  /* 0x80ffffff06062810 */ /* 0x000fe40007ffe0ff */
[----:B------:R-:W-:Y:S01]  /*6c610*/  @P1 IADD3 R80, PT, PT, R80, -0x7f000001, RZ ;  /* 0x80ffffff50501810 */ /* 0x000fe20007ffe0ff */
[----:B------:R-:W-:Y:S01]  /*6c620*/  ISETP.GE.U32.AND P0, PT, R87, 0x7f000001, PT ;  /* 0x7f0000015700780c */ /* 0x000fe20003f06070 */
[----:B------:R-:W-:Y:S02]  /*6c630*/  ISETP.GE.U32.AND P1, PT, R86, 0x7f000001, PT ;  /* 0x7f0000015600780c */ /* 0x000fe40003f26070 */
[----:B------:R-:W-:Y:S01]  /*6c640*/  IADD3 R80, PT, PT, R80, R6, RZ ;  /* 0x0000000650507210 */ /* 0x000fe20007ffe0ff */
[----:B------:R-:W-:-:S04]  /*6c650*/  IMAD.WIDE.U32 R6, R85, UR18, RZ ;  /* 0x0000001255067c25 */ /* 0x000fc8000f8e00ff */
[----:B------:R-:W-:-:S04]  /*6c660*/  IMAD R78, R6, 0x7effffff, RZ ;  /* 0x7effffff064e7824 */ /* 0x000fc800078e02ff */
[----:B------:R-:W-:Y:S01]  /*6c670*/  IMAD.HI.U32 R78, R78, 0x7f000001, R6 ;  /* 0x7f0000014e4e7827 */ /* 0x000fe200078e0006 */
[----:B------:R-:W-:Y:S02]  /*6c680*/  @P0 IADD3 R87, PT, PT, R87, -0x7f000001, RZ ;  /* 0x80ffffff57570810 */ /* 0x000fe40007ffe0ff */
[----:B------:R-:W-:Y:S01]  /*6c690*/  @P1 IADD3 R86, PT, PT, R86, -0x7f000001, RZ ;  /* 0x80ffffff56561810 */ /* 0x000fe20007ffe0ff */
[----:B------:R-:W-:Y:S01]  /*6c6a0*/  ISETP.GE.U32.AND P0, PT, R72, 0x7f000001, PT ;  /* 0x7f0000014800780c */ /* 0x000fe20003f06070 */
[----:B------:R-:W-:Y:S01]  /*6c6b0*/  IMAD.WIDE.U32 R6, R74, UR18, RZ ;  /* 0x000000124a067c25 */ /* 0x000fe2000f8e00ff */
[----:B------:R-:W-:-:S03]  /*6c6c0*/  ISETP.GE.U32.AND P1, PT, R78, 0x7f000001, PT ;  /* 0x7f0000014e00780c */ /* 0x000fc60003f26070 */
[----:B------:R-:W-:-:S04]  /*6c6d0*/  IMAD R81, R6, 0x7effffff, RZ ;  /* 0x7effffff06517824 */ /* 0x000fc800078e02ff */
[----:B------:R-:W-:-:S04]  /*6c6e0*/  IMAD.HI.U32 R81, R81, 0x7f000001, R6 ;  /* 0x7f00000151517827 */ /* 0x000fc800078e0006 */
[----:B------:R-:W-:Y:S01]  /*6c6f0*/  IMAD.WIDE.U32 R6, R85, UR17, RZ ;  /* 0x0000001155067c25 */ /* 0x000fe2000f8e00ff */
[----:B------:R-:W-:Y:S01]  /*6c700*/  @P0 IADD3 R72, PT, PT, R72, -0x7f000001, RZ ;  /* 0x80ffffff48480810 */ /* 0x000fe20007ffe0ff */
[----:B------:R-:W-:Y:S01]  /*6c710*/  ISETP.GE.U32.AND P0, PT, R80, 0x7f000001, PT ;  /* 0x7f0000015000780c */ /* 0x000fe20003f06070 */
[----:B------:R-:W-:Y:S01]  /*6c720*/  @P1 IADD3 R78, PT, PT, R78, -0x7f000001, RZ ;  /* 0x80ffffff4e4e1810 */ /* 0x000fe20007ffe0ff */
[----:B------:R-:W-:Y:S01]  /*6c730*/  ISETP.GE.U32.AND P1, PT, R81, 0x7f000001, PT ;  /* 0x7f0000015100780c */ /* 0x000fe20003f26070 */
[----:B------:R-:W-:-:S04]  /*6c740*/  IMAD R82, R6, 0x7effffff, RZ ;  /* 0x7effffff06527824 */ /* 0x000fc800078e02ff */
[----:B------:R-:W-:-:S04]  /*6c750*/  IMAD.HI.U32 R82, R82, 0x7f000001, R6 ;  /* 0x7f00000152527827 */ /* 0x000fc800078e0006 */
[----:B------:R-:W-:Y:S01]  /*6c760*/  IMAD.WIDE.U32 R6, R85, UR19, RZ ;  /* 0x0000001355067c25 */ /* 0x000fe2000f8e00ff */
        /* <DEDUP_REMOVED lines=8> */
[----:B------:R-:W-:-:S04]  /*6c7f0*/  IMAD.HI.U32 R81, R81, 0x7f000001, R6 ;  /* 0x7f00000151517827 */ /* 0x000fc800078e0006 */
[----:B------:R-:W-:-:S04]  /*6c800*/  IMAD.WIDE.U32 R6, R74, UR19, RZ ;  /* 0x000000134a067c25 */ /* 0x000fc8000f8e00ff */
[----:B------:R-:W-:Y:S01]  /*6c810*/  IMAD R74, R6, 0x7effffff, RZ ;  /* 0x7effffff064a7824 */ /* 0x000fe200078e02ff */
[----:B------:R-:W-:-:S03]  /*6c820*/  ISETP.GE.U32.AND P0, PT, R81, 0x7f000001, PT ;  /* 0x7f0000015100780c */ /* 0x000fc60003f06070 */
[----:B------:R-:W-:-:S05]  /*6c830*/  IMAD.HI.U32 R74, R74, 0x7f000001, R6 ;  /* 0x7f0000014a4a7827 */ /* 0x000fca00078e0006 */
[----:B------:R-:W-:-:S05]  /*6c840*/  ISETP.GE.U32.AND P2, PT, R74, 0x7f000001, PT ;  /* 0x7f0000014a00780c */ /* 0x000fca0003f46070 */
[----:B------:R-:W-:Y:S01]  /*6c850*/  @P0 IADD3 R81, PT, PT, R81, -0x7f000001, RZ ;  /* 0x80ffffff51510810 */ /* 0x000fe20007ffe0ff */
[----:B------:R-:W-:-:S04]  /*6c860*/  ISETP.GE.U32.AND P1, PT, R82, 0x7f000001, PT ;  /* 0x7f0000015200780c */ /* 0x000fc80003f26070 */
[----:B------:R-:W-:-:S03]  /*6c870*/  ISETP.GE.U32.AND P0, PT, R81, 0x7f000001, PT ;  /* 0x7f0000015100780c */ /* 0x000fc60003f06070 */
[----:B------:R-:W-:-:S05]  /*6c880*/  @P2 IADD3 R74, PT, PT, R74, -0x7f000001, RZ ;  /* 0x80ffffff4a4a2810 */ /* 0x000fca0007ffe0ff */
[----:B------:R-:W-:-:S04]  /*6c890*/  IMAD.WIDE.U32 R6, R74, 0x5fffffa, RZ ;  /* 0x05fffffa4a067825 */ /* 0x000fc800078e00ff */
        /* <DEDUP_REMOVED lines=24> */
[----:B------:R-:W-:Y:S01]  /*6ca20*/  ISETP.GE.U32.AND P0, PT, R9, 0x7f000001, PT ;  /* 0x7f0000010900780c */ /* 0x000fe20003f06070 */
[----:B------:R-:W-:Y:S01]  /*6ca30*/  ISETP.GE.U32.AND P1, PT, R84, 0x7f000001, PT ;  /* 0x7f0000015400780c */ /* 0x000fe20003f26070 */
[----:B------:R-:W-:-:S11]  /*6ca40*/  IADD3 R86, PT, PT, R87, R86, RZ ;  /* 0x0000005657567210 */ /* 0x000fd60007ffe0ff */
[----:B------:R-:W-:Y:S01]  /*6ca50*/  @P0 IADD3 R9, PT, PT, R9, -0x7f000001, RZ ;  /* 0x80ffffff09090810 */ /* 0x000fe20007ffe0ff */
[----:B------:R-:W-:Y:S01]  /*6ca60*/  ISETP.GE.U32.AND P0, PT, R82, 0x7f000001, PT ;  /* 0x7f0000015200780c */ /* 0x000fe20003f06070 */
[----:B------:R-:W-:Y:S01]  /*6ca70*/  @P1 IADD3 R84, PT, PT, R84, -0x7f000001, RZ ;  /* 0x80ffffff54541810 */ /* 0x000fe20007ffe0ff */
[----:B------:R-:W-:Y:S02]  /*6ca80*/  ISETP.GE.U32.AND P1, PT, R77, 0x7f000001, PT ;  /* 0x7f0000014d00780c */ /* 0x000fe40003f26070 */
[----:B------:R-:W-:-:S04]  /*6ca90*/  IMAD.WIDE.U32 R6, R9, 0x5fffffa, RZ ;  /* 0x05fffffa09067825 */ /* 0x000fc800078e00ff */
[----:B------:R-:W-:-:S05]  /*6caa0*/  IMAD R9, R9, 0x6, RZ ;  /* 0x0000000609097824 */ /* 0x000fca00078e02ff */
[----:B------:R-:W-:Y:S01]  /*6cab0*/  @P0 IADD3 R82, PT, PT, R82, -0x7f000001, RZ ;  /* 0x80ffffff52520810 */ /* 0x000fe20007ffe0ff */
[----:B------:R-:W-:Y:S01]  /*6cac0*/  ISETP.GE.U32.AND P0, PT, R86, 0x7f000001, PT ;  /* 0x7f0000015600780c */ /* 0x000fe20003f06070 */
[----:B------:R-:W-:-:S04]  /*6cad0*/  IMAD.HI.U32 R79, R9, 0x7f000001, R6 ;  /* 0x7f000001094f7827 */ /* 0x000fc800078e0006 */
[----:B------:R-:W-:Y:S01]  /*6cae0*/  IMAD.WIDE.U32 R6, R23, R187, RZ ;  /* 0x000000bb17067225 */ /* 0x000fe200078e00ff */
[----:B------:R-:W-:Y:S01]  /*6caf0*/  @P1 IADD3 R77, PT, PT, R77, -0x7f000001, RZ ;  /* 0x80ffffff4d4d1810 */ /* 0x000fe20007ffe0ff */
[----:B------:R-:W-:Y:S02]  /*6cb00*/  ISETP.GE.U32.AND P1, PT, R72, 0x7f000001, PT ;  /* 0x7f0000014800780c */ /* 0x000fe40003f26070 */
[----:B------:R-:W-:-:S04]  /*6cb10*/  IMAD R85, R6, 0x7effffff, RZ ;  /* 0x7effffff06557824 */ /* 0x000fc800078e02ff */
[----:B------:R-:W-:Y:S01]  /*6cb20*/  @P0 IADD3 R86, PT, PT, R86, -0x7f000001, RZ ;  /* 0x80ffffff56560810 */ /* 0x000fe20007ffe0ff */
[----:B------:R-:W-:Y:S01]  /*6cb30*/  ISETP.GE.U32.AND P0, PT, R80, 0x7f000001, PT ;  /* 0x7f0000015000780c */ /* 0x000fe20003f06070 */
[----:B------:R-:W-:-:S04]  /*6cb40*/  IMAD.HI.U32 R85, R85, 0x7f000001, R6 ;  /* 0x7f00000155557827 */ /* 0x000fc800078e0006 */
[----:B------:R-:W-:Y:S01]  /*6cb50*/  IMAD.WIDE.U32 R6, R28, R187, RZ ;  /* 0x000000bb1c067225 */ /* 0x000fe200078e00ff */
[----:B------:R-:W-:-:S03]  /*6cb60*/  IADD3 R82, PT, PT, R82, R84, RZ ;  /* 0x0000005452527210 */ /* 0x000fc60007ffe0ff */
[----:B------:R-:W-:Y:S01]  /*6cb70*/  IMAD R84, R6, 0x7effffff, RZ ;  /* 0x7effffff06547824 */ /* 0x000fe200078e02ff */
[----:B------:R-:W-:-:S03]  /*6cb80*/  @P1 IADD3 R72, PT, PT, R72, -0x7f000001, RZ ;  /* 0x80ffffff48481810 */ /* 0x000fc60007ffe0ff */
[----:B------:R-:W-:-:S04]  /*6cb90*/  IMAD.HI.U32 R84, R84, 0x7f000001, R6 ;  /* 0x7f00000154547827 */ /* 0x000fc800078e0006 */
[----:B------:R-:W-:Y:S01]  /*6cba0*/  IMAD.WIDE.U32 R6, R22, R187, RZ ;  /* 0x000000bb16067225 */ /* 0x000fe200078e00ff */
[----:B------:R-:W-:-:S04]  /*6cbb0*/  @P0 IADD3 R80, PT, PT, R80, -0x7f000001, RZ ;  /* 0x80ffffff50500810 */ /* 0x000fc80007ffe0ff */
[----:B------:R-:W-:Y:S01]  /*6cbc0*/  IADD3 R72, PT, PT, R80, R72, RZ ;  /* 0x0000004850487210 */ /* 0x000fe20007ffe0ff */
[----:B------:R-:W-:-:S04]  /*6cbd0*/  IMAD R80, R6, 0x7effffff, RZ ;  /* 0x7effffff06507824 */ /* 0x000fc800078e02ff */
[----:B------:R-:W-:-:S04]  /*6cbe0*/  IMAD.HI.U32 R80, R80, 0x7f000001, R6 ;  /* 0x7f00000150507827 */ /* 0x000fc800078e0006 */
[----:B------:R-:W-:Y:S01]  /*6cbf0*/  IMAD.WIDE.U32 R6, R62, R187, RZ ;  /* 0x000000bb3e067225 */ /* 0x000fe200078e00ff */
[----:B------:R-:W-:Y:S01]  /*6cc00*/  ISETP.GE.U32.AND P3, PT, R81, 0x7f000001, PT ;  /* 0x7f0000015100780c */ /* 0x000fe20003f66070 */
[----:B------:R-:W-:Y:S01]  /*6cc10*/  ISETP.GE.U32.AND P2, PT, R82, 0x7f000001, PT ;  /* 0x7f0000015200780c */ /* 0x000fe20003f46070 */
[----:B------:R-:W-:Y:S01]  /*6cc20*/  IADD3 R86, PT, PT, R86, R77, RZ ;  /* 0x0000004d56567210 */ /* 0x000fe20007ffe0ff */
[----:B------:R-:W-:Y:S01]  /*6cc30*/  IMAD R9, R6, 0x7effffff, RZ ;  /* 0x7effffff06097824 */ /* 0x000fe200078e02ff */
[----:B------:R-:W2:Y:S03]  /*6cc40*/  LDL R187, [R1+0x3f4] ;  /* 0x0003f40001bb7983 */ /* 0x000ea60000100800 */
        /* <DEDUP_REMOVED lines=12> */
[----:B------:R-:W-:-:S13]  /*6cd10*/  ISETP.GE.U32.AND P0, PT, R85, 0x7f000001, PT ;  /* 0x7f0000015500780c */ /* 0x000fda0003f06070 */
[----:B------:R-:W-:-:S04]  /*6cd20*/  @P0 IADD3 R85, PT, PT, R85, -0x7f000001, RZ ;  /* 0x80ffffff55550810 */ /* 0x000fc80007ffe0ff */
[----:B------:R-:W-:-:S05]  /*6cd30*/  IADD3 R85, PT, PT, R202, R85, RZ ;  /* 0x00000055ca557210 */ /* 0x000fca0007ffe0ff */
[----:B------:R-:W-:Y:S01]  /*6cd40*/  ISETP.GE.U32.AND P0, PT, R85, 0x7f000001, PT ;  /* 0x7f0000015500780c */ /* 0x000fe20003f06070 */
[----:B------:R-:W-:-:S05]  /*6cd50*/  IADD3 R9, PT, PT, R6, UR15, RZ ;  /* 0x0000000f06097c10 */ /* 0x000fca000fffe0ff */
[----:B------:R-:W-:-:S07]  /*6cd60*/  ISETP.GE.U32.AND P1, PT, R9, 0x7f000001, PT ;  /* 0x7f0000010900780c */ /* 0x000fce0003f26070 */
[----:B------:R-:W-:-:S04]  /*6cd70*/  @P0 IADD3 R85, PT, PT, R85, -0x7f000001, RZ ;  /* 0x80ffffff55550810 */ /* 0x000fc80007ffe0ff */
[----:B------:R-:W-:Y:S02]  /*6cd80*/  IADD3 R85, PT, PT, R85, UR12, RZ ;  /* 0x0000000c55557c10 */ /* 0x000fe4000fffe0ff */
[----:B------:R-:W-:-:S03]  /*6cd90*/  @P1 IADD3 R9, PT, PT, R9, -0x7f000001, RZ ;  /* 0x80ffffff09091810 */ /* 0x000fc60007ffe0ff */
[----:B------:R-:W-:Y:S01]  /*6cda0*/  ISETP.GE.U32.AND P0, PT, R85, 0x7f000001, PT ;  /* 0x7f0000015500780c */ /* 0x000fe20003f06070 */
[----:B------:R-:W-:Y:S02]  /*6cdb0*/  @P3 IADD3 R81, PT, PT, R81, -0x7f000001, RZ ;  /* 0x80ffffff51513810 */ /* 0x000fe40007ffe0ff */
[----:B------:R-:W-:Y:S01]  /*6cdc0*/  @P2 IADD3 R82, PT, PT, R82, -0x7f000001, RZ ;  /* 0x80ffffff52522810 */ /* 0x000fe20007ffe0ff */
[----:B------:R-:W-:-:S03]  /*6cdd0*/  IMAD.WIDE.U32 R6, R9, UR17, RZ ;  /* 0x0000001109067c25 */ /* 0x000fc6000f8e00ff */
[----:B------:R-:W-:Y:S01]  /*6cde0*/  IADD3 R77, PT, PT, R82, R81, RZ ;  /* 0x00000051524d7210 */ /* 0x000fe20007ffe0ff */
[----:B------:R-:W-:-:S04]  /*6cdf0*/  IMAD R81, R6, 0x7effffff, RZ ;  /* 0x7effffff06517824 */ /* 0x000fc800078e02ff */
[----:B------:R-:W-:Y:S01]  /*6ce00*/  IMAD.HI.U32 R81, R81, 0x7f000001, R6 ;  /* 0x7f00000151517827 */ /* 0x000fe200078e0006 */
[----:B------:R-:W-:Y:S01]  /*6ce10*/  @P0 IADD3 R85, PT, PT, R85, -0x7f000001, RZ ;  /* 0x80ffffff55550810 */ /* 0x000fe20007ffe0ff */
[----:B------:R-:W-:-:S03]  /*6ce20*/  ISETP.GE.U32.AND P0, PT, R80, 0x7f000001, PT ;  /* 0x7f0000015000780c */ /* 0x000fc60003f06070 */
[----:B------:R-:W-:Y:S01]  /*6ce30*/  ISETP.GE.U32.AND P1, PT, R81, 0x7f000001, PT ;  /* 0x7f0000015100780c */ /* 0x000fe20003f26070 */
[----:B------:R-:W-:-:S09]  /*6ce40*/  IADD3 R82, PT, PT, R85, UR12, RZ ;  /* 0x0000000c55527c10 */ /* 0x000fd2000fffe0ff */
[----:B------:R-:W-:-:S03]  /*6ce50*/  @P0 IADD3 R80, PT, PT, R80, -0x7f000001, RZ ;  /* 0x80ffffff50500810 */ /* 0x000fc60007ffe0ff */
[----:B------:R-:W-:Y:S01]  /*6ce60*/  @P1 IADD3 R81, PT, PT, R81, -0x7f000001, RZ ;  /* 0x80ffffff51511810 */ /* 0x000fe20007ffe0ff */
[----:B------:R-:W-:Y:S01]  /*6ce70*/  ISETP.GE.U32.AND P1, PT, R82, 0x7f000001, PT ;  /* 0x7f0000015200780c */ /* 0x000fe20003f26070 */
[----:B------:R-:W-:-:S05]  /*6ce80*/  IADD3 R80, PT, PT, R175, R80, RZ ;  /* 0x00000050af507210 */ /* 0x000fca0007ffe0ff */
[----:B------:R-:W-:-:S07]  /*6ce90*/  ISETP.GE.U32.AND P0, PT, R80, 0x7f000001, PT ;  /* 0x7f0000015000780c */ /* 0x000fce0003f06070 */
[----:B------:R-:W-:-:S04]  /*6cea0*/  @P1 IADD3 R82, PT, PT, R82, -0x7f000001, RZ ;  /* 0x80ffffff52521810 */ /* 0x000fc80007ffe0ff */
[----:B------:R-:W-:Y:S02]  /*6ceb0*/  IADD3 R82, PT, PT, R82, UR12, RZ ;  /* 0x0000000c52527c10 */ /* 0x000fe4000fffe0ff */
[----:B------:R-:W-:-:S03]  /*6cec0*/  @P0 IADD3 R80, PT, PT, R80, -0x7f000001, RZ ;  /* 0x80ffffff50500810 */ /* 0x000fc60007ffe0ff */
[----:B------:R-:W-:Y:S01]  /*6ced0*/  ISETP.GE.U32.AND P1, PT, R82, 0x7f000001, PT ;  /* 0x7f0000015200780c */ /* 0x000fe20003f26070 */
[----:B------:R-:W-:-:S05]  /*6cee0*/  IADD3 R80, PT, PT, R80, UR14, RZ ;  /* 0x0000000e50507c10 */ /* 0x000fca000fffe0ff */
[----:B------:R-:W-:Y:S01]  /*6cef0*/  ISETP.GE.U32.AND P0, PT, R80, 0x7f000001, PT ;  /* 0x7f0000015000780c */ /* 0x000fe20003f06070 */
[----:B------:R-:W-:-:S04]  /*6cf00*/  IMAD.WIDE.U32 R6, R81, 0x5fffffa, RZ ;  /* 0x05fffffa51067825 */ /* 0x000fc800078e00ff */
[----:B------:R-:W-:Y:S01]  /*6cf10*/  IMAD R81, R81, 0x6, RZ ;  /* 0x0000000651517824 */ /* 0x000fe200078e02ff */
[----:B------:R-:W-:Y:S01]  /*6cf20*/  ISETP.GE.U32.AND P2, PT, R86, 0x7f000001, PT ;  /* 0x7f0000015600780c */ /* 0x000fe20003f46070 */
[----:B------:R-:W-:Y:S02]  /*6cf30*/  @P1 IADD3 R82, PT, PT, R82, -0x7f000001, RZ ;  /* 0x80ffffff52521810 */ /* 0x000fe40007ffe0ff */
[----:B------:R-:W-:-:S04]  /*6cf40*/  IMAD.HI.U32 R81, R81, 0x7f000001, R6 ;  /* 0x7f00000151517827 */ /* 0x000fc800078e0006 */
[----:B------:R-:W-:Y:S01]  /*6cf50*/  IMAD.WIDE.U32 R6, R82, UR16, RZ ;  /* 0x0000001052067c25 */ /* 0x000fe2000f8e00ff */
[----:B------:R-:W-:Y:S01]  /*6cf60*/  @P0 IADD3 R80, PT, PT, R80, -0x7f000001, RZ ;  /* 0x80ffffff50500810 */ /* 0x000fe20007ffe0ff */
[----:B------:R-:W-:Y:S02]  /*6cf70*/  ISETP.GE.U32.AND P0, PT, R84, 0x7f000001, PT ;  /* 0x7f0000015400780c */ /* 0x000fe40003f06070 */
[----:B------:R-:W-:Y:S01]  /*6cf80*/  IMAD R85, R6, 0x7effffff, RZ ;  /* 0x7effffff06557824 */ /* 0x000fe200078e02ff */
[----:B------:R-:W-:-:S03]  /*6cf90*/  IADD3 R80, PT, PT, R80, UR14, RZ ;  /* 0x0000000e50507c10 */ /* 0x000fc6000fffe0ff */
[----:B------:R-:W-:Y:S02]  /*6cfa0*/  IMAD.HI.U32 R6, R85, 0x7f000001, R6 ;  /* 0x7f00000155067827 */ /* 0x000fe400078e0006 */
[----:B------:R-:W-:Y:S01]  /*6cfb0*/  ISETP.GE.U32.AND P1, PT, R80, 0x7f000001, PT ;  /* 0x7f0000015000780c */ /* 0x000fe20003f26070 */
[----:B------:R-:W-:Y:S02]  /*6cfc0*/  @P2 IADD3 R86, PT, PT, R86, -0x7f000001, RZ ;  /* 0x80ffffff56562810 */ /* 0x000fe40007ffe0ff */
[----:B------:R-:W-:Y:S02]  /*6cfd0*/  ISETP.GE.U32.AND P2, PT, R6, 0x7f000001, PT ;  /* 0x7f0000010600780c */ /* 0x000fe40003f46070 */
[----:B------:R-:W-:Y:S01]  /*6cfe0*/  @P0 IADD3 R84, PT, PT, R84, -0x7f000001, RZ ;  /* 0x80ffffff54540810 */ /* 0x000fe20007ffe0ff */
[----:B------:R-:W-:-:S03]  /*6cff0*/  ISETP.GE.U32.AND P3, PT, R74, 0x7f000001, PT ;  /* 0x7f0000014a00780c */ /* 0x000fc60003f66070 */
[----:B------:R-:W-:-:S04]  /*6d000*/  IADD3 R84, PT, PT, R176, R84, RZ ;  /* 0x00000054b0547210 */ /* 0x000fc80007ffe0ff */
[----:B------:R-:W-:Y:S01]  /*6d010*/  @P1 IADD3 R80, PT, PT, R80, -0x7f000001, RZ ;  /* 0x80ffffff50501810 */ /* 0x000fe20007ffe0ff */
[----:B------:R-:W-:Y:S02]  /*6d020*/  ISETP.GE.U32.AND P0, PT, R84, 0x7f000001, PT ;  /* 0x7f0000015400780c */ /* 0x000fe40003f06070 */
[----:B------:R-:W-:Y:S02]  /*6d030*/  @P2 IADD3 R6, PT, PT, R6, -0x7f000001, RZ ;  /* 0x80ffffff06062810 */ /* 0x000fe40007ffe0ff */
[----:B------:R-:W-:Y:S02]  /*6d040*/  IADD3 R85, PT, PT, R80, UR14, RZ ;  /* 0x0000000e50557c10 */ /* 0x000fe4000fffe0ff */
[----:B------:R-:W-:Y:S01]  /*6d050*/  @P3 IADD3 R74, PT, PT, R74, -0x7f000001, RZ ;  /* 0x80ffffff4a4a3810 */ /* 0x000fe20007ffe0ff */
[----:B------:R-:W-:Y:S01]  /*6d060*/  ISETP.GE.U32.AND P2, PT, R6, 0x7f000001, PT ;  /* 0x7f0000010600780c */ /* 0x000fe20003f46070 */
[----:B------:R-:W-:Y:S01]  /*6d070*/  ISETP.GE.U32.AND P3, PT, R81, 0x7f000001, PT ;  /* 0x7f0000015100780c */ /* 0x000fe20003f66070 */
[----:B------:R-:W-:-:S04]  /*6d080*/  ISETP.GE.U32.AND P1, PT, R85, 0x7f000001, PT ;  /* 0x7f0000015500780c */ /* 0x000fc80003f26070 */
[----:B------:R-:W-:-:S04]  /*6d090*/  @P0 IADD3 R84, PT, PT, R84, -0x7f000001, RZ ;  /* 0x80ffffff54540810 */ /* 0x000fc80007ffe0ff */
[----:B------:R-:W-:-:S03]  /*6d0a0*/  IADD3 R80, PT, PT, R84, UR13, RZ ;  /* 0x0000000d54507c10 */ /* 0x000fc6000fffe0ff */
[----:B------:R-:W-:Y:S02]  /*6d0b0*/  @P2 IADD3 R6, PT, PT, R6, -0x7f000001, RZ ;  /* 0x80ffffff06062810 */ /* 0x000fe40007ffe0ff */
[----:B------:R-:W-:Y:S02]  /*6d0c0*/  @P3 IADD3 R81, PT, PT, R81, -0x7f000001, RZ ;  /* 0x80ffffff51513810 */ /* 0x000fe40007ffe0ff */
[----:B------:R-:W-:Y:S01]  /*6d0d0*/  @P1 IADD3 R85, PT, PT, R85, -0x7f000001, RZ ;  /* 0x80ffffff55551810 */ /* 0x000fe20007ffe0ff */
[----:B------:R-:W-:Y:S01]  /*6d0e0*/  ISETP.GE.U32.AND P0, PT, R80, 0x7f000001, PT ;  /* 0x7f0000015000780c */ /* 0x000fe20003f06070 */
[----:B------:R-:W-:-:S03]  /*6d0f0*/  IADD3 R81, PT, PT, R6, R81, RZ ;  /* 0x0000005106517210 */ /* 0x000fc60007ffe0ff */
[----:B------:R-:W-:-:S04]  /*6d100*/  IMAD.WIDE.U32 R6, R85, UR18, RZ ;  /* 0x0000001255067c25 */ /* 0x000fc8000f8e00ff */
[----:B------:R-:W-:-:S04]  /*6d110*/  IMAD R84, R6, 0x7effffff, RZ ;  /* 0x7effffff06547824 */ /* 0x000fc800078e02ff */
[----:B------:R-:W-:Y:S01]  /*6d120*/  IMAD.HI.U32 R84, R84, 0x7f000001, R6 ;  /* 0x7f00000154547827 */ /* 0x000fe200078e0006 */
[----:B------:R-:W-:-:S04]  /*6d130*/  @P0 IADD3 R80, PT, PT, R80, -0x7f000001, RZ ;  /* 0x80ffffff50500810 */ /* 0x000fc80007ffe0ff */
[----:B------:R-:W-:Y:S01]  /*6d140*/  ISETP.GE.U32.AND P1, PT, R84, 0x7f000001, PT ;  /* 0x7f0000015400780c */ /* 0x000fe20003f26070 */
[----:B------:R-:W-:-:S05]  /*6d150*/  IADD3 R80, PT, PT, R80, UR13, RZ ;  /* 0x0000000d50507c10 */ /* 0x000fca000fffe0ff */
[----:B------:R-:W-:-:S07]  /*6d160*/  ISETP.GE.U32.AND P0, PT, R80, 0x7f000001, PT ;  /* 0x7f0000015000780c */ /* 0x000fce0003f06070 */
[----:B------:R-:W-:-:S05]  /*6d170*/  @P1 IADD3 R84, PT, PT, R84, -0x7f000001, RZ ;  /* 0x80ffffff54541810 */ /* 0x000fca0007ffe0ff */
[----:B------:R-:W-:-:S04]  /*6d180*/  IMAD.WIDE.U32 R6, R84, 0x5fffffa, RZ ;  /* 0x05fffffa54067825 */ /* 0x000fc800078e00ff */
[----:B------:R-:W-:Y:S01]  /*6d190*/  IMAD R84, R84, 0x6, RZ ;  /* 0x0000000654547824 */ /* 0x000fe200078e02ff */
[----:B------:R-:W-:Y:S02]  /*6d1a0*/  @P0 IADD3 R80, PT, PT, R80, -0x7f000001, RZ ;  /* 0x80ffffff50500810 */ /* 0x000fe40007ffe0ff */
[----:B------:R-:W-:Y:S01]  /*6d1b0*/  IADD3 R74, PT, PT, R86, R74, RZ ;  /* 0x0000004a564a7210 */ /* 0x000fe20007ffe0ff */
[----:B------:R-:W-:Y:S01]  /*6d1c0*/  IMAD.HI.U32 R6, R84, 0x7f000001, R6 ;  /* 0x7f00000154067827 */ /* 0x000fe200078e0006 */
[----:B------:R-:W-:Y:S01]  /*6d1d0*/  IADD3 R86, PT, PT, R80, UR13, RZ ;  /* 0x0000000d50567c10 */ /* 0x000fe2000fffe0ff */
[----:B------:R-:W-:-:S03]  /*6d1e0*/  ISETP.GE.U32.AND P1, PT, R81, 0x7f000001, PT ;  /* 0x7f0000015100780c */ /* 0x000fc60003f26070 */
[----:B------:R-:W-:Y:S01]  /*6d1f0*/  ISETP.GE.U32.AND P2, PT, R6, 0x7f000001, PT ;  /* 0x7f0000010600780c */ /* 0x000fe20003f46070 */
[----:B------:R-:W-:-:S09]  /*6d200*/  ISETP.GE.U32.AND P0, PT, R86, 0x7f000001, PT ;  /* 0x7f0000015600780c */ /* 0x000fd20003f06070 */
[----:B------:R-:W-:-:S03]  /*6d210*/  @P1 IADD3 R81, PT, PT, R81, -0x7f000001, RZ ;  /* 0x80ffffff51511810 */ /* 0x000fc60007ffe0ff */
[----:B------:R-:W-:Y:S02]  /*6d220*/  @P2 IADD3 R6, PT, PT, R6, -0x7f000001, RZ ;  /* 0x80ffffff06062810 */ /* 0x000fe40007ffe0ff */
[----:B------:R-:W-:Y:S02]  /*6d230*/  @P0 IADD3 R86, PT, PT, R86, -0x7f000001, RZ ;  /* 0x80ffffff56560810 */ /* 0x000fe40007ffe0ff */
[----:B------:R-:W-:-:S03]  /*6d240*/  IADD3 R81, PT, PT, R81, R6, RZ ;  /* 0x0000000651517210 */ /* 0x000fc60007ffe0ff */
        /* <DEDUP_REMOVED lines=55> */
[----:B------:R-:W-:-:S03]  /*6d5c0*/  @P2 IADD3 R6, PT, PT, R6, -0x7f000001, RZ ;  /* 0x80ffffff06062810 */ /* 0x000fc60007ffe0ff */
[----:B------:R-:W-:Y:S01]  /*6d5d0*/  ISETP.GE.U32.AND P0, PT, R12, 0x7f000001, PT ;  /* 0x7f0000010c00780c */ /* 0x000fe20003f06070 */
[----:B------:R-:W-:Y:S01]  /*6d5e0*/  IADD3 R78, PT, PT, R78, R6, RZ ;  /* 0x000000064e4e7210 */ /* 0x000fe20007ffe0ff */
[----:B------:R-:W-:-:S04]  /*6d5f0*/  IMAD.WIDE.U32 R6, R85, UR16, RZ ;  /* 0x0000001055067c25 */ /* 0x000fc8000f8e00ff */
[----:B------:R-:W-:-:S04]  /*6d600*/  IMAD R80, R6, 0x7effffff, RZ ;  /* 0x7effffff06507824 */ /* 0x000fc800078e02ff */
[----:B------:R-:W-:-:S03]  /*6d610*/  IMAD.HI.U32 R80, R80, 0x7f000001, R6 ;  /* 0x7f00000150507827 */ /* 0x000fc600078e0006 */
[----:B------:R-:W-:Y:S02]  /*6d620*/  @P0 IADD3 R12, PT, PT, R12, -0x7f000001, RZ ;  /* 0x80ffffff0c0c0810 */ /* 0x000fe40007ffe0ff */
[----:B------:R-:W-:Y:S01]  /*6d630*/  ISETP.GE.U32.AND P0, PT, R80, 0x7f000001, PT ;  /* 0x7f0000015000780c */ /* 0x000fe20003f06070 */
[----:B------:R-:W-:Y:S01]  /*6d640*/  ISETP.GE.U32.AND P1, PT, R75, 0x7f000001, PT ;  /* 0x7f0000014b00780c */ /* 0x000fe20003f26070 */
[----:B------:R-:W-:-:S11]  /*6d650*/  IMAD.WIDE.U32 R6, R86, UR17, RZ ;  /* 0x0000001156067c25 */ /* 0x000fd6000f8e00ff */
[----:B------:R-:W-:Y:S01]  /*6d660*/  @P0 IADD3 R80, PT, PT, R80, -0x7f000001, RZ ;  /* 0x80ffffff50500810 */ /* 0x000fe20007ffe0ff */
[----:B------:R-:W-:Y:S01]  /*6d670*/  ISETP.GE.U32.AND P0, PT, R35, 0x7f000001, PT ;  /* 0x7f0000012300780c */ /* 0x000fe20003f06070 */
[----:B------:R-:W-:-:S03]  /*6d680*/  @P1 IADD3 R75, PT, PT, R75, -0x7f000001, RZ ;  /* 0x80ffffff4b4b1810 */ /* 0x000fc60007ffe0ff */
[----:B------:R-:W-:Y:S01]  /*6d690*/  ISETP.GE.U32.AND P1, PT, R80, 0x7f000001, PT ;  /* 0x7f0000015000780c */ /* 0x000fe20003f26070 */
[----:B------:R-:W-:Y:S01]  /*6d6a0*/  IADD3 R87, PT, PT, R12, R75, RZ ;  /* 0x0000004b0c577210 */ /* 0x000fe20007ffe0ff */
[----:B------:R-:W-:-:S07]  /*6d6b0*/  IMAD R12, R6, 0x7effffff, RZ ;  /* 0x7effffff060c7824 */ /* 0x000fce00078e02ff */
[----:B------:R-:W-:Y:S01]  /*6d6c0*/  @P0 IADD3 R35, PT, PT, R35, -0x7f000001, RZ ;  /* 0x80ffffff23230810 */ /* 0x000fe20007ffe0ff */
[----:B------:R-:W-:-:S04]  /*6d6d0*/  IMAD.HI.U32 R12, R12, 0x7f000001, R6 ;  /* 0x7f0000010c0c7827 */ /* 0x000fc800078e0006 */
[----:B------:R-:W-:Y:S01]  /*6d6e0*/  IMAD.WIDE.U32 R6, R9, UR16, RZ ;  /* 0x0000001009067c25 */ /* 0x000fe2000f8e00ff */
[----:B------:R-:W-:Y:S01]  /*6d6f0*/  ISETP.GE.U32.AND P0, PT, R35, 0x7f000001, PT ;  /* 0x7f0000012300780c */ /* 0x000fe20003f06070 */
[----:B------:R-:W-:Y:S01]  /*6d700*/  ISETP.GE.U32.AND P2, PT, R12, 0x7f000001, PT ;  /* 0x7f0000010c00780c */ /* 0x000fe20003f46070 */
[----:B------:R-:W-:Y:S01]  /*6d710*/  @P1 IADD3 R80, PT, PT, R80, -0x7f000001, RZ ;  /* 0x80ffffff50501810 */ /* 0x000fe20007ffe0ff */
[----:B------:R-:W-:Y:S01]  /*6d720*/  ISETP.GE.U32.AND P1, PT, R64, 0x7f000001, PT ;  /* 0x7f0000014000780c */ /* 0x000fe20003f26070 */
[----:B------:R-:W-:-:S04]  /*6d730*/  IMAD R75, R6, 0x7effffff, RZ ;  /* 0x7effffff064b7824 */ /* 0x000fc800078e02ff */
[----:B------:R-:W-:-:S05]  /*6d740*/  IMAD.HI.U32 R75, R75, 0x7f000001, R6 ;  /* 0x7f0000014b4b7827 */ /* 0x000fca00078e0006 */
[----:B------:R-:W-:Y:S01]  /*6d750*/  @P0 IADD3 R35, PT, PT, R35, -0x7f000001, RZ ;  /* 0x80ffffff23230810 */ /* 0x000fe20007ffe0ff */
[----:B------:R-:W-:Y:S01]  /*6d760*/  ISETP.GE.U32.AND P0, PT, R75, 0x7f000001, PT ;  /* 0x7f0000014b00780c */ /* 0x000fe20003f06070 */
[----:B------:R-:W-:Y:S02]  /*6d770*/  @P2 IADD3 R12, PT, PT, R12, -0x7f000001, RZ ;  /* 0x80ffffff0c0c2810 */ /* 0x000fe40007ffe0ff */
[----:B------:R-:W-:Y:S01]  /*6d780*/  @P1 IADD3 R64, PT, PT, R64, -0x7f000001, RZ ;  /* 0x80ffffff40401810 */ /* 0x000fe20007ffe0ff */
[----:B------:R-:W-:Y:S01]  /*6d790*/  IMAD.WIDE.U32 R6, R85, UR17, RZ ;  /* 0x0000001155067c25 */ /* 0x000fe2000f8e00ff */
[----:B------:R-:W-:Y:S02]  /*6d7a0*/  IADD3 R12, PT, PT, R80, R12, RZ ;  /* 0x0000000c500c7210 */ /* 0x000fe40007ffe0ff */
[----:B------:R-:W-:Y:S01]  /*6d7b0*/  IADD3 R80, PT, PT, R35, R64, RZ ;  /* 0x0000004023507210 */ /* 0x000fe20007ffe0ff */
[----:B------:R-:W-:-:S04]  /*6d7c0*/  IMAD R35, R6, 0x7effffff, RZ ;  /* 0x7effffff06237824 */ /* 0x000fc800078e02ff */
[----:B------:R-:W-:Y:S01]  /*6d7d0*/  IMAD.HI.U32 R35, R35, 0x7f000001, R6 ;  /* 0x7f00000123237827 */ /* 0x000fe200078e0006 */
[----:B------:R-:W-:-:S03]  /*6d7e0*/  @P0 IADD3 R75, PT, PT, R75, -0x7f000001, RZ ;  /* 0x80ffffff4b4b0810 */ /* 0x000fc60007ffe0ff */
[----:B------:R-:W-:Y:S01]  /*6d7f0*/  IMAD.WIDE.U32 R6, R82, UR18, RZ ;  /* 0x0000001252067c25 */ /* 0x000fe2000f8e00ff */
[----:B------:R-:W-:Y:S01]  /*6d800*/  ISETP.GE.U32.AND P1, PT, R35, 0x7f000001, PT ;  /* 0x7f0000012300780c */ /* 0x000fe20003f26070 */
[----:B------:R-:W-:Y:S02]  /*6d810*/  ISETP.GE.U32.AND P0, PT, R75, 0x7f000001, PT ;  /* 0x7f0000014b00780c */ /* 0x000fe40003f06070 */
[----:B------:R-:W-:-:S04]  /*6d820*/  IMAD R64, R6, 0x7effffff, RZ ;  /* 0x7effffff06407824 */ /* 0x000fc800078e02ff */
[----:B------:R-:W-:-:S06]  /*6d830*/  IMAD.HI.U32 R6, R64, 0x7f000001, R6 ;  /* 0x7f00000140067827 */ /* 0x000fcc00078e0006 */
[----:B------:R-:W-:Y:S02]  /*6d840*/  @P1 IADD3 R35, PT, PT, R35, -0x7f000001, RZ ;  /* 0x80ffffff23231810 */ /* 0x000fe40007ffe0ff */
[----:B------:R-:W-:Y:S01]  /*6d850*/  @P0 IADD3 R75, PT, PT, R75, -0x7f000001, RZ ;  /* 0x80ffffff4b4b0810 */ /* 0x000fe20007ffe0ff */
[----:B------:R-:W-:Y:S01]  /*6d860*/  ISETP.GE.U32.AND P1, PT, R6, 0x7f000001, PT ;  /* 0x7f0000010600780c */ /* 0x000fe20003f26070 */
[----:B------:R-:W-:Y:S02]  /*6d870*/  ISETP.GE.U32.AND P0, PT, R12, 0x7f000001, PT ;  /* 0x7f0000010c00780c */ /* 0x000fe40003f06070 */
[----:B------:R-:W-:-:S10]  /*6d880*/  IADD3 R35, PT, PT, R75, R35, RZ ;  /* 0x000000234b237210 */ /* 0x000fd40007ffe0ff */
[----:B------:R-:W-:Y:S02]  /*6d890*/  @P1 IADD3 R6, PT, PT, R6, -0x7f000001, RZ ;  /* 0x80ffffff06061810 */ /* 0x000fe40007ffe0ff */
[----:B------:R-:W-:-:S04]  /*6d8a0*/  @P0 IADD3 R12, PT, PT, R12, -0x7f000001, RZ ;  /* 0x80ffffff0c0c0810 */ /* 0x000fc80007ffe0ff */
[----:B------:R-:W-:Y:S01]  /*6d8b0*/  IADD3 R12, PT, PT, R12, R6, RZ ;  /* 0x000000060c0c7210 */ /* 0x000fe20007ffe0ff */
[----:B------:R-:W-:-:S04]  /*6d8c0*/  IMAD.WIDE.U32 R6, R86, UR18, RZ ;  /* 0x0000001256067c25 */ /* 0x000fc8000f8e00ff */
[----:B------:R-:W-:Y:S01]  /*6d8d0*/  IMAD R64, R6, 0x7effffff, RZ ;  /* 0x7effffff06407824 */ /* 0x000fe200078e02ff */
[----:B------:R-:W-:-:S03]  /*6d8e0*/  ISETP.GE.U32.AND P0, PT, R35, 0x7f000001, PT ;  /* 0x7f0000012300780c */ /* 0x000fc60003f06070 */
[----:B------:R-:W-:-:S05]  /*6d8f0*/  IMAD.HI.U32 R6, R64, 0x7f000001, R6 ;  /* 0x7f00000140067827 */ /* 0x000fca00078e0006 */
[----:B------:R-:W-:-:S05]  /*6d900*/  ISETP.GE.U32.AND P1, PT, R6, 0x7f000001, PT ;  /* 0x7f0000010600780c */ /* 0x000fca0003f26070 */
[----:B------:R-:W-:Y:S01]  /*6d910*/  @P0 IADD3 R35, PT, PT, R35, -0x7f000001, RZ ;  /* 0x80ffffff23230810 */ /* 0x000fe20007ffe0ff */
[----:B------:R-:W-:-:S07]  /*6d920*/  ISETP.GE.U32.AND P0, PT, R11, 0x7f000001, PT ;  /* 0x7f0000010b00780c */ /* 0x000fce0003f06070 */
[----:B------:R-:W-:-:S04]  /*6d930*/  @P1 IADD3 R6, PT, PT, R6, -0x7f000001, RZ ;  /* 0x80ffffff06061810 */ /* 0x000fc80007ffe0ff */
[----:B------:R-:W-:Y:S01]  /*6d940*/  IADD3 R35, PT, PT, R35, R6, RZ ;  /* 0x0000000623237210 */ /* 0x000fe20007ffe0ff */
[----:B------:R-:W-:Y:S01]  /*6d950*/  IMAD.WIDE.U32 R6, R82, UR19, RZ ;  /* 0x0000001352067c25 */ /* 0x000fe2000f8e00ff */
[----:B------:R-:W-:-:S03]  /*6d960*/  @P0 IADD3 R11, PT, PT, R11, -0x7f000001, RZ ;  /* 0x80ffffff0b0b0810 */ /* 0x000fc60007ffe0ff */
[----:B------:R-:W-:Y:S02]  /*6d970*/  IMAD R64, R6, 0x7effffff, RZ ;  /* 0x7effffff06407824 */ /* 0x000fe400078e02ff */
[----:B------:R-:W-:Y:S02]  /*6d980*/  ISETP.GE.U32.AND P0, PT, R11, 0x7f000001, PT ;  /* 0x7f0000010b00780c */ /* 0x000fe40003f06070 */
[----:B------:R-:W-:-:S04]  /*6d990*/  IMAD.HI.U32 R64, R64, 0x7f000001, R6 ;  /* 0x7f00000140407827 */ /* 0x000fc800078e0006 */
[----:B------:R-:W-:-:S04]  /*6d9a0*/  IMAD.WIDE.U32 R6, R74, R85, RZ ;  /* 0x000000554a067225 */ /* 0x000fc800078e00ff */
[----:B------:R-:W-:Y:S01]  /*6d9b0*/  IMAD R81, R6, 0x7effffff, RZ ;  /* 0x7effffff06517824 */ /* 0x000fe200078e02ff */
[----:B------:R-:W-:Y:S01]  /*6d9c0*/  ISETP.GE.U32.AND P2, PT, R64, 0x7f000001, PT ;  /* 0x7f0000014000780c */ /* 0x000fe20003f46070 */
[----:B------:R-:W-:Y:S02]  /*6d9d0*/  ISETP.GE.U32.AND P1, PT, R35, 0x7f000001, PT ;  /* 0x7f0000012300780c */ /* 0x000fe40003f26070 */
[----:B------:R-:W-:Y:S01]  /*6d9e0*/  IMAD.HI.U32 R81, R81, 0x7f000001, R6 ;  /* 0x7f00000151517827 */ /* 0x000fe200078e0006 */
[----:B------:R-:W-:-:S04]  /*6d9f0*/  @P0 IADD3 R11, PT, PT, R11, -0x7f000001, RZ ;  /* 0x80ffffff0b0b0810 */ /* 0x000fc80007ffe0ff */
[----:B------:R-:W-:Y:S01]  /*6da00*/  ISETP.GE.U32.AND P0, PT, R81, 0x7f000001, PT ;  /* 0x7f0000015100780c */ /* 0x000fe20003f06070 */
[----:B------:R-:W-:-:S04]  /*6da10*/  IMAD.WIDE.U32 R6, R77, R86, RZ ;  /* 0x000000564d067225 */ /* 0x000fc800078e00ff */
[----:B------:R-:W-:Y:S02]  /*6da20*/  @P2 IADD3 R64, PT, PT, R64, -0x7f000001, RZ ;  /* 0x80ffffff40402810 */ /* 0x000fe40007ffe0ff */
[----:B------:R-:W-:Y:S01]  /*6da30*/  @P1 IADD3 R35, PT, PT, R35, -0x7f000001, RZ ;  /* 0x80ffffff23231810 */ /* 0x000fe20007ffe0ff */
[----:B------:R-:W-:-:S03]  /*6da40*/  ISETP.GE.U32.AND P1, PT, R36, 0x7f000001, PT ;  /* 0x7f0000012400780c */ /* 0x000fc60003f26070 */
[----:B------:R-:W-:Y:S02]  /*6da50*/  IADD3 R64, PT, PT, R35, R64, RZ ;  /* 0x0000004023407210 */ /* 0x000fe40007ffe0ff */
[----:B------:R-:W-:Y:S01]  /*6da60*/  @P0 IADD3 R81, PT, PT, R81, -0x7f000001, RZ ;  /* 0x80ffffff51510810 */ /* 0x000fe20007ffe0ff */
[----:B------:R-:W-:Y:S01]  /*6da70*/  ISETP.GE.U32.AND P0, PT, R8, 0x7f000001, PT ;  /* 0x7f0000010800780c */ /* 0x000fe20003f06070 */
[----:B------:R-:W-:-:S04]  /*6da80*/  IMAD R35, R6, 0x7effffff, RZ ;  /* 0x7effffff06237824 */ /* 0x000fc800078e02ff */
[----:B------:R-:W-:Y:S02]  /*6da90*/  IMAD.HI.U32 R6, R35, 0x7f000001, R6 ;  /* 0x7f00000123067827 */ /* 0x000fe400078e0006 */
[----:B------:R-:W-:Y:S01]  /*6daa0*/  @P1 IADD3 R36, PT, PT, R36, -0x7f000001, RZ ;  /* 0x80ffffff24241810 */ /* 0x000fe20007ffe0ff */
[----:B------:R-:W-:Y:S02]  /*6dab0*/  ISETP.GE.U32.AND P1, PT, R81, 0x7f000001, PT ;  /* 0x7f0000015100780c */ /* 0x000fe40003f26070 */
[----:B------:R-:W-:-:S03]  /*6dac0*/  ISETP.GE.U32.AND P2, PT, R6, 0x7f000001, PT ;  /* 0x7f0000010600780c */ /* 0x000fc60003f46070 */
[----:B------:R-:W-:-:S05]  /*6dad0*/  @P0 IADD3 R8, PT, PT, R8, -0x7f000001, RZ ;  /* 0x80ffffff08080810 */ /* 0x000fca0007ffe0ff */
[----:B------:R-:W-:-:S03]  /*6dae0*/  ISETP.GE.U32.AND P0, PT, R8, 0x7f000001, PT ;  /* 0x7f0000010800780c */ /* 0x000fc60003f06070 */
[----:B------:R-:W-:Y:S02]  /*6daf0*/  @P1 IADD3 R81, PT, PT, R81, -0x7f000001, RZ ;  /* 0x80ffffff51511810 */ /* 0x000fe40007ffe0ff */
[----:B------:R-:W-:Y:S01]  /*6db00*/  @P2 IADD3 R6, PT, PT, R6, -0x7f000001, RZ ;  /* 0x80ffffff06062810 */ /* 0x000fe20007ffe0ff */
[----:B------:R-:W-:-:S03]  /*6db10*/  ISETP.GE.U32.AND P1, PT, R38, 0x7f000001, PT ;  /* 0x7f0000012600780c */ /* 0x000fc60003f26070 */
[----:B------:R-:W-:Y:S01]  /*6db20*/  IADD3 R81, PT, PT, R81, R6, RZ ;  /* 0x0000000651517210 */ /* 0x000fe20007ffe0ff */
[----:B------:R-:W-:-:S03]  /*6db30*/  IMAD.WIDE.U32 R6, R74, R9, RZ ;  /* 0x000000094a067225 */ /* 0x000fc600078e00ff */
[----:B------:R-:W-:Y:S01]  /*6db40*/  @P0 IADD3 R8, PT, PT, R8, -0x7f000001, RZ ;  /* 0x80ffffff08080810 */ /* 0x000fe20007ffe0ff */
[----:B------:R-:W-:Y:S01]  /*6db50*/  ISETP.GE.U32.AND P0, PT, R80, 0x7f000001, PT ;  /* 0x7f0000015000780c */ /* 0x000fe20003f06070 */
[----:B------:R-:W-:-:S04]  /*6db60*/  IMAD R35, R6, 0x7effffff, RZ ;  /* 0x7effffff06237824 */ /* 0x000fc800078e02ff */
[----:B------:R-:W-:-:S04]  /*6db70*/  IMAD.HI.U32 R35, R35, 0x7f000001, R6 ;  /* 0x7f00000123237827 */ /* 0x000fc800078e0006 */
[----:B------:R-:W-:Y:S01]  /*6db80*/  IMAD.WIDE.U32 R6, R77, R85, RZ ;  /* 0x000000554d067225 */ /* 0x000fe200078e00ff */
[----:B------:R-:W-:-:S03]  /*6db90*/  @P1 IADD3 R38, PT, PT, R38, -0x7f000001, RZ ;  /* 0x80ffffff26261810 */ /* 0x000fc60007ffe0ff */
[----:B------:R-:W-:Y:S01]  /*6dba0*/  IMAD R75, R6, 0x7effffff, RZ ;  /* 0x7effffff064b7824 */ /* 0x000fe200078e02ff */
[----:B------:R-:W-:Y:S01]  /*6dbb0*/  ISETP.GE.U32.AND P1, PT, R71, 0x7f000001, PT ;  /* 0x7f0000014700780c */ /* 0x000fe20003f26070 */
[----:B------:R-:W-:Y:S02]  /*6dbc0*/  @P0 IADD3 R80, PT, PT, R80, -0x7f000001, RZ ;  /* 0x80ffffff50500810 */ /* 0x000fe40007ffe0ff */
[----:B------:R-:W-:Y:S01]  /*6dbd0*/  IMAD.HI.U32 R75, R75, 0x7f000001, R6 ;  /* 0x7f0000014b4b7827 */ /* 0x000fe200078e0006 */
[----:B------:R-:W-:-:S03]  /*6dbe0*/  ISETP.GE.U32.AND P0, PT, R81, 0x7f000001, PT ;  /* 0x7f0000015100780c */ /* 0x000fc60003f06070 */
[----:B------:R-:W-:Y:S01]  /*6dbf0*/  IMAD.WIDE.U32 R6, R79, R82, RZ ;  /* 0x000000524f067225 */ /* 0x000fe200078e00ff */
[----:B------:R-:W-:-:S03]  /*6dc00*/  IADD3 R11, PT, PT, R11, R36, RZ ;  /* 0x000000240b0b7210 */ /* 0x000fc60007ffe0ff */
        /* <DEDUP_REMOVED lines=9> */
[----:B------:R-:W-:Y:S01]  /*6dca0*/  ISETP.GE.U32.AND P1, PT, R13, 0x7f000001, PT ;  /* 0x7f0000010d00780c */ /* 0x000fe20003f26070 */
[----:B------:R-:W-:Y:S01]  /*6dcb0*/  ISETP.GE.U32.AND P0, PT, R87, 0x7f000001, PT ;  /* 0x7f0000015700780c */ /* 0x000fe20003f06070 */
[----:B------:R-:W-:Y:S01]  /*6dcc0*/  IADD3 R81, PT, PT, R81, R6, RZ ;  /* 0x0000000651517210 */ /* 0x000fe20007ffe0ff */
[----:B------:R-:W-:Y:S01]  /*6dcd0*/  IMAD.WIDE.U32 R6, R79, R86, RZ ;  /* 0x000000564f067225 */ /* 0x000fe200078e00ff */
[----:B------:R-:W-:-:S03]  /*6dce0*/  IADD3 R8, PT, PT, R80, R71, RZ ;  /* 0x0000004750087210 */ /* 0x000fc60007ffe0ff */
[----:B------:R-:W-:-:S06]  /*6dcf0*/  IMAD R80, R6, 0x7effffff, RZ ;  /* 0x7effffff06507824 */ /* 0x000fcc00078e02ff */
[----:B------:R-:W-:Y:S02]  /*6dd00*/  @P1 IADD3 R13, PT, PT, R13, -0x7f000001, RZ ;  /* 0x80ffffff0d0d1810 */ /* 0x000fe40007ffe0ff */
[----:B------:R-:W-:Y:S01]  /*6dd10*/  @P0 IADD3 R87, PT, PT, R87, -0x7f000001, RZ ;  /* 0x80ffffff57570810 */ /* 0x000fe20007ffe0ff */
[----:B------:R-:W-:Y:S01]  /*6dd20*/  ISETP.GE.U32.AND P1, PT, R41, 0x7f000001, PT ;  /* 0x7f0000012900780c */ /* 0x000fe20003f26070 */
[----:B------:R-:W-:Y:S01]  /*6dd30*/  ISETP.GE.U32.AND P0, PT, R72, 0x7f000001, PT ;  /* 0x7f0000014800780c */ /* 0x000fe20003f06070 */
[----:B------:R-:W-:-:S04]  /*6dd40*/  IMAD.HI.U32 R80, R80, 0x7f000001, R6 ;  /* 0x7f00000150507827 */ /* 0x000fc800078e0006 */
[----:B------:R-:W-:-:S04]  /*6dd50*/  IMAD.WIDE.U32 R6, R82, UR17, RZ ;  /* 0x0000001152067c25 */ /* 0x000fc8000f8e00ff */
        /* <DEDUP_REMOVED lines=14> */
[----:B------:R-:W-:Y:S01]  /*6de40*/  IMAD.WIDE.U32 R6, R86, UR16, RZ ;  /* 0x0000001056067c25 */ /* 0x000fe2000f8e00ff */
[----:B------:R-:W-:Y:S02]  /*6de50*/  IADD3 R11, PT, PT, R11, R13, RZ ;  /* 0x0000000d0b0b7210 */ /* 0x000fe40007ffe0ff */
        /* <DEDUP_REMOVED lines=9> */
[----:B------:R-:W-:-:S04]  /*6def0*/  @P4 IADD3 R6, PT, PT, R6, -0x7f000001, RZ ;  /* 0x80ffffff06064810 */ /* 0x000fc80007ffe0ff */
[----:B------:R-:W-:Y:S01]  /*6df00*/  IADD3 R88, PT, PT, R6, R88, RZ ;  /* 0x0000005806587210 */ /* 0x000fe20007ffe0ff */
[----:B------:R-:W-:-:S04]  /*6df10*/  IMAD.WIDE.U32 R6, R74, R86, RZ ;  /* 0x000000564a067225 */ /* 0x000fc800078e00ff */
[----:B------:R-:W-:Y:S01]  /*6df20*/  IMAD R38, R6, 0x7effffff, RZ ;  /* 0x7effffff06267824 */ /* 0x000fe200078e02ff */
[----:B------:R-:W-:-:S03]  /*6df30*/  ISETP.GE.U32.AND P2, PT, R73, 0x7f000001, PT ;  /* 0x7f0000014900780c */ /* 0x000fc60003f46070 */
[----:B------:R-:W-:-:S04]  /*6df40*/  IMAD.HI.U32 R38, R38, 0x7f000001, R6 ;  /* 0x7f00000126267827 */ /* 0x000fc800078e0006 */
[----:B------:R-:W-:Y:S01]  /*6df50*/  IMAD.WIDE.U32 R6, R72, R86, RZ ;  /* 0x0000005648067225 */ /* 0x000fe200078e00ff */
[----:B------:R-:W-:Y:S02]  /*6df60*/  IADD3 R36, PT, PT, R87, R41, RZ ;  /* 0x0000002957247210 */ /* 0x000fe40007ffe0ff */
[----:B------:R-:W-:Y:S01]  /*6df70*/  @P0 IADD3 R11, PT, PT, R11, -0x7f000001, RZ ;  /* 0x80ffffff0b0b0810 */ /* 0x000fe20007ffe0ff */
[----:B------:R-:W-:Y:S01]  /*6df80*/  ISETP.GE.U32.AND P3, PT, R76, 0x7f000001, PT ;  /* 0x7f0000014c00780c */ /* 0x000fe20003f66070 */
[----:B------:R-:W-:Y:S01]  /*6df90*/  IMAD R33, R6, 0x7effffff, RZ ;  /* 0x7effffff06217824 */ /* 0x000fe200078e02ff */
[----:B------:R-:W-:Y:S01]  /*6dfa0*/  ISETP.GE.U32.AND P0, PT, R38, 0x7f000001, PT ;  /* 0x7f0000012600780c */ /* 0x000fe20003f06070 */
[----:B------:R-:W-:Y:S01]  /*6dfb0*/  ISETP.GE.U32.AND P1, PT, R36, 0x7f000001, PT ;  /* 0x7f0000012400780c */ /* 0x000fe20003f26070 */
[----:B------:R-:W3:Y:S01]  /*6dfc0*/  LDL R87, [R1+0x118] ;  /* 0x0001180001577983 */ /* 0x000ee20000100800 */
[----:B------:R-:W-:Y:S01]  /*6dfd0*/  IMAD.HI.U32 R33, R33, 0x7f000001, R6 ;  /* 0x7f00000121217827 */ /* 0x000fe200078e0006 */
[----:B------:R-:W-:-:S02]  /*6dfe0*/  @P2 IADD3 R73, PT, PT, R73, -0x7f000001, RZ ;  /* 0x80ffffff49492810 */ /* 0x000fc40007ffe0ff */
[----:B------:R-:W4:Y:S02]  /*6dff0*/  LDL R86, [R1+0x11c] ;  /* 0x00011c0001567983 */ /* 0x000f240000100800 */
[----:B------:R-:W-:-:S05]  /*6e000*/  ISETP.GE.U32.AND P2, PT, R33, 0x7f000001, PT ;  /* 0x7f0000012100780c */ /* 0x000fca0003f46070 */
[----:B------:R-:W-:Y:S02]  /*6e010*/  @P0 IADD3 R38, PT, PT, R38, -0x7f000001, RZ ;  /* 0x80ffffff26260810 */ /* 0x000fe40007ffe0ff */
[----:B------:R-:W-:Y:S01]  /*6e020*/  @P1 IADD3 R36, PT, PT, R36, -0x7f000001, RZ ;  /* 0x80ffffff24241810 */ /* 0x000fe20007ffe0ff */
[----:B------:R-:W-:Y:S02]  /*6e030*/  ISETP.GE.U32.AND P1, PT, R89, 0x7f000001, PT ;  /* 0x7f0000015900780c */ /* 0x000fe40003f26070 */
        /* <DEDUP_REMOVED lines=11> */
[C---:B------:R-:W-:Y:S01]  /*6e0f0*/  ISETP.GE.U32.AND P0, PT, R38.reuse, 0x7f000001, PT ;  /* 0x7f0000012600780c */ /* 0x040fe20003f06070 */
[----:B------:R-:W-:Y:S02]  /*6e100*/  IADD3 R71, PT, PT, R11, R73, RZ ;  /* 0x000000490b477210 */ /* 0x000fe40007ffe0ff */
[----:B------:R-:W2:Y:S10]  /*6e110*/  LDL R11, [R1+0x114] ;  /* 0x00011400010b7983 */ /* 0x000eb40000100800 */
[----:B------:R-:W-:-:S05]  /*6e120*/  @P0 IADD3 R38, PT, PT, R38, -0x7f000001, RZ ;  /* 0x80ffffff26260810 */ /* 0x000fca0007ffe0ff */
[----:B------:R-:W-:-:S04]  /*6e130*/  IMAD.WIDE.U32 R6, R38, 0x5fffffa, RZ ;  /* 0x05fffffa26067825 */ /* 0x000fc800078e00ff */
[----:B------:R-:W-:Y:S01]  /*6e140*/  IMAD R38, R38, 0x6, RZ ;  /* 0x0000000626267824 */ /* 0x000fe200078e02ff */
[----:B------:R-:W-:-:S03]  /*6e150*/  ISETP.GE.U32.AND P0, PT, R88, 0x7f000001, PT ;  /* 0x7f0000015800780c */ /* 0x000fc60003f06070 */
[----:B------:R-:W-:-:S04]  /*6e160*/  IMAD.HI.U32 R38, R38, 0x7f000001, R6 ;  /* 0x7f00000126267827 */ /* 0x000fc800078e0006 */
[----:B------:R-:W-:-:S04]  /*6e170*/  IMAD.WIDE.U32 R6, R85, UR19, RZ ;  /* 0x0000001355067c25 */ /* 0x000fc8000f8e00ff */
[----:B------:R-:W-:-:S04]  /*6e180*/  IMAD R41, R6, 0x7effffff, RZ ;  /* 0x7effffff06297824 */ /* 0x000fc800078e02ff */
[----:B------:R-:W-:Y:S01]  /*6e190*/  IMAD.HI.U32 R41, R41, 0x7f000001, R6 ;  /* 0x7f00000129297827 */ /* 0x000fe200078e0006 */
[----:B------:R-:W-:-:S04]  /*6e1a0*/  @P0 IADD3 R88, PT, PT, R88, -0x7f000001, RZ ;  /* 0x80ffffff58580810 */ /* 0x000fc80007ffe0ff */
[----:B------:R-:W-:Y:S01]  /*6e1b0*/  ISETP.GE.U32.AND P0, PT, R41, 0x7f000001, PT ;  /* 0x7f0000012900780c */ /* 0x000fe20003f06070 */
[----:B------:R-:W-:Y:S01]  /*6e1c0*/  ISETP.GE.U32.AND P1, PT, R38, 0x7f000001, PT ;  /* 0x7f0000012600780c */ /* 0x000fe20003f26070 */
[----:B------:R-:W-:-:S04]  /*6e1d0*/  @P3 IADD3 R76, PT, PT, R76, -0x7f000001, RZ ;  /* 0x80ffffff4c4c3810 */ /* 0x000fc80007ffe0ff */
[----:B------:R-:W-:Y:S02]  /*6e1e0*/  IADD3 R36, PT, PT, R36, R76, RZ ;  /* 0x0000004c24247210 */ /* 0x000fe40007ffe0ff */
[----:B------:R-:W2:Y:S05]  /*6e1f0*/  LDL R76, [R1+0x110] ;  /* 0x00011000014c7983 */ /* 0x000eaa0000100800 */
        /* <DEDUP_REMOVED lines=23> */
[----:B------:R-:W-:Y:S01]  /*6e370*/  @P0 IADD3 R8, PT, PT, R8, -0x7f000001, RZ ;  /* 0x80ffffff08080810 */ /* 0x000fe20007ffe0ff */
[----:B------:R-:W-:-:S03]  /*6e380*/  ISETP.GE.U32.AND P0, PT, R13, 0x7f000001, PT ;  /* 0x7f0000010d00780c */ /* 0x000fc60003f06070 */
[----:B------:R-:W-:Y:S01]  /*6e390*/  IADD3 R73, PT, PT, R8, R40, RZ ;  /* 0x0000002808497210 */ /* 0x000fe20007ffe0ff */
[----:B------:R-:W-:-:S04]  /*6e3a0*/  IMAD R8, R6, 0x7effffff, RZ ;  /* 0x7effffff06087824 */ /* 0x000fc800078e02ff */
[----:B------:R-:W-:Y:S01]  /*6e3b0*/  IMAD.HI.U32 R8, R8, 0x7f000001, R6 ;  /* 0x7f00000108087827 */ /* 0x000fe200078e0006 */
[----:B------:R-:W-:-:S04]  /*6e3c0*/  ISETP.GE.U32.AND P1, PT, R10, 0x7f000001, PT ;  /* 0x7f0000010a00780c */ /* 0x000fc80003f26070 */
[----:B------:R-:W-:Y:S01]  /*6e3d0*/  @P0 IADD3 R13, PT, PT, R13, -0x7f000001, RZ ;  /* 0x80ffffff0d0d0810 */ /* 0x000fe20007ffe0ff */
[----:B------:R-:W-:-:S08]  /*6e3e0*/  ISETP.GE.U32.AND P0, PT, R8, 0x7f000001, PT ;  /* 0x7f0000010800780c */ /* 0x000fd00003f06070 */
[----:B------:R-:W-:-:S05]  /*6e3f0*/  @P1 IADD3 R10, PT, PT, R10, -0x7f000001, RZ ;  /* 0x80ffffff0a0a1810 */ /* 0x000fca0007ffe0ff */
[----:B------:R-:W-:Y:S02]  /*6e400*/  @P0 IADD3 R8, PT, PT, R8, -0x7f000001, RZ ;  /* 0x80ffffff08080810 */ /* 0x000fe40007ffe0ff */
[----:B------:R-:W-:-:S03]  /*6e410*/  IADD3 R10, PT, PT, R13, R10, RZ ;  /* 0x0000000a0d0a7210 */ /* 0x000fc60007ffe0ff */
        /* <DEDUP_REMOVED lines=9> */
[----:B------:R-:W-:-:S12]  /*6e4b0*/  ISETP.GE.U32.AND P2, PT, R89, 0x7f000001, PT ;  /* 0x7f0000015900780c */ /* 0x000fd80003f46070 */
[----:B------:R-:W-:Y:S01]  /*6e4c0*/  @P0 IADD3 R8, PT, PT, R8, -0x7f000001, RZ ;  /* 0x80ffffff08080810 */ /* 0x000fe20007ffe0ff */
[----:B------:R-:W-:-:S04]  /*6e4d0*/  ISETP.GE.U32.AND P0, PT, R84, 0x7f000001, PT ;  /* 0x7f0000015400780c */ /* 0x000fc80003f06070 */
[----:B------:R-:W-:-:S04]  /*6e4e0*/  IMAD.WIDE.U32 R6, R8, 0x5fffffa, RZ ;  /* 0x05fffffa08067825 */ /* 0x000fc800078e00ff */
[----:B------:R-:W-:Y:S01]  /*6e4f0*/  IMAD R8, R8, 0x6, RZ ;  /* 0x0000000608087824 */ /* 0x000fe200078e02ff */
[----:B------:R-:W-:-:S03]  /*6e500*/  @P2 IADD3 R89, PT, PT, R89, -0x7f000001, RZ ;  /* 0x80ffffff59592810 */ /* 0x000fc60007ffe0ff */
[----:B------:R-:W-:Y:S01]  /*6e510*/  IMAD.HI.U32 R13, R8, 0x7f000001, R6 ;  /* 0x7f000001080d7827 */ /* 0x000fe200078e0006 */
[----:B------:R-:W-:Y:S01]  /*6e520*/  @P0 IADD3 R84, PT, PT, R84, -0x7f000001, RZ ;  /* 0x80ffffff54540810 */ /* 0x000fe20007ffe0ff */
[----:B------:R-:W-:-:S03]  /*6e530*/  ISETP.GE.U32.AND P0, PT, R12, 0x7f000001, PT ;  /* 0x7f0000010c00780c */ /* 0x000fc60003f06070 */
[----:B------:R-:W-:-:S10]  /*6e540*/  ISETP.GE.U32.AND P2, PT, R13, 0x7f000001, PT ;  /* 0x7f0000010d00780c */ /* 0x000fd40003f46070 */
[----:B------:R-:W-:-:S03]  /*6e550*/  @P0 IADD3 R12, PT, PT, R12, -0x7f000001, RZ ;  /* 0x80ffffff0c0c0810 */ /* 0x000fc60007ffe0ff */
[----:B------:R-:W-:-:S04]  /*6e560*/  @P2 IADD3 R13, PT, PT, R13, -0x7f000001, RZ ;  /* 0x80ffffff0d0d2810 */ /* 0x000fc80007ffe0ff */
[----:B------:R-:W-:-:S05]  /*6e570*/  IADD3 R12, PT, PT, R12, R13, RZ ;  /* 0x0000000d0c0c7210 */ /* 0x000fca0007ffe0ff */
        /* <DEDUP_REMOVED lines=8> */
[----:B------:R-:W-:Y:S01]  /*6e600*/  @P0 IADD3 R64, PT, PT, R64, -0x7f000001, RZ ;  /* 0x80ffffff40400810 */ /* 0x000fe20007ffe0ff */
[----:B------:R-:W-:Y:S01]  /*6e610*/  ISETP.GE.U32.AND P0, PT, R78, 0x7f000001, PT ;  /* 0x7f0000014e00780c */ /* 0x000fe20003f06070 */
[----:B------:R-:W-:Y:S01]  /*6e620*/  @P1 IADD3 R38, PT, PT, R38, -0x7f000001, RZ ;  /* 0x80ffffff26261810 */ /* 0x000fe20007ffe0ff */
[----:B------:R-:W-:Y:S01]  /*6e630*/  ISETP.GE.U32.AND P1, PT, R33, 0x7f000001, PT ;  /* 0x7f0000012100780c */ /* 0x000fe20003f26070 */
[----:B------:R-:W-:Y:S01]  /*6e640*/  IADD3 R89, PT, PT, R89, R41, RZ ;  /* 0x0000002959597210 */ /* 0x000fe20007ffe0ff */
[----:B------:R-:W-:-:S04]  /*6e650*/  IMAD.WIDE.U32 R6, R72, R9, RZ ;  /* 0x0000000948067225 */ /* 0x000fc800078e00ff */
[----:B------:R-:W-:-:S04]  /*6e660*/  IMAD.WIDE.U32 R8, R32, R84, RZ ;  /* 0x0000005420087225 */ /* 0x000fc800078e00ff */
[----:B------:R-:W-:Y:S01]  /*6e670*/  IMAD R90, R6, 0x7effffff, RZ ;  /* 0x7effffff065a7824 */ /* 0x000fe200078e02ff */
[----:B------:R-:W-:Y:S01]  /*6e680*/  @P0 IADD3 R78, PT, PT, R78, -0x7f000001, RZ ;  /* 0x80ffffff4e4e0810 */ /* 0x000fe20007ffe0ff */
[----:B------:R-:W-:Y:S02]  /*6e690*/  ISETP.GE.U32.AND P0, PT, R89, 0x7f000001, PT ;  /* 0x7f0000015900780c */ /* 0x000fe40003f06070 */
[----:B------:R-:W-:Y:S01]  /*6e6a0*/  IMAD.HI.U32 R90, R90, 0x7f000001, R6 ;  /* 0x7f0000015a5a7827 */ /* 0x000fe200078e0006 */
[----:B------:R-:W-:-:S03]  /*6e6b0*/  @P1 IADD3 R33, PT, PT, R33, -0x7f000001, RZ ;  /* 0x80ffffff21211810 */ /* 0x000fc60007ffe0ff */
[----:B------:R-:W-:Y:S01]  /*6e6c0*/  IMAD R6, R8, 0x7effffff, RZ ;  /* 0x7effffff08067824 */ /* 0x000fe200078e02ff */
[----:B------:R-:W-:-:S03]  /*6e6d0*/  ISETP.GE.U32.AND P1, PT, R88, 0x7f000001, PT ;  /* 0x7f0000015800780c */ /* 0x000fc60003f26070 */
[----:B------:R-:W-:Y:S01]  /*6e6e0*/  IMAD.HI.U32 R8, R6, 0x7f000001, R8 ;  /* 0x7f00000106087827 */ /* 0x000fe200078e0008 */
[----:B------:R-:W-:-:S03]  /*6e6f0*/  IADD3 R78, PT, PT, R78, R33, RZ ;  /* 0x000000214e4e7210 */ /* 0x000fc60007ffe0ff */
[----:B------:R-:W-:Y:S01]  /*6e700*/  IMAD.WIDE.U32 R6, R32, R38, RZ ;  /* 0x0000002620067225 */ /* 0x000fe200078e00ff */
[----:B------:R-:W-:-:S03]  /*6e710*/  @P0 IADD3 R89, PT, PT, R89, -0x7f000001, RZ ;  /* 0x80ffffff59590810 */ /* 0x000fc60007ffe0ff */
[----:B------:R-:W-:Y:S01]  /*6e720*/  IMAD R9, R6, 0x7effffff, RZ ;  /* 0x7effffff06097824 */ /* 0x000fe200078e02ff */
[----:B------:R-:W-:Y:S01]  /*6e730*/  ISETP.GE.U32.AND P0, PT, R78, 0x7f000001, PT ;  /* 0x7f0000014e00780c */ /* 0x000fe20003f06070 */
[----:B------:R-:W-:Y:S02]  /*6e740*/  @P1 IADD3 R88, PT, PT, R88, -0x7f000001, RZ ;  /* 0x80ffffff58581810 */ /* 0x000fe40007ffe0ff */
[----:B------:R-:W-:-:S04]  /*6e750*/  IMAD.HI.U32 R9, R9, 0x7f000001, R6 ;  /* 0x7f00000109097827 */ /* 0x000fc800078e0006 */
[----:B------:R-:W-:-:S04]  /*6e760*/  IMAD.WIDE.U32 R6, R237, R77, RZ ;  /* 0x0000004ded067225 */ /* 0x000fc800078e00ff */
[----:B------:R-:W-:-:S04]  /*6e770*/  IMAD.WIDE.U32 R12, R32, R12, RZ ;  /* 0x0000000c200c7225 */ /* 0x000fc800078e00ff */
[----:B------:R-:W-:Y:S01]  /*6e780*/  IMAD R38, R6, 0x7effffff, RZ ;  /* 0x7effffff06267824 */ /* 0x000fe200078e02ff */
[----:B------:R-:W-:Y:S01]  /*6e790*/  IADD3 R88, PT, PT, R89, R88, RZ ;  /* 0x0000005859587210 */ /* 0x000fe20007ffe0ff */
[----:B------:R-:W-:-:S04]  /*6e7a0*/  IMAD.WIDE.U32 R40, R237, R79, RZ ;  /* 0x0000004fed287225 */ /* 0x000fc800078e00ff */
[----:B------:R-:W-:-:S04]  /*6e7b0*/  IMAD.HI.U32 R38, R38, 0x7f000001, R6 ;  /* 0x7f00000126267827 */ /* 0x000fc800078e0006 */
[----:B------:R-:W-:Y:S01]  /*6e7c0*/  IMAD R6, R12, 0x7effffff, RZ ;  /* 0x7effffff0c067824 */ /* 0x000fe200078e02ff */
[----:B------:R-:W-:Y:S01]  /*6e7d0*/  @P0 IADD3 R78, PT, PT, R78, -0x7f000001, RZ ;  /* 0x80ffffff4e4e0810 */ /* 0x000fe20007ffe0ff */
[----:B------:R-:W-:Y:S02]  /*6e7e0*/  ISETP.GE.U32.AND P0, PT, R88, 0x7f000001, PT ;  /* 0x7f0000015800780c */ /* 0x000fe40003f06070 */
[----:B------:R-:W-:-:S04]  /*6e7f0*/  IMAD.HI.U32 R12, R6, 0x7f000001, R12 ;  /* 0x7f000001060c7827 */ /* 0x000fc800078e000c */
[----:B------:R-:W-:-:S04]  /*6e800*/  IMAD R6, R40, 0x7effffff, RZ ;  /* 0x7effffff28067824 */ /* 0x000fc800078e02ff */
[----:B------:R-:W-:-:S04]  /*6e810*/  IMAD.HI.U32 R40, R6, 0x7f000001, R40 ;  /* 0x7f00000106287827 */ /* 0x000fc800078e0028 */
[----:B------:R-:W-:-:S04]  /*6e820*/  IMAD.WIDE.U32 R6, R32, R64, RZ ;  /* 0x0000004020067225 */ /* 0x000fc800078e00ff */
[----:B------:R-:W-:Y:S01]  /*6e830*/  IMAD R13, R6, 0x7effffff, RZ ;  /* 0x7effffff060d7824 */ /* 0x000fe200078e02ff */
[----:B------:R-:W-:Y:S01]  /*6e840*/  @P0 IADD3 R88, PT, PT, R88, -0x7f000001, RZ ;  /* 0x80ffffff58580810 */ /* 0x000fe20007ffe0ff */
[----:B------:R-:W-:Y:S02]  /*6e850*/  ISETP.GE.U32.AND P0, PT, R73, 0x7f000001, PT ;  /* 0x7f0000014900780c */ /* 0x000fe40003f06070 */
[----:B------:R-:W-:-:S04]  /*6e860*/  IMAD.HI.U32 R13, R13, 0x7f000001, R6 ;  /* 0x7f0000010d0d7827 */ /* 0x000fc800078e0006 */
[----:B------:R-:W-:Y:S01]  /*6e870*/  IMAD.WIDE.U32 R6, R237, R72, RZ ;  /* 0x00000048ed067225 */ /* 0x000fe200078e00ff */
[----:B------:R-:W-:Y:S01]  /*6e880*/  ISETP.GE.U32.AND P2, PT, R90, 0x7f000001, PT ;  /* 0x7f0000015a00780c */ /* 0x000fe20003f46070 */
[----:B--2---:R-:W-:Y:S02]  /*6e890*/  IADD3 R85, PT, PT, R36, R11, RZ ;  /* 0x0000000b24557210 */ /* 0x004fe40007ffe0ff */
        /* <DEDUP_REMOVED lines=10> */
[----:B------:R-:W-:Y:S01]  /*6e940*/  @P0 IADD3 R71, PT, PT, R71, -0x7f000001, RZ ;  /* 0x80ffffff47470810 */ /* 0x000fe20007ffe0ff */
[----:B------:R-:W-:Y:S02]  /*6e950*/  ISETP.GE.U32.AND P0, PT, R35, 0x7f000001, PT ;  /* 0x7f0000012300780c */ /* 0x000fe40003f06070 */
[----:B------:R-:W-:-:S04]  /*6e960*/  IMAD.HI.U32 R74, R74, 0x7f000001, R6 ;  /* 0x7f0000014a4a7827 */ /* 0x000fc800078e0006 */
[----:B------:R-:W-:Y:S01]  /*6e970*/  IMAD.WIDE.U32 R6, R78, R186, RZ ;  /* 0x000000ba4e067225 */ /* 0x000fe200078e00ff */
[----:B------:R-:W-:Y:S01]  /*6e980*/  IADD3 R76, PT, PT, R10, R76, RZ ;  /* 0x0000004c0a4c7210 */ /* 0x000fe20007ffe0ff */
[----:B------:R-:W-:Y:S01]  /*6e990*/  ISETP.GE.U32.AND P4, PT, R75, 0x7f000001, PT ;  /* 0x7f0000014b00780c */ /* 0x000fe20003f86070 */
[----:B------:R-:W2:Y:S01]  /*6e9a0*/  LDL.64 R10, [R1+0x100] ;  /* 0x00010000010a7983 */ /* 0x000ea20000100a00 */
[----:B------:R-:W-:-:S04]  /*6e9b0*/  IMAD R41, R6, 0x7effffff, RZ ;  /* 0x7effffff06297824 */ /* 0x000fc800078e02ff */
[----:B------:R-:W-:-:S04]  /*6e9c0*/  IMAD.HI.U32 R41, R41, 0x7f000001, R6 ;  /* 0x7f00000129297827 */ /* 0x000fc800078e0006 */
[----:B------:R-:W-:Y:S01]  /*6e9d0*/  IMAD.WIDE.U32 R6, R88, R183, RZ ;  /* 0x000000b758067225 */ /* 0x000fe200078e00ff */
[----:B------:R-:W-:Y:S01]  /*6e9e0*/  ISETP.GE.U32.AND P1, PT, R76, 0x7f000001, PT ;  /* 0x7f0000014c00780c */ /* 0x000fe20003f26070 */
[----:B------:R-:W-:Y:S02]  /*6e9f0*/  @P0 IADD3 R35, PT, PT, R35, -0x7f000001, RZ ;  /* 0x80ffffff23230810 */ /* 0x000fe40007ffe0ff */
[----:B------:R-:W-:-:S03]  /*6ea00*/  IMAD R64, R6, 0x7effffff, RZ ;  /* 0x7effffff06407824 */ /* 0x000fc600078e02ff */
[----:B------:R-:W-:Y:S01]  /*6ea10*/  ISETP.GE.U32.AND P3, PT, R35, 0x7f000001, PT ;  /* 0x7f0000012300780c */ /* 0x000fe20003f66070 */
[----:B------:R-:W-:-:S04]  /*6ea20*/  IMAD.HI.U32 R64, R64, 0x7f000001, R6 ;  /* 0x7f00000140407827 */ /* 0x000fc800078e0006 */
[----:B------:R-:W-:Y:S01]  /*6ea30*/  IMAD.WIDE.U32 R6, R78, R188, RZ ;  /* 0x000000bc4e067225 */ /* 0x000fe200078e00ff */
[----:B---3--:R-:W-:Y:S01]  /*6ea40*/  IADD3 R87, PT, PT, R73, R87, RZ ;  /* 0x0000005749577210 */ /* 0x008fe20007ffe0ff */
[----:B------:R0:W-:Y:S02]  /*6ea50*/  STL [R1+0x110], R76 ;  /* 0x0001104c01007387 */ /* 0x0001e40000100800 */
[----:B------:R-:W-:Y:S01]  /*6ea60*/  IMAD R72, R6, 0x7effffff, RZ ;  /* 0x7effffff06487824 */ /* 0x000fe200078e02ff */
[----:B------:R-:W-:-:S03]  /*6ea70*/  ISETP.GE.U32.AND P0, PT, R85, 0x7f000001, PT ;  /* 0x7f0000015500780c */ /* 0x000fc60003f06070 */
[----:B------:R-:W-:-:S04]  /*6ea80*/  IMAD.HI.U32 R72, R72, 0x7f000001, R6 ;  /* 0x7f00000148487827 */ /* 0x000fc800078e0006 */
[----:B------:R-:W-:Y:S01]  /*6ea90*/  IMAD.WIDE.U32 R6, R88, R186, RZ ;  /* 0x000000ba58067225 */ /* 0x000fe200078e00ff */
[----:B0-----:R-:W-:Y:S01]  /*6eaa0*/  @P1 IADD3 R76, PT, PT, R76, -0x7f000001, RZ ;  /* 0x80ffffff4c4c1810 */ /* 0x001fe20007ffe0ff */
[----:B------:R-:W-:Y:S01]  /*6eab0*/  ISETP.GE.U32.AND P1, PT, R87, 0x7f000001, PT ;  /* 0x7f0000015700780c */ /* 0x000fe20003f26070 */
[----:B------:R-:W-:Y:S02]  /*6eac0*/  @P4 IADD3 R75, PT, PT, R75, -0x7f000001, RZ ;  /* 0x80ffffff4b4b4810 */ /* 0x000fe40007ffe0ff */
[----:B------:R-:W-:Y:S01]  /*6ead0*/  @P3 IADD3 R35, PT, PT, R35, -0x7f000001, RZ ;  /* 0x80ffffff23233810 */ /* 0x000fe20007ffe0ff */
[----:B------:R-:W-:Y:S01]  /*6eae0*/  IMAD R73, R6, 0x7effffff, RZ ;  /* 0x7effffff06497824 */ /* 0x000fe200078e02ff */
[----:B------:R-:W-:Y:S01]  /*6eaf0*/  ISETP.GE.U32.AND P6, PT, R74, 0x7f000001, PT ;  /* 0x7f0000014a00780c */ /* 0x000fe20003fc6070 */
[----:B------:R-:W-:Y:S01]  /*6eb00*/  ISETP.GE.U32.AND P5, PT, R81, 0x7f000001, PT ;  /* 0x7f0000015100780c */ /* 0x000fe20003fa6070 */
[----:B----4-:R-:W-:Y:S02]  /*6eb10*/  IADD3 R86, PT, PT, R71, R86, RZ ;  /* 0x0000005647567210 */ /* 0x010fe40007ffe0ff */
[----:B------:R-:W-:Y:S01]  /*6eb20*/  IADD3 R75, PT, PT, R35, R75, RZ ;  /* 0x0000004b234b7210 */ /* 0x000fe20007ffe0ff */
[----:B------:R-:W-:Y:S01]  /*6eb30*/  IMAD.HI.U32 R73, R73, 0x7f000001, R6 ;  /* 0x7f00000149497827 */ /* 0x000fe200078e0006 */
[----:B------:R-:W-:Y:S03]  /*6eb40*/  STL [R1+0x110], R76 ;  /* 0x0001104c01007387 */ /* 0x000fe60000100800 */
[----:B------:R-:W-:Y:S01]  /*6eb50*/  IMAD.WIDE.U32 R6, R78, R183, RZ ;  /* 0x000000b74e067225 */ /* 0x000fe200078e00ff */
[----:B------:R0:W-:Y:S04]  /*6eb60*/  STL [R1+0x114], R85 ;  /* 0x0001145501007387 */ /* 0x0001e80000100800 */
[----:B------:R1:W-:Y:S01]  /*6eb70*/  STL [R1+0x118], R87 ;  /* 0x0001185701007387 */ /* 0x0003e20000100800 */
[----:B------:R-:W-:Y:S01]  /*6eb80*/  IMAD R71, R6, 0x7effffff, RZ ;  /* 0x7effffff06477824 */ /* 0x000fe200078e02ff */
[----:B------:R-:W-:Y:S01]  /*6eb90*/  ISETP.GE.U32.AND P2, PT, R86, 0x7f000001, PT ;  /* 0x7f0000015600780c */ /* 0x000fe20003f46070 */
[----:B0-----:R-:W-:-:S02]  /*6eba0*/  @P0 IADD3 R85, PT, PT, R85, -0x7f000001, RZ ;  /* 0x80ffffff55550810 */ /* 0x001fc40007ffe0ff */
[----:B-1----:R-:W-:Y:S01]  /*6ebb0*/  @P1 IADD3 R87, PT, PT, R87, -0x7f000001, RZ ;  /* 0x80ffffff57571810 */ /* 0x002fe20007ffe0ff */
[----:B------:R-:W-:Y:S01]  /*6ebc0*/  ISETP.GE.U32.AND P1, PT, R80, 0x7f000001, PT ;  /* 0x7f0000015000780c */ /* 0x000fe20003f26070 */
[----:B------:R-:W-:Y:S01]  /*6ebd0*/  ISETP.GE.U32.AND P0, PT, R75, 0x7f000001, PT ;  /* 0x7f0000014b00780c */ /* 0x000fe20003f06070 */
[----:B------:R-:W-:Y:S01]  /*6ebe0*/  IMAD.HI.U32 R71, R71, 0x7f000001, R6 ;  /* 0x7f00000147477827 */ /* 0x000fe200078e0006 */
[----:B------:R-:W-:Y:S02]  /*6ebf0*/  @P6 IADD3 R74, PT, PT, R74, -0x7f000001, RZ ;  /* 0x80ffffff4a4a6810 */ /* 0x000fe40007ffe0ff */
[----:B------:R-:W-:Y:S01]  /*6ec00*/  @P5 IADD3 R81, PT, PT, R81, -0x7f000001, RZ ;  /* 0x80ffffff51515810 */ /* 0x000fe20007ffe0ff */
[----:B------:R-:W-:Y:S01]  /*6ec10*/  IMAD.WIDE.U32 R6, R78, R187, RZ ;  /* 0x000000bb4e067225 */ /* 0x000fe200078e00ff */
[----:B------:R0:W-:Y:S03]  /*6ec20*/  STL [R1+0x11c], R86 ;  /* 0x00011c5601007387 */ /* 0x0001e60000100800 */
[----:B------:R-:W-:Y:S01]  /*6ec30*/  IMAD R90, R6, 0x7effffff, RZ ;  /* 0x7effffff065a7824 */ /* 0x000fe200078e02ff */
[----:B------:R-:W-:-:S02]  /*6ec40*/  IADD3 R74, PT, PT, R81, R74, RZ ;  /* 0x0000004a514a7210 */ /* 0x000fc40007ffe0ff */
[----:B------:R-:W-:Y:S02]  /*6ec50*/  @P1 IADD3 R80, PT, PT, R80, -0x7f000001, RZ ;  /* 0x80ffffff50501810 */ /* 0x000fe40007ffe0ff */
[----:B------:R-:W-:Y:S01]  /*6ec60*/  @P0 IADD3 R75, PT, PT, R75, -0x7f000001, RZ ;  /* 0x80ffffff4b4b0810 */ /* 0x000fe20007ffe0ff */
[----:B------:R-:W-:Y:S01]  /*6ec70*/  IMAD.HI.U32 R90, R90, 0x7f000001, R6 ;  /* 0x7f0000015a5a7827 */ /* 0x000fe200078e0006 */
[----:B0-----:R-:W-:-:S03]  /*6ec80*/  @P2 IADD3 R86, PT, PT, R86, -0x7f000001, RZ ;  /* 0x80ffffff56562810 */ /* 0x001fc60007ffe0ff */
[----:B------:R-:W-:Y:S01]  /*6ec90*/  IMAD.WIDE.U32 R6, R88, R188, RZ ;  /* 0x000000bc58067225 */ /* 0x000fe200078e00ff */
        /* <DEDUP_REMOVED lines=26> */
[----:B------:R-:W-:Y:S01]  /*6ee40*/  IMAD R75, R6, 0x7effffff, RZ ;  /* 0x7effffff064b7824 */ /* 0x000fe200078e02ff */
[----:B------:R-:W-:-:S03]  /*6ee50*/  ISETP.GE.U32.AND P1, PT, R78, 0x7f000001, PT ;  /* 0x7f0000014e00780c */ /* 0x000fc60003f26070 */
[----:B------:R-:W-:-:S04]  /*6ee60*/  IMAD.HI.U32 R75, R75, 0x7f000001, R6 ;  /* 0x7f0000014b4b7827 */ /* 0x000fc800078e0006 */
[----:B------:R-:W-:-:S04]  /*6ee70*/  IMAD.WIDE.U32 R6, R82, R186, RZ ;  /* 0x000000ba52067225 */ /* 0x000fc800078e00ff */
        /* <DEDUP_REMOVED lines=10> */
[----:B------:R-:W-:Y:S02]  /*6ef20*/  IMAD.WIDE.U32 R6, R82, R188, RZ ;  /* 0x000000bc52067225 */ /* 0x000fe400078e00ff */
[----:B------:R-:W3:Y:S02]  /*6ef30*/  LDL.LU R188, [R1+0x2f0] ;  /* 0x0002f00001bc7983 */ /* 0x000ee40000300800 */
[----:B------:R-:W-:-:S04]  /*6ef40*/  IMAD R77, R6, 0x7effffff, RZ ;  /* 0x7effffff064d7824 */ /* 0x000fc800078e02ff */
[----:B------:R-:W-:-:S04]  /*6ef50*/  IMAD.HI.U32 R77, R77, 0x7f000001, R6 ;  /* 0x7f0000014d4d7827 */ /* 0x000fc800078e0006 */
[----:B------:R-:W-:Y:S01]  /*6ef60*/  IMAD.WIDE.U32 R6, R82, R183, RZ ;  /* 0x000000b752067225 */ /* 0x000fe200078e00ff */
[----:B------:R-:W-:Y:S01]  /*6ef70*/  ISETP.GE.U32.AND P0, PT, R125, 0x7f000001, PT ;  /* 0x7f0000017d00780c */ /* 0x000fe20003f06070 */
[----:B------:R-:W-:Y:S01]  /*6ef80*/  ISETP.GE.U32.AND P1, PT, R126, 0x7f000001, PT ;  /* 0x7f0000017e00780c */ /* 0x000fe20003f26070 */
[----:B------:R-:W-:Y:S01]  /*6ef90*/  ISETP.GE.U32.AND P2, PT, R133, 0x7f000001, PT ;  /* 0x7f0000018500780c */ /* 0x000fe20003f46070 */
[----:B------:R-:W-:Y:S01]  /*6efa0*/  IMAD R121, R6, 0x7effffff, RZ ;  /* 0x7effffff06797824 */ /* 0x000fe200078e02ff */
[----:B------:R-:W-:Y:S01]  /*6efb0*/  ISETP.GE.U32.AND P3, PT, R134, 0x7f000001, PT ;  /* 0x7f0000018600780c */ /* 0x000fe20003f66070 */
[----:B------:R-:W-:Y:S04]  /*6efc0*/  STL [R1+0x114], R85 ;  /* 0x0001145501007387 */ /* 0x000fe80000100800 */
[----:B------:R-:W4:Y:S01]  /*6efd0*/  LDL.LU R183, [R1+0x2bc] ;  /* 0x0002bc0001b77983 */ /* 0x000f220000300800 */
[----:B------:R-:W-:-:S04]  /*6efe0*/  IMAD.HI.U32 R121, R121, 0x7f000001, R6 ;  /* 0x7f00000179797827 */ /* 0x000fc800078e0006 */
[----:B------:R-:W-:Y:S02]  /*6eff0*/  IMAD.WIDE.U32 R6, R82, R187, RZ ;  /* 0x000000bb52067225 */ /* 0x000fe400078e00ff */
[----:B------:R-:W4:Y:S01]  /*6f000*/  LDL.LU R187, [R1+0x330] ;  /* 0x0003300001bb7983 */ /* 0x000f220000300800 */
[----:B------:R-:W-:-:S05]  /*6f010*/  @P0 IADD3 R125, PT, PT, R125, -0x7f000001, RZ ;  /* 0x80ffffff7d7d0810 */ /* 0x000fca0007ffe0ff */
[----:B------:R-:W-:Y:S01]  /*6f020*/  ISETP.GE.U32.AND P0, PT, R125, 0x7f000001, PT ;  /* 0x7f0000017d00780c */ /* 0x000fe20003f06070 */
[----:B------:R-:W-:-:S12]  /*6f030*/  @P1 IADD3 R126, PT, PT, R126, -0x7f000001, RZ ;  /* 0x80ffffff7e7e1810 */ /* 0x000fd80007ffe0ff */
[----:B------:R-:W-:-:S05]  /*6f040*/  @P0 IADD3 R125, PT, PT, R125, -0x7f000001, RZ ;  /* 0x80ffffff7d7d0810 */ /* 0x000fca0007ffe0ff */
[----:B------:R-:W-:Y:S01]  /*6f050*/  ISETP.GE.U32.AND P0, PT, R125, 0x7f000001, PT ;  /* 0x7f0000017d00780c */ /* 0x000fe20003f06070 */
[----:B------:R-:W-:Y:S01]  /*6f060*/  ISETP.GE.U32.AND P1, PT, R126, 0x7f000001, PT ;  /* 0x7f0000017e00780c */ /* 0x000fe20003f26070 */
[----:B------:R-:W-:-:S05]  /*6f070*/  @P2 IADD3 R133, PT, PT, R133, -0x7f000001, RZ ;  /* 0x80ffffff85852810 */ /* 0x000fca0007ffe0ff */
[----:B------:R-:W-:-:S06]  /*6f080*/  ISETP.GE.U32.AND P2, PT, R133, 0x7f000001, PT ;  /* 0x7f0000018500780c */ /* 0x000fcc0003f46070 */
[----:B------:R-:W-:Y:S02]  /*6f090*/  @P0 IADD3 R125, PT, PT, R125, -0x7f000001, RZ ;  /* 0x80ffffff7d7d0810 */ /* 0x000fe40007ffe0ff */
[----:B------:R-:W-:Y:S01]  /*6f0a0*/  @P1 IADD3 R126, PT, PT, R126, -0x7f000001, RZ ;  /* 0x80ffffff7e7e1810 */ /* 0x000fe20007ffe0ff */
[----:B------:R-:W-:Y:S02]  /*6f0b0*/  STL [R1+0x118], R87 ;  /* 0x0001185701007387 */ /* 0x000fe40000100800 */
[----:B------:R-:W-:Y:S02]  /*6f0c0*/  ISETP.GE.U32.AND P0, PT, R125, 0x7f000001, PT ;  /* 0x7f0000017d00780c */ /* 0x000fe40003f06070 */
[----:B------:R0:W-:Y:S01]  /*6f0d0*/  STL [R1+0x11c], R86 ;  /* 0x00011c5601007387 */ /* 0x0001e20000100800 */
[----:B------:R-:W-:Y:S01]  /*6f0e0*/  ISETP.GE.U32.AND P1, PT, R126, 0x7f000001, PT ;  /* 0x7f0000017e00780c */ /* 0x000fe20003f26070 */
[----:B------:R-:W-:Y:S02]  /*6f0f0*/  @P3 IADD3 R134, PT, PT, R134, -0x7f000001, RZ ;  /* 0x80ffffff86863810 */ /* 0x000fe40007ffe0ff */
[----:B------:R-:W-:-:S04]  /*6f100*/  @P2 IADD3 R133, PT, PT, R133, -0x7f000001, RZ ;  /* 0x80ffffff85852810 */ /* 0x000fc80007ffe0ff */
[----:B------:R-:W-:-:S03]  /*6f110*/  IADD3 R133, PT, PT, R133, R134, RZ ;  /* 0x0000008685857210 */ /* 0x000fc60007ffe0ff */
[----:B------:R-:W-:Y:S01]  /*6f120*/  @P0 IADD3 R125, PT, PT, R125, -0x7f000001, RZ ;  /* 0x80ffffff7d7d0810 */ /* 0x000fe20007ffe0ff */
[----:B------:R-:W-:Y:S02]  /*6f130*/  ISETP.GE.U32.AND P3, PT, R142, 0x7f000001, PT ;  /* 0x7f0000018e00780c */ /* 0x000fe40003f66070 */
[----:B------:R-:W-:Y:S01]  /*6f140*/  @P1 IADD3 R126, PT, PT, R126, -0x7f000001, RZ ;  /* 0x80ffffff7e7e1810 */ /* 0x000fe20007ffe0ff */
[----:B------:R-:W-:Y:S01]  /*6f150*/  ISETP.GE.U32.AND P2, PT, R133, 0x7f000001, PT ;  /* 0x7f0000018500780c */ /* 0x000fe20003f46070 */
[----:B------:R-:W-:-:S03]  /*6f160*/  ISETP.GE.U32.AND P0, PT, R125, 0x7f000001, PT ;  /* 0x7f0000017d00780c */ /* 0x000fc60003f06070 */
[----:B------:R-:W-:-:S06]  /*6f170*/  ISETP.GE.U32.AND P1, PT, R126, 0x7f000001, PT ;  /* 0x7f0000017e00780c */ /* 0x000fcc0003f26070 */
[----:B------:R-:W-:-:S03]  /*6f180*/  @P3 IADD3 R142, PT, PT, R142, -0x7f000001, RZ ;  /* 0x80ffffff8e8e3810 */ /* 0x000fc60007ffe0ff */
[----:B------:R-:W-:Y:S02]  /*6f190*/  @P2 IADD3 R133, PT, PT, R133, -0x7f000001, RZ ;  /* 0x80ffffff85852810 */ /* 0x000fe40007ffe0ff */
[----:B------:R-:W-:Y:S02]  /*6f1a0*/  @P0 IADD3 R125, PT, PT, R125, -0x7f000001, RZ ;  /* 0x80ffffff7d7d0810 */ /* 0x000fe40007ffe0ff */
[----:B------:R-:W-:Y:S02]  /*6f1b0*/  @P1 IADD3 R126, PT, PT, R126, -0x7f000001, RZ ;  /* 0x80ffffff7e7e1810 */ /* 0x000fe40007ffe0ff */
[----:B------:R-:W-:Y:S02]  /*6f1c0*/  IADD3 R78, PT, PT, R133, R142, RZ ;  /* 0x0000008e854e7210 */ /* 0x000fe40007ffe0ff */
[----:B------:R-:W-:Y:S01]  /*6f1d0*/  IADD3 R79, PT, PT, R125, UR13, RZ ;  /* 0x0000000d7d4f7c10 */ /* 0x000fe2000fffe0ff */
[----:B------:R-:W-:Y:S01]  /*6f1e0*/  ISETP.GE.U32.AND P3, PT, R118, 0x7f000001, PT ;  /* 0x7f0000017600780c */ /* 0x000fe20003f66070 */
[----:B------:R-:W-:Y:S01]  /*6f1f0*/  ISETP.GE.U32.AND P1, PT, R126, 0x7f000001, PT ;  /* 0x7f0000017e00780c */ /* 0x000fe20003f26070 */
[----:B------:R-:W-:-:S02]  /*6f200*/  ISETP.GE.U32.AND P2, PT, R78, 0x7f000001, PT ;  /* 0x7f0000014e00780c */ /* 0x000fc40003f46070 */
[----:B------:R-:W-:Y:S01]  /*6f210*/  ISETP.GE.U32.AND P0, PT, R79, 0x7f000001, PT ;  /* 0x7f0000014f00780c */ /* 0x000fe20003f06070 */
[----:B--2---:R-:W2:Y:S09]  /*6f220*/  LD.E R76, desc[UR20][R10.64+0x1070] ;  /* 0x001070140a4c7980 */ /* 0x004eb2000c101900 */
[----:B------:R-:W-:-:S03]  /*6f230*/  @P1 IADD3 R126, PT, PT, R126, -0x7f000001, RZ ;  /* 0x80ffffff7e7e1810 */ /* 0x000fc60007ffe0ff */
[----:B------:R-:W-:Y:S02]  /*6f240*/  @P0 IADD3 R79, PT, PT, R79, -0x7f000001, RZ ;  /* 0x80ffffff4f4f0810 */ /* 0x000fe40007ffe0ff */
[----:B------:R-:W-:Y:S02]  /*6f250*/  @P3 IADD3 R118, PT, PT, R118, -0x7f000001, RZ ;  /* 0x80ffffff76763810 */ /* 0x000fe40007ffe0ff */
[----:B------:R-:W-:Y:S01]  /*6f260*/  @P2 IADD3 R78, PT, PT, R78, -0x7f000001, RZ ;  /* 0x80ffffff4e4e2810 */ /* 0x000fe20007ffe0ff */
[----:B------:R-:W-:Y:S01]  /*6f270*/  IMAD R122, R6, 0x7effffff, RZ ;  /* 0x7effffff067a7824 */ /* 0x000fe200078e02ff */
[----:B------:R-:W-:Y:S01]  /*6f280*/  ISETP.GE.U32.AND P4, PT, R75, 0x7f000001, PT ;  /* 0x7f0000014b00780c */ /* 0x000fe20003f86070 */
[----:B------:R-:W-:Y:S01]  /*6f290*/  IADD3 R79, PT, PT, R79, R126, RZ ;  /* 0x0000007e4f4f7210 */ /* 0x000fe20007ffe0ff */
[----:B------:R-:W2:Y:S01]  /*6f2a0*/  LD.E R80, desc[UR20][R10.64+0x107c] ;  /* 0x00107c140a507980 */ /* 0x000ea2000c101900 */
[----:B------:R-:W-:-:S03]  /*6f2b0*/  IADD3 R78, PT, PT, R78, R118, RZ ;  /* 0x000000764e4e7210 */ /* 0x000fc60007ffe0ff */
[----:B------:R-:W-:Y:S02]  /*6f2c0*/  ISETP.GE.U32.AND P0, PT, R79, 0x7f000001, PT ;  /* 0x7f0000014f00780c */ /* 0x000fe40003f06070 */
[----:B------:R-:W-:-:S11]  /*6f2d0*/  ISETP.GE.U32.AND P1, PT, R78, 0x7f000001, PT ;  /* 0x7f0000014e00780c */ /* 0x000fd60003f26070 */
[----:B------:R-:W-:Y:S02]  /*6f2e0*/  @P0 IADD3 R79, PT, PT, R79, -0x7f000001, RZ ;  /* 0x80ffffff4f4f0810 */ /* 0x000fe40007ffe0ff */
[----:B------:R-:W-:-:S05]  /*6f2f0*/  @P1 IADD3 R78, PT, PT, R78, -0x7f000001, RZ ;  /* 0x80ffffff4e4e1810 */ /* 0x000fca0007ffe0ff */
[----:B------:R-:W-:Y:S01]  /*6f300*/  ISETP.GE.U32.AND P0, PT, R78, R79, PT ;  /* 0x0000004f4e00720c */ /* 0x000fe20003f06070 */
[----:B------:R-:W-:Y:S02]  /*6f310*/  IADD3 R79, PT, PT, -R79, R78, RZ ;  /* 0x0000004e4f4f7210 */ /* 0x000fe40007ffe1ff */
[----:B------:R-:W2:Y:S10]  /*6f320*/  LD.E R78, desc[UR20][R10.64+0x1074] ;  /* 0x001074140a4e7980 */ /* 0x000eb4000c101900 */
[----:B------:R-:W-:Y:S01]  /*6f330*/  @!P0 IADD3 R79, PT, PT, R79, 0x7f000001, RZ ;  /* 0x7f0000014f4f8810 */ /* 0x000fe20007ffe0ff */
[----:B------:R-:W-:-:S13]  /*6f340*/  ISETP.GE.U32.AND P0, PT, R127, 0x7f000001, PT ;  /* 0x7f0000017f00780c */ /* 0x000fda0003f06070 */
[----:B------:R-:W-:-:S05]  /*6f350*/  @P0 IADD3 R127, PT, PT, R127, -0x7f000001, RZ ;  /* 0x80ffffff7f7f0810 */ /* 0x000fca0007ffe0ff */
[----:B------:R-:W-:Y:S01]  /*6f360*/  ISETP.GE.U32.AND P0, PT, R127, 0x7f000001, PT ;  /* 0x7f0000017f00780c */ /* 0x000fe20003f06070 */
[----:B------:R-:W-:Y:S01]  /*6f370*/  IMAD.HI.U32 R122, R122, 0x7f000001, R6 ;  /* 0x7f0000017a7a7827 */ /* 0x000fe200078e0006 */
[----:B------:R-:W-:Y:S01]  /*6f380*/  ISETP.GE.U32.AND P1, PT, R128, 0x7f000001, PT ;  /* 0x7f0000018000780c */ /* 0x000fe20003f26070 */
[----:B------:R-:W-:-:S10]  /*6f390*/  ISETP.GE.U32.AND P2, PT, R74, 0x7f000001, PT ;  /* 0x7f0000014a00780c */ /* 0x000fd40003f46070 */
[----:B------:R-:W-:-:S05]  /*6f3a0*/  @P0 IADD3 R127, PT, PT, R127, -0x7f000001, RZ ;  /* 0x80ffffff7f7f0810 */ /* 0x000fca0007ffe0ff */
[----:B------:R-:W-:Y:S01]  /*6f3b0*/  ISETP.GE.U32.AND P0, PT, R127, 0x7f000001, PT ;  /* 0x7f0000017f00780c */ /* 0x000fe20003f06070 */
[----:B------:R-:W-:Y:S02]  /*6f3c0*/  @P4 IADD3 R75, PT, PT, R75, -0x7f000001, RZ ;  /* 0x80ffffff4b4b4810 */ /* 0x000fe40007ffe0ff */
[----:B------:R-:W-:Y:S02]  /*6f3d0*/  @P1 IADD3 R128, PT, PT, R128, -0x7f000001, RZ ;  /* 0x80ffffff80801810 */ /* 0x000fe40007ffe0ff */
[----:B------:R-:W-:Y:S01]  /*6f3e0*/  @P2 IADD3 R74, PT, PT, R74, -0x7f000001, RZ ;  /* 0x80ffffff4a4a2810 */ /* 0x000fe20007ffe0ff */
[----:B------:R-:W-:Y:S02]  /*6f3f0*/  ISETP.GE.U32.AND P2, PT, R77, 0x7f000001, PT ;  /* 0x7f0000014d00780c */ /* 0x000fe40003f46070 */
[----:B------:R-:W-:-:S05]  /*6f400*/  ISETP.GE.U32.AND P1, PT, R128, 0x7f000001, PT ;  /* 0x7f0000018000780c */ /* 0x000fca0003f26070 */
[----:B------:R-:W-:-:S05]  /*6f410*/  @P0 IADD3 R127, PT, PT, R127, -0x7f000001, RZ ;  /* 0x80ffffff7f7f0810 */ /* 0x000fca0007ffe0ff */
[----:B------:R-:W-:Y:S01]  /*6f420*/  ISETP.GE.U32.AND P0, PT, R127, 0x7f000001, PT ;  /* 0x7f0000017f00780c */ /* 0x000fe20003f06070 */
[----:B------:R-:W-:Y:S02]  /*6f430*/  @P2 IADD3 R77, PT, PT, R77, -0x7f000001, RZ ;  /* 0x80ffffff4d4d2810 */ /* 0x000fe40007ffe0ff */
[----:B------:R-:W-:Y:S01]  /*6f440*/  @P1 IADD3 R128, PT, PT, R128, -0x7f000001, RZ ;  /* 0x80ffffff80801810 */ /* 0x000fe20007ffe0ff */
[----:B------:R-:W-:-:S04]  /*6f450*/  ISETP.GE.U32.AND P2, PT, R135, 0x7f000001, PT ;  /* 0x7f0000018700780c */ /* 0x000fc80003f46070 */
[----:B------:R-:W-:-:S05]  /*6f460*/  ISETP.GE.U32.AND P1, PT, R128, 0x7f000001, PT ;  /* 0x7f0000018000780c */ /* 0x000fca0003f26070 */
[----:B------:R-:W-:Y:S01]  /*6f470*/  @P0 IADD3 R127, PT, PT, R127, -0x7f000001, RZ ;  /* 0x80ffffff7f7f0810 */ /* 0x000fe20007ffe0ff */
[----:B---3--:R-:W-:-:S04]  /*6f480*/  IMAD.WIDE.U32 R6, R18, R188, RZ ;  /* 0x000000bc12067225 */ /* 0x008fc800078e00ff */
[----:B------:R-:W-:-:S04]  /*6f490*/  IMAD R81, R6, 0x7effffff, RZ ;  /* 0x7effffff06517824 */ /* 0x000fc800078e02ff */
[----:B------:R-:W-:-:S04]  /*6f4a0*/  IMAD.HI.U32 R81, R81, 0x7f000001, R6 ;  /* 0x7f00000151517827 */ /* 0x000fc800078e0006 */
[----:B----4-:R-:W-:-:S04]  /*6f4b0*/  IMAD.WIDE.U32 R6, R23, R187, RZ ;  /* 0x000000bb17067225 */ /* 0x010fc800078e00ff */
[----:B0-----:R-:W-:-:S04]  /*6f4c0*/  IMAD R86, R6, 0x7effffff, RZ ;  /* 0x7effffff06567824 */ /* 0x001fc800078e02ff */
[----:B------:R-:W-:-:S04]  /*6f4d0*/  IMAD.HI.U32 R86, R86, 0x7f000001, R6 ;  /* 0x7f00000156567827 */ /* 0x000fc800078e0006 */
[----:B------:R-:W-:-:S04]  /*6f4e0*/  IMAD.WIDE.U32 R6, R75, 0x5fffffa, RZ ;  /* 0x05fffffa4b067825 */ /* 0x000fc800078e00ff */
[----:B------:R-:W-:-:S04]  /*6f4f0*/  IMAD R75, R75, 0x6, RZ ;  /* 0x000000064b4b7824 */ /* 0x000fc800078e02ff */
[----:B------:R-:W-:Y:S02]  /*6f500*/  IMAD.HI.U32 R120, R75, 0x7f000001, R6 ;  /* 0x7f0000014b787827 */ /* 0x000fe400078e0006 */
[----:B------:R0:W3:Y:S01]  /*6f510*/  LD.E R75, desc[UR20][R10.64+0x1078] ;  /* 0x001078140a4b7980 */ /* 0x0000e2000c101900 */
[----:B------:R-:W-:Y:S01]  /*6f520*/  ISETP.GE.U32.AND P0, PT, R127, 0x7f000001, PT ;  /* 0x7f0000017f00780c */ /* 0x000fe20003f06070 */
[----:B------:R-:W-:-:S04]  /*6f530*/  IMAD.WIDE.U32 R6, R74, 0x5fffffa, RZ ;  /* 0x05fffffa4a067825 */ /* 0x000fc800078e00ff */
[----:B------:R-:W-:Y:S01]  /*6f540*/  IMAD R74, R74, 0x6, RZ ;  /* 0x000000064a4a7824 */ /* 0x000fe200078e02ff */
[----:B------:R-:W-:Y:S02]  /*6f550*/  @P2 IADD3 R135, PT, PT, R135, -0x7f000001, RZ ;  /* 0x80ffffff87872810 */ /* 0x000fe40007ffe0ff */
[----:B------:R-:W-:Y:S01]  /*6f560*/  @P1 IADD3 R128, PT, PT, R128, -0x7f000001, RZ ;  /* 0x80ffffff80801810 */ /* 0x000fe20007ffe0ff */
[----:B------:R-:W-:-:S04]  /*6f570*/  IMAD.HI.U32 R118, R74, 0x7f000001, R6 ;  /* 0x7f0000014a767827 */ /* 0x000fc800078e0006 */
[----:B------:R-:W-:-:S04]  /*6f580*/  IMAD.WIDE.U32 R6, R77, 0x5fffffa, RZ ;  /* 0x05fffffa4d067825 */ /* 0x000fc800078e00ff */
[----:B------:R-:W-:Y:S01]  /*6f590*/  IMAD R77, R77, 0x6, RZ ;  /* 0x000000064d4d7824 */ /* 0x000fe200078e02ff */
[----:B------:R-:W-:Y:S01]  /*6f5a0*/  ISETP.GE.U32.AND P4, PT, R136, 0x7f000001, PT ;  /* 0x7f0000018800780c */ /* 0x000fe20003f86070 */
[----:B------:R-:W-:Y:S01]  /*6f5b0*/  ISETP.GE.U32.AND P2, PT, R135, 0x7f000001, PT ;  /* 0x7f0000018700780c */ /* 0x000fe20003f46070 */
[----:B------:R-:W-:Y:S01]  /*6f5c0*/  @P0 IADD3 R127, PT, PT, R127, -0x7f000001, RZ ;  /* 0x80ffffff7f7f0810 */ /* 0x000fe20007ffe0ff */
[----:B------:R-:W-:Y:S01]  /*6f5d0*/  IMAD.HI.U32 R125, R77, 0x7f000001, R6 ;  /* 0x7f0000014d7d7827 */ /* 0x000fe200078e0006 */
[----:B------:R-:W-:Y:S02]  /*6f5e0*/  ISETP.GE.U32.AND P1, PT, R128, 0x7f000001, PT ;  /* 0x7f0000018000780c */ /* 0x000fe40003f26070 */
[----:B------:R-:W-:-:S05]  /*6f5f0*/  IADD3 R77, PT, PT, R127, UR14, RZ ;  /* 0x0000000e7f4d7c10 */ /* 0x000fca000fffe0ff */
[----:B------:R-:W-:Y:S02]  /*6f600*/  ISETP.GE.U32.AND P0, PT, R77, 0x7f000001, PT ;  /* 0x7f0000014d00780c */ /* 0x000fe40003f06070 */
[----:B------:R-:W-:Y:S02]  /*6f610*/  @P4 IADD3 R136, PT, PT, R136, -0x7f000001, RZ ;  /* 0x80ffffff88884810 */ /* 0x000fe40007ffe0ff */
[----:B------:R-:W-:Y:S02]  /*6f620*/  @P2 IADD3 R135, PT, PT, R135, -0x7f000001, RZ ;  /* 0x80ffffff87872810 */ /* 0x000fe40007ffe0ff */
[----:B------:R-:W-:Y:S02]  /*6f630*/  @P1 IADD3 R128, PT, PT, R128, -0x7f000001, RZ ;  /* 0x80ffffff80801810 */ /* 0x000fe40007ffe0ff */
[----:B------:R-:W-:Y:S01]  /*6f640*/  IADD3 R135, PT, PT, R135, R136, RZ ;  /* 0x0000008887877210 */ /* 0x000fe20007ffe0ff */
[----:B------:R-:W-:Y:S02]  /*6f650*/  ISETP.GE.U32.AND P3, PT, R138, 0x7f000001, PT ;  /* 0x7f0000018a00780c */ /* 0x000fe40003f66070 */
[----:B------:R-:W-:-:S02]  /*6f660*/  ISETP.GE.U32.AND P1, PT, R128, 0x7f000001, PT ;  /* 0x7f0000018000780c */ /* 0x000fc40003f26070 */
[----:B------:R-:W-:Y:S01]  /*6f670*/  @P0 IADD3 R77, PT, PT, R77, -0x7f000001, RZ ;  /* 0x80ffffff4d4d0810 */ /* 0x000fe20007ffe0ff */
[----:B------:R-:W-:Y:S01]  /*6f680*/  ISETP.GE.U32.AND P0, PT, R135, 0x7f000001, PT ;  /* 0x7f0000018700780c */ /* 0x000fe20003f06070 */
[----:B------:R-:W-:-:S07]  /*6f690*/  ISETP.GE.U32.AND P2, PT, R137, 0x7f000001, PT ;  /* 0x7f0000018900780c */ /* 0x000fce0003f46070 */
[----:B------:R-:W-:Y:S02]  /*6f6a0*/  @P3 IADD3 R138, PT, PT, R138, -0x7f000001, RZ ;  /* 0x80ffffff8a8a3810 */ /* 0x000fe40007ffe0ff */
[----:B------:R-:W-:Y:S01]  /*6f6b0*/  @P1 IADD3 R128, PT, PT, R128, -0x7f000001, RZ ;  /* 0x80ffffff80801810 */ /* 0x000fe20007ffe0ff */
[----:B------:R-:W-:Y:S02]  /*6f6c0*/  ISETP.GE.U32.AND P1, PT, R123, 0x7f000001, PT ;  /* 0x7f0000017b00780c */ /* 0x000fe40003f26070 */
[----:B------:R-:W-:Y:S01]  /*6f6d0*/  @P0 IADD3 R135, PT, PT, R135, -0x7f000001, RZ ;  /* 0x80ffffff87870810 */ /* 0x000fe20007ffe0ff */
[----:B------:R-:W-:Y:S01]  /*6f6e0*/  ISETP.GE.U32.AND P0, PT, R132, 0x7f000001, PT ;  /* 0x7f0000018400780c */ /* 0x000fe20003f06070 */
[----:B------:R-:W-:Y:S01]  /*6f6f0*/  ISETP.GE.U32.AND P3, PT, R138, 0x7f000001, PT ;  /* 0x7f0000018a00780c */ /* 0x000fe20003f66070 */
[----:B------:R-:W-:-:S08]  /*6f700*/  @P2 IADD3 R137, PT, PT, R137, -0x7f000001, RZ ;  /* 0x80ffffff89892810 */ /* 0x000fd00007ffe0ff */
[----:B------:R-:W-:Y:S01]  /*6f710*/  @P1 IADD3 R123, PT, PT, R123, -0x7f000001, RZ ;  /* 0x80ffffff7b7b1810 */ /* 0x000fe20007ffe0ff */
[----:B------:R-:W-:Y:S02]  /*6f720*/  ISETP.GE.U32.AND P1, PT, R39, 0x7f000001, PT ;  /* 0x7f0000012700780c */ /* 0x000fe40003f26070 */
[----:B------:R-:W-:Y:S02]  /*6f730*/  @P0 IADD3 R132, PT, PT, R132, -0x7f000001, RZ ;  /* 0x80ffffff84840810 */ /* 0x000fe40007ffe0ff */
[----:B------:R-:W-:Y:S01]  /*6f740*/  @P3 IADD3 R138, PT, PT, R138, -0x7f000001, RZ ;  /* 0x80ffffff8a8a3810 */ /* 0x000fe20007ffe0ff */
[----:B------:R-:W-:Y:S02]  /*6f750*/  ISETP.GE.U32.AND P3, PT, R140, 0x7f000001, PT ;  /* 0x7f0000018c00780c */ /* 0x000fe40003f66070 */
[----:B------:R-:W-:Y:S01]  /*6f760*/  ISETP.GE.U32.AND P0, PT, R132, 0x7f000001, PT ;  /* 0x7f0000018400780c */ /* 0x000fe20003f06070 */
[----:B------:R-:W-:-:S05]  /*6f770*/  ISETP.GE.U32.AND P2, PT, R137, 0x7f000001, PT ;  /* 0x7f0000018900780c */ /* 0x000fca0003f46070 */
[----:B------:R-:W-:Y:S01]  /*6f780*/  @P1 IADD3 R39, PT, PT, R39, -0x7f000001, RZ ;  /* 0x80ffffff27271810 */ /* 0x000fe20007ffe0ff */
[----:B------:R-:W-:-:S04]  /*6f790*/  ISETP.GE.U32.AND P1, PT, R129, 0x7f000001, PT ;  /* 0x7f0000018100780c */ /* 0x000fc80003f26070 */
[----:B------:R-:W-:Y:S01]  /*6f7a0*/  @P3 IADD3 R140, PT, PT, R140, -0x7f000001, RZ ;  /* 0x80ffffff8c8c3810 */ /* 0x000fe20007ffe0ff */
[----:B------:R-:W-:Y:S01]  /*6f7b0*/  ISETP.GE.U32.AND P3, PT, R39, 0x7f000001, PT ;  /* 0x7f0000012700780c */ /* 0x000fe20003f66070 */
[----:B------:R-:W-:Y:S02]  /*6f7c0*/  @P0 IADD3 R132, PT, PT, R132, -0x7f000001, RZ ;  /* 0x80ffffff84840810 */ /* 0x000fe40007ffe0ff */
[----:B------:R-:W-:-:S03]  /*6f7d0*/  @P2 IADD3 R137, PT, PT, R137, -0x7f000001, RZ ;  /* 0x80ffffff89892810 */ /* 0x000fc60007ffe0ff */
[----:B------:R-:W-:Y:S02]  /*6f7e0*/  ISETP.GE.U32.AND P2, PT, R132, 0x7f000001, PT ;  /* 0x7f0000018400780c */ /* 0x000fe40003f46070 */
[----:B------:R-:W-:Y:S01]  /*6f7f0*/  @P1 IADD3 R129, PT, PT, R129, -0x7f000001, RZ ;  /* 0x80ffffff81811810 */ /* 0x000fe20007ffe0ff */
[----:B------:R-:W-:-:S04]  /*6f800*/  ISETP.GE.U32.AND P4, PT, R139, 0x7f000001, PT ;  /* 0x7f0000018b00780c */ /* 0x000fc80003f86070 */
[----:B------:R-:W-:Y:S01]  /*6f810*/  @P3 IADD3 R39, PT, PT, R39, -0x7f000001, RZ ;  /* 0x80ffffff27273810 */ /* 0x000fe20007ffe0ff */
[----:B------:R-:W-:Y:S01]  /*6f820*/  ISETP.GE.U32.AND P0, PT, R129, 0x7f000001, PT ;  /* 0x7f0000018100780c */ /* 0x000fe20003f06070 */
[----:B------:R-:W-:-:S03]  /*6f830*/  ISETP.GE.U32.AND P5, PT, R131, 0x7f000001, PT ;  /* 0x7f0000018300780c */ /* 0x000fc60003fa6070 */
[----:B------:R-:W-:Y:S01]  /*6f840*/  ISETP.GE.U32.AND P1, PT, R39, 0x7f000001, PT ;  /* 0x7f0000012700780c */ /* 0x000fe20003f26070 */
[----:B------:R-:W-:-:S03]  /*6f850*/  @P2 IADD3 R132, PT, PT, R132, -0x7f000001, RZ ;  /* 0x80ffffff84842810 */ /* 0x000fc60007ffe0ff */
[----:B------:R-:W-:Y:S02]  /*6f860*/  @P4 IADD3 R139, PT, PT, R139, -0x7f000001, RZ ;  /* 0x80ffffff8b8b4810 */ /* 0x000fe40007ffe0ff */
[----:B------:R-:W-:-:S03]  /*6f870*/  ISETP.GE.U32.AND P6, PT, R132, 0x7f000001, PT ;  /* 0x7f0000018400780c */ /* 0x000fc60003fc6070 */
[----:B------:R-:W-:Y:S02]  /*6f880*/  @P0 IADD3 R129, PT, PT, R129, -0x7f000001, RZ ;  /* 0x80ffffff81810810 */ /* 0x000fe40007ffe0ff */
[----:B------:R-:W-:Y:S02]  /*6f890*/  IADD3 R138, PT, PT, R138, R139, RZ ;  /* 0x0000008b8a8a7210 */ /* 0x000fe40007ffe0ff */
[----:B------:R-:W-:Y:S02]  /*6f8a0*/  @P5 IADD3 R131, PT, PT, R131, -0x7f000001, RZ ;  /* 0x80ffffff83835810 */ /* 0x000fe40007ffe0ff */
[----:B------:R-:W-:Y:S01]  /*6f8b0*/  @P1 IADD3 R39, PT, PT, R39, -0x7f000001, RZ ;  /* 0x80ffffff27271810 */ /* 0x000fe20007ffe0ff */
[----:B------:R-:W-:Y:S01]  /*6f8c0*/  ISETP.GE.U32.AND P1, PT, R129, 0x7f000001, PT ;  /* 0x7f0000018100780c */ /* 0x000fe20003f26070 */
[----:B------:R-:W-:-:S03]  /*6f8d0*/  ISETP.GE.U32.AND P0, PT, R138, 0x7f000001, PT ;  /* 0x7f0000018a00780c */ /* 0x000fc60003f06070 */
[----:B------:R-:W-:Y:S01]  /*6f8e0*/  ISETP.GE.U32.AND P5, PT, R39, 0x7f000001, PT ;  /* 0x7f0000012700780c */ /* 0x000fe20003fa6070 */
[----:B------:R-:W-:Y:S01]  /*6f8f0*/  @P6 IADD3 R132, PT, PT, R132, -0x7f000001, RZ ;  /* 0x80ffffff84846810 */ /* 0x000fe20007ffe0ff */
[----:B------:R-:W-:Y:S01]  /*6f900*/  ISETP.GE.U32.AND P6, PT, R131, 0x7f000001, PT ;  /* 0x7f0000018300780c */ /* 0x000fe20003fc6070 */
[----:B------:R-:W-:Y:S01]  /*6f910*/  ISETP.GE.U32.AND P3, PT, R141, 0x7f000001, PT ;  /* 0x7f0000018d00780c */ /* 0x000fe20003f66070 */
[----:B------:R-:W-:-:S05]  /*6f920*/  IADD3 R137, PT, PT, R137, R140, RZ ;  /* 0x0000008c89897210 */ /* 0x000fca0007ffe0ff */
[----:B------:R-:W-:Y:S02]  /*6f930*/  @P1 IADD3 R129, PT, PT, R129, -0x7f000001, RZ ;  /* 0x80ffffff81811810 */ /* 0x000fe40007ffe0ff */
        /* <DEDUP_REMOVED lines=8> */
[----:B--2---:R-:W-:Y:S01]  /*6f9c0*/  IMAD.WIDE.U32 R6, R76, R79, RZ ;  /* 0x0000004f4c067225 */ /* 0x004fe200078e00ff */
[----:B------:R-:W-:-:S03]  /*6f9d0*/  ISETP.GE.U32.AND P5, PT, R131, 0x7f000001, PT ;  /* 0x7f0000018300780c */ /* 0x000fc60003fa6070 */
[----:B------:R-:W-:Y:S01]  /*6f9e0*/  IMAD R74, R6, 0x7effffff, RZ ;  /* 0x7effffff064a7824 */ /* 0x000fe200078e02ff */
[----:B------:R-:W-:Y:S01]  /*6f9f0*/  ISETP.GE.U32.AND P4, PT, R124, 0x7f000001, PT ;  /* 0x7f0000017c00780c */ /* 0x000fe20003f86070 */
[----:B------:R-:W-:Y:S02]  /*6fa00*/  @P0 IADD3 R129, PT, PT, R129, -0x7f000001, RZ ;  /* 0x80ffffff81810810 */ /* 0x000fe40007ffe0ff */
[----:B------:R-:W-:-:S04]  /*6fa10*/  IMAD.HI.U32 R74, R74, 0x7f000001, R6 ;  /* 0x7f0000014a4a7827 */ /* 0x000fc800078e0006 */
[----:B------:R-:W-:Y:S01]  /*6fa20*/  IMAD.WIDE.U32 R6, R16, R188, RZ ;  /* 0x000000bc10067225 */ /* 0x000fe200078e00ff */
[----:B------:R-:W-:Y:S02]  /*6fa30*/  @P2 IADD3 R137, PT, PT, R137, -0x7f000001, RZ ;  /* 0x80ffffff89892810 */ /* 0x000fe40007ffe0ff */
[----:B------:R-:W-:Y:S02]  /*6fa40*/  @P3 IADD3 R132, PT, PT, R132, -0x7f000001, RZ ;  /* 0x80ffffff84843810 */ /* 0x000fe40007ffe0ff */
[----:B------:R-:W-:Y:S01]  /*6fa50*/  @P6 IADD3 R39, PT, PT, R39, -0x7f000001, RZ ;  /* 0x80ffffff27276810 */ /* 0x000fe20007ffe0ff */
[----:B------:R-:W-:Y:S01]  /*6fa60*/  IMAD R88, R6, 0x7effffff, RZ ;  /* 0x7effffff06587824 */ /* 0x000fe200078e02ff */
[----:B------:R-:W-:Y:S01]  /*6fa70*/  @P5 IADD3 R131, PT, PT, R131, -0x7f000001, RZ ;  /* 0x80ffffff83835810 */ /* 0x000fe20007ffe0ff */
[----:B------:R-:W-:Y:S01]  /*6fa80*/  ISETP.GE.U32.AND P6, PT, R129, 0x7f000001, PT ;  /* 0x7f0000018100780c */ /* 0x000fe20003fc6070 */
[----:B------:R-:W-:Y:S01]  /*6fa90*/  IADD3 R123, PT, PT, R135, R123, RZ ;  /* 0x0000007b877b7210 */ /* 0x000fe20007ffe0ff */
[----:B------:R-:W-:Y:S01]  /*6faa0*/  IMAD.HI.U32 R88, R88, 0x7f000001, R6 ;  /* 0x7f00000158587827 */ /* 0x000fe200078e0006 */
[----:B------:R-:W-:-:S02]  /*6fab0*/  IADD3 R137, PT, PT, R137, R141, RZ ;  /* 0x0000008d89897210 */ /* 0x000fc40007ffe0ff */
[----:B------:R-:W-:Y:S01]  /*6fac0*/  IADD3 R132, PT, PT, R132, UR12, RZ ;  /* 0x0000000c84847c10 */ /* 0x000fe2000fffe0ff */
[----:B------:R-:W-:Y:S01]  /*6fad0*/  IMAD.WIDE.U32 R6, R28, R187, RZ ;  /* 0x000000bb1c067225 */ /* 0x000fe200078e00ff */
[----:B------:R-:W-:Y:S01]  /*6fae0*/  ISETP.GE.U32.AND P5, PT, R131, 0x7f000001, PT ;  /* 0x7f0000018300780c */ /* 0x000fe20003fa6070 */
[----:B------:R-:W-:Y:S01]  /*6faf0*/  @P4 IADD3 R124, PT, PT, R124, -0x7f000001, RZ ;  /* 0x80ffffff7c7c4810 */ /* 0x000fe20007ffe0ff */
[----:B------:R-:W-:Y:S01]  /*6fb00*/  ISETP.GE.U32.AND P4, PT, R117, 0x7f000001, PT ;  /* 0x7f0000017500780c */ /* 0x000fe20003f86070 */
[----:B------:R-:W-:Y:S01]  /*6fb10*/  IMAD R87, R6, 0x7effffff, RZ ;  /* 0x7effffff06577824 */ /* 0x000fe200078e02ff */
[----:B------:R-:W-:Y:S01]  /*6fb20*/  ISETP.GE.U32.AND P3, PT, R93, 0x7f000001, PT ;  /* 0x7f0000015d00780c */ /* 0x000fe20003f66070 */
[----:B------:R-:W-:Y:S01]  /*6fb30*/  ISETP.GE.U32.AND P2, PT, R123, 0x7f000001, PT ;  /* 0x7f0000017b00780c */ /* 0x000fe20003f46070 */
[----:B------:R-:W-:Y:S01]  /*6fb40*/  ISETP.GE.U32.AND P1, PT, R132, 0x7f000001, PT ;  /* 0x7f0000018400780c */ /* 0x000fe20003f26070 */
[----:B------:R-:W-:Y:S01]  /*6fb50*/  ISETP.GE.U32.AND P0, PT, R137, 0x7f000001, PT ;  /* 0x7f0000018900780c */ /* 0x000fe20003f06070 */
[----:B------:R-:W-:Y:S01]  /*6fb60*/  IMAD.HI.U32 R87, R87, 0x7f000001, R6 ;  /* 0x7f00000157577827 */ /* 0x000fe200078e0006 */
[----:B------:R-:W-:-:S03]  /*6fb70*/  @P6 IADD3 R129, PT, PT, R129, -0x7f000001, RZ ;  /* 0x80ffffff81816810 */ /* 0x000fc60007ffe0ff */
[----:B------:R-:W-:Y:S01]  /*6fb80*/  IMAD.WIDE.U32 R6, R17, R188, RZ ;  /* 0x000000bc11067225 */ /* 0x000fe200078e00ff */
[----:B------:R-:W-:Y:S02]  /*6fb90*/  IADD3 R77, PT, PT, R77, R128, RZ ;  /* 0x000000804d4d7210 */ /* 0x000fe40007ffe0ff */
[----:B------:R-:W-:Y:S02]  /*6fba0*/  IADD3 R124, PT, PT, R138, R124, RZ ;  /* 0x0000007c8a7c7210 */ /* 0x000fe40007ffe0ff */
[----:B------:R-:W-:Y:S01]  /*6fbb0*/  @P5 IADD3 R131, PT, PT, R131, -0x7f000001, RZ ;  /* 0x80ffffff83835810 */ /* 0x000fe20007ffe0ff */
[----:B------:R-:W-:Y:S01]  /*6fbc0*/  IMAD R89, R6, 0x7effffff, RZ ;  /* 0x7effffff06597824 */ /* 0x000fe200078e02ff */
[----:B------:R-:W-:Y:S02]  /*6fbd0*/  IADD3 R129, PT, PT, R129, UR15, RZ ;  /* 0x0000000f81817c10 */ /* 0x000fe4000fffe0ff */
[----:B------:R-:W-:Y:S02]  /*6fbe0*/  @P4 IADD3 R117, PT, PT, R117, -0x7f000001, RZ ;  /* 0x80ffffff75754810 */ /* 0x000fe40007ffe0ff */
[----:B------:R-:W-:Y:S01]  /*6fbf0*/  @P3 IADD3 R93, PT, PT, R93, -0x7f000001, RZ ;  /* 0x80ffffff5d5d3810 */ /* 0x000fe20007ffe0ff */
[----:B------:R-:W-:Y:S01]  /*6fc00*/  IMAD.HI.U32 R89, R89, 0x7f000001, R6 ;  /* 0x7f00000159597827 */ /* 0x000fe200078e0006 */
[----:B------:R-:W-:-:S02]  /*6fc10*/  @P2 IADD3 R123, PT, PT, R123, -0x7f000001, RZ ;  /* 0x80ffffff7b7b2810 */ /* 0x000fc40007ffe0ff */
[----:B------:R-:W-:Y:S02]  /*6fc20*/  @P1 IADD3 R132, PT, PT, R132, -0x7f000001, RZ ;  /* 0x80ffffff84841810 */ /* 0x000fe40007ffe0ff */
[----:B------:R-:W-:Y:S01]  /*6fc30*/  @P0 IADD3 R137, PT, PT, R137, -0x7f000001, RZ ;  /* 0x80ffffff89890810 */ /* 0x000fe20007ffe0ff */
[----:B------:R-:W-:Y:S01]  /*6fc40*/  IMAD.WIDE.U32 R6, R22, R187, RZ ;  /* 0x000000bb16067225 */ /* 0x000fe200078e00ff */
[----:B------:R-:W-:Y:S01]  /*6fc50*/  ISETP.GE.U32.AND P4, PT, R77, 0x7f000001, PT ;  /* 0x7f0000014d00780c */ /* 0x000fe20003f86070 */
[----:B------:R-:W-:Y:S01]  /*6fc60*/  ISETP.GE.U32.AND P0, PT, R131, 0x7f000001, PT ;  /* 0x7f0000018300780c */ /* 0x000fe20003f06070 */
[----:B------:R-:W-:Y:S01]  /*6fc70*/  ISETP.GE.U32.AND P1, PT, R83, 0x7f000001, PT ;  /* 0x7f0000015300780c */ /* 0x000fe20003f26070 */
[----:B------:R-:W-:Y:S01]  /*6fc80*/  ISETP.GE.U32.AND P2, PT, R129, 0x7f000001, PT ;  /* 0x7f0000018100780c */ /* 0x000fe20003f46070 */
[----:B------:R-:W-:Y:S01]  /*6fc90*/  ISETP.GE.U32.AND P3, PT, R124, 0x7f000001, PT ;  /* 0x7f0000017c00780c */ /* 0x000fe20003f66070 */
[----:B------:R-:W-:Y:S01]  /*6fca0*/  IMAD R126, R6, 0x7effffff, RZ ;  /* 0x7effffff067e7824 */ /* 0x000fe200078e02ff */
[----:B------:R-:W-:-:S02]  /*6fcb0*/  IADD3 R93, PT, PT, R123, R93, RZ ;  /* 0x0000005d7b5d7210 */ /* 0x000fc40007ffe0ff */
[----:B------:R-:W-:Y:S02]  /*6fcc0*/  IADD3 R39, PT, PT, R132, R39, RZ ;  /* 0x0000002784277210 */ /* 0x000fe40007ffe0ff */
[----:B------:R-:W-:Y:S01]  /*6fcd0*/  IADD3 R117, PT, PT, R137, R117, RZ ;  /* 0x0000007589757210 */ /* 0x000fe20007ffe0ff */
[----:B------:R-:W-:-:S04]  /*6fce0*/  IMAD.HI.U32 R126, R126, 0x7f000001, R6 ;  /* 0x7f0000017e7e7827 */ /* 0x000fc800078e0006 */
[----:B------:R-:W-:Y:S01]  /*6fcf0*/  IMAD.WIDE.U32 R6, R130, R188, RZ ;  /* 0x000000bc82067225 */ /* 0x000fe200078e00ff */
[----:B------:R-:W-:Y:S01]  /*6fd00*/  ISETP.GE.U32.AND P6, PT, R93, 0x7f000001, PT ;  /* 0x7f0000015d00780c */ /* 0x000fe20003fc6070 */
[----:B------:R-:W2:Y:S01]  /*6fd10*/  LDL R137, [R1+0x110] ;  /* 0x0001100001897983 */ /* 0x000ea20000100800 */
[----:B------:R-:W-:Y:S01]  /*6fd20*/  @P4 IADD3 R77, PT, PT, R77, -0x7f000001, RZ ;  /* 0x80ffffff4d4d4810 */ /* 0x000fe20007ffe0ff */
[----:B------:R-:W-:Y:S01]  /*6fd30*/  IMAD R127, R6, 0x7effffff, RZ ;  /* 0x7effffff067f7824 */ /* 0x000fe200078e02ff */
[----:B------:R-:W-:Y:S02]  /*6fd40*/  @P0 IADD3 R131, PT, PT, R131, -0x7f000001, RZ ;  /* 0x80ffffff83830810 */ /* 0x000fe40007ffe0ff */
[----:B------:R-:W-:Y:S02]  /*6fd50*/  @P1 IADD3 R83, PT, PT, R83, -0x7f000001, RZ ;  /* 0x80ffffff53531810 */ /* 0x000fe40007ffe0ff */
[----:B------:R-:W-:Y:S02]  /*6fd60*/  @P2 IADD3 R129, PT, PT, R129, -0x7f000001, RZ ;  /* 0x80ffffff81812810 */ /* 0x000fe40007ffe0ff */
[----:B------:R-:W-:Y:S01]  /*6fd70*/  @P3 IADD3 R124, PT, PT, R124, -0x7f000001, RZ ;  /* 0x80ffffff7c7c3810 */ /* 0x000fe20007ffe0ff */
[----:B------:R-:W-:Y:S01]  /*6fd80*/  ISETP.GE.U32.AND P4, PT, R39, 0x7f000001, PT ;  /* 0x7f0000012700780c */ /* 0x000fe20003f86070 */
[----:B------:R-:W-:Y:S01]  /*6fd90*/  ISETP.GE.U32.AND P5, PT, R117, 0x7f000001, PT ;  /* 0x7f0000017500780c */ /* 0x000fe20003fa6070 */
[----:B------:R-:W-:-:S04]  /*6fda0*/  IMAD.HI.U32 R127, R127, 0x7f000001, R6 ;  /* 0x7f0000017f7f7827 */ /* 0x000fc800078e0006 */
[----:B------:R-:W-:Y:S01]  /*6fdb0*/  IMAD.WIDE.U32 R6, R62, R187, RZ ;  /* 0x000000bb3e067225 */ /* 0x000fe200078e00ff */
[----:B------:R-:W-:Y:S02]  /*6fdc0*/  IADD3 R131, PT, PT, R129, R131, RZ ;  /* 0x0000008381837210 */ /* 0x000fe40007ffe0ff */
[----:B------:R-:W-:Y:S02]  /*6fdd0*/  IADD3 R83, PT, PT, R124, R83, RZ ;  /* 0x000000537c537210 */ /* 0x000fe40007ffe0ff */
[----:B------:R-:W-:Y:S01]  /*6fde0*/  @P6 IADD3 R93, PT, PT, R93, -0x7f000001, RZ ;  /* 0x80ffffff5d5d6810 */ /* 0x000fe20007ffe0ff */
[----:B------:R-:W-:Y:S01]  /*6fdf0*/  IMAD R128, R6, 0x7effffff, RZ ;  /* 0x7effffff06807824 */ /* 0x000fe200078e02ff */
[----:B------:R-:W-:Y:S01]  /*6fe00*/  ISETP.GE.U32.AND P0, PT, R131, 0x7f000001, PT ;  /* 0x7f0000018300780c */ /* 0x000fe20003f06070 */
[----:B------:R-:W-:Y:S02]  /*6fe10*/  ISETP.GE.U32.AND P1, PT, R83, 0x7f000001, PT ;  /* 0x7f0000015300780c */ /* 0x000fe40003f26070 */
[----:B------:R-:W-:-:S04]  /*6fe20*/  IMAD.HI.U32 R128, R128, 0x7f000001, R6 ;  /* 0x7f00000180807827 */ /* 0x000fc800078e0006 */
[----:B------:R-:W-:Y:S01]  /*6fe30*/  IMAD.WIDE.U32 R6, R29, R183, RZ ;  /* 0x000000b71d067225 */ /* 0x000fe200078e00ff */
[----:B------:R-:W-:Y:S01]  /*6fe40*/  ISETP.GE.U32.AND P6, PT, R93, R77, PT ;  /* 0x0000004d5d00720c */ /* 0x000fe20003fc6070 */
[----:B------:R-:W-:Y:S02]  /*6fe50*/  @P4 IADD3 R39, PT, PT, R39, -0x7f000001, RZ ;  /* 0x80ffffff27274810 */ /* 0x000fe40007ffe0ff */
[----:B------:R-:W-:Y:S01]  /*6fe60*/  @P5 IADD3 R117, PT, PT, R117, -0x7f000001, RZ ;  /* 0x80ffffff75755810 */ /* 0x000fe20007ffe0ff */
[----:B------:R-:W-:Y:S01]  /*6fe70*/  IMAD R188, R6, 0x7effffff, RZ ;  /* 0x7effffff06bc7824 */ /* 0x000fe200078e02ff */
[----:B------:R-:W-:-:S03]  /*6fe80*/  IADD3 R93, PT, PT, -R77, R93, RZ ;  /* 0x0000005d4d5d7210 */ /* 0x000fc60007ffe1ff */
[----:B------:R-:W-:Y:S01]  /*6fe90*/  ISETP.GE.U32.AND P2, PT, R117, R39, PT ;  /* 0x000000277500720c */ /* 0x000fe20003f46070 */
[----:B------:R-:W-:-:S04]  /*6fea0*/  IMAD.HI.U32 R188, R188, 0x7f000001, R6 ;  /* 0x7f000001bcbc7827 */ /* 0x000fc800078e0006 */
[----:B------:R-:W-:Y:S01]  /*6feb0*/  IMAD.WIDE.U32 R6, R0, R44, RZ ;  /* 0x0000002c00067225 */ /* 0x000fe200078e00ff */
[----:B------:R-:W-:Y:S02]  /*6fec0*/  @P0 IADD3 R131, PT, PT, R131, -0x7f000001, RZ ;  /* 0x80ffffff83830810 */ /* 0x000fe40007ffe0ff */
[----:B------:R-:W-:Y:S02]  /*6fed0*/  @P1 IADD3 R83, PT, PT, R83, -0x7f000001, RZ ;  /* 0x80ffffff53531810 */ /* 0x000fe40007ffe0ff */
[----:B------:R-:W-:Y:S01]  /*6fee0*/  IADD3 R129, PT, PT, -R39, R117, RZ ;  /* 0x0000007527817210 */ /* 0x000fe20007ffe1ff */
[----:B------:R-:W-:Y:S01]  /*6fef0*/  IMAD R133, R6, 0x7effffff, RZ ;  /* 0x7effffff06857824 */ /* 0x000fe200078e02ff */
[----:B------:R-:W-:Y:S01]  /*6ff00*/  @!P6 IADD3 R93, PT, PT, R93, 0x7f000001, RZ ;  /* 0x7f0000015d5de810 */ /* 0x000fe20007ffe0ff */
[----:B------:R-:W-:Y:S02]  /*6ff10*/  ISETP.GE.U32.AND P0, PT, R83, R131, PT ;  /* 0x000000835300720c */ /* 0x000fe40003f06070 */
[----:B------:R-:W-:-:S04]  /*6ff20*/  IMAD.HI.U32 R133, R133, 0x7f000001, R6 ;  /* 0x7f00000185857827 */ /* 0x000fc800078e0006 */
[----:B------:R-:W-:Y:S01]  /*6ff30*/  IMAD.WIDE.U32 R6, R76, R93, RZ ;  /* 0x0000005d4c067225 */ /* 0x000fe200078e00ff */
[----:B------:R-:W-:Y:S02]  /*6ff40*/  @!P2 IADD3 R129, PT, PT, R129, 0x7f000001, RZ ;  /* 0x7f0000018181a810 */ /* 0x000fe40007ffe0ff */
[----:B------:R-:W-:Y:S01]  /*6ff50*/  IADD3 R83, PT, PT, -R131, R83, RZ ;  /* 0x0000005383537210 */ /* 0x000fe20007ffe1ff */
[----:B------:R-:W-:Y:S02]  /*6ff60*/  IMAD R77, R6, 0x7effffff, RZ ;  /* 0x7effffff064d7824 */ /* 0x000fe400078e02ff */
[----:B0-----:R-:W-:-:S04]  /*6ff70*/  IMAD.WIDE.U32 R10, R76, R129, RZ ;  /* 0x000000814c0a7225 */ /* 0x001fc800078e00ff */
[----:B------:R-:W-:-:S04]  /*6ff80*/  IMAD.HI.U32 R77, R77, 0x7f000001, R6 ;  /* 0x7f0000014d4d7827 */ /* 0x000fc800078e0006 */
[----:B------:R-:W-:Y:S01]  /*6ff90*/  IMAD R6, R10, 0x7effffff, RZ ;  /* 0x7effffff0a067824 */ /* 0x000fe200078e02ff */
[----:B------:R-:W-:-:S03]  /*6ffa0*/  @!P0 IADD3 R83, PT, PT, R83, 0x7f000001, RZ ;  /* 0x7f00000153538810 */ /* 0x000fc60007ffe0ff */
        /* <DEDUP_REMOVED lines=62> */
[----:B------:R-:W-:-:S04]  /*70390*/  IMAD.WIDE.U32 R6, R11, 0x5fffffa, RZ ;  /* 0x05fffffa0b067825 */ /* 0x000fc800078e00ff */
[----:B------:R-:W-:-:S05]  /*703a0*/  IMAD R11, R11, 0x6, RZ ;  /* 0x000000060b0b7824 */ /* 0x000fca00078e02ff */
[----:B------:R-:W-:-:S03]  /*703b0*/  @P1 IADD3 R93, PT, PT, R93, -0x7f000001, RZ ;  /* 0x80ffffff5d5d1810 */ /* 0x000fc60007ffe0ff */
[----:B------:R-:W-:Y:S01]  /*703c0*/  @P0 IADD3 R80, PT, PT, R80, -0x7f000001, RZ ;  /* 0x80ffffff50500810 */ /* 0x000fe20007ffe0ff */
[----:B------:R-:W-:Y:S01]  /*703d0*/  ISETP.GE.U32.AND P0, PT, R81, 0x7f000001, PT ;  /* 0x7f0000015100780c */ /* 0x000fe20003f06070 */
        /* <DEDUP_REMOVED lines=23> */
[----:B------:R-:W-:Y:S02]  /*70550*/  IMAD.WIDE.U32 R6, R60, R183, RZ ;  /* 0x000000b73c067225 */ /* 0x000fe400078e00ff */
[----:B------:R-:W3:Y:S01]  /*70560*/  LDL.LU R183, [R1+0x2f8] ;  /* 0x0002f80001b77983 */ /* 0x000ee20000300800 */
[----:B------:R-:W-:Y:S01]  /*70570*/  ISETP.GE.U32.AND P0, PT, R88, 0x7f000001, PT ;  /* 0x7f0000015800780c */ /* 0x000fe20003f06070 */
[----:B------:R-:W-:-:S12]  /*70580*/  ISETP.GE.U32.AND P2, PT, R87, 0x7f000001, PT ;  /* 0x7f0000015700780c */ /* 0x000fd80003f46070 */
[----:B------:R-:W-:Y:S01]  /*70590*/  @P0 IADD3 R88, PT, PT, R88, -0x7f000001, RZ ;  /* 0x80ffffff58580810 */ /* 0x000fe20007ffe0ff */
[----:B------:R-:W-:-:S03]  /*705a0*/  ISETP.GE.U32.AND P0, PT, R89, 0x7f000001, PT ;  /* 0x7f0000015900780c */ /* 0x000fc60003f06070 */
[----:B------:R-:W-:Y:S02]  /*705b0*/  IADD3 R88, PT, PT, R169, R88, RZ ;  /* 0x00000058a9587210 */ /* 0x000fe40007ffe0ff */
[----:B------:R-:W-:-:S03]  /*705c0*/  @P2 IADD3 R87, PT, PT, R87, -0x7f000001, RZ ;  /* 0x80ffffff57572810 */ /* 0x000fc60007ffe0ff */
[----:B------:R-:W-:Y:S01]  /*705d0*/  ISETP.GE.U32.AND P1, PT, R88, 0x7f000001, PT ;  /* 0x7f0000015800780c */ /* 0x000fe20003f26070 */
[----:B------:R-:W-:-:S04]  /*705e0*/  ISETP.GE.U32.AND P2, PT, R126, 0x7f000001, PT ;  /* 0x7f0000017e00780c */ /* 0x000fc80003f46070 */
[----:B------:R-:W-:Y:S01]  /*705f0*/  @P0 IADD3 R89, PT, PT, R89, -0x7f000001, RZ ;  /* 0x80ffffff59590810 */ /* 0x000fe20007ffe0ff */
[----:B------:R-:W-:-:S03]  /*70600*/  ISETP.GE.U32.AND P0, PT, R127, 0x7f000001, PT ;  /* 0x7f0000017f00780c */ /* 0x000fc60003f06070 */
[----:B------:R-:W-:-:S04]  /*70610*/  IADD3 R83, PT, PT, R168, R89, RZ ;  /* 0x00000059a8537210 */ /* 0x000fc80007ffe0ff */
[----:B------:R-:W-:Y:S01]  /*70620*/  @P1 IADD3 R88, PT, PT, R88, -0x7f000001, RZ ;  /* 0x80ffffff58581810 */ /* 0x000fe20007ffe0ff */
[----:B------:R-:W-:Y:S01]  /*70630*/  ISETP.GE.U32.AND P1, PT, R83, 0x7f000001, PT ;  /* 0x7f0000015300780c */ /* 0x000fe20003f26070 */
[----:B------:R-:W-:Y:S01]  /*70640*/  @P2 IADD3 R126, PT, PT, R126, -0x7f000001, RZ ;  /* 0x80ffffff7e7e2810 */ /* 0x000fe20007ffe0ff */
[----:B------:R-:W-:Y:S01]  /*70650*/  ISETP.GE.U32.AND P3, PT, R188, 0x7f000001, PT ;  /* 0x7f000001bc00780c */ /* 0x000fe20003f66070 */
[----:B------:R-:W-:Y:S02]  /*70660*/  ISETP.GE.U32.AND P2, PT, R86, 0x7f000001, PT ;  /* 0x7f0000015600780c */ /* 0x000fe40003f46070 */
[----:B------:R-:W-:Y:S02]  /*70670*/  @P0 IADD3 R127, PT, PT, R127, -0x7f000001, RZ ;  /* 0x80ffffff7f7f0810 */ /* 0x000fe40007ffe0ff */
[----:B------:R-:W-:Y:S02]  /*70680*/  IADD3 R89, PT, PT, R88, R87, RZ ;  /* 0x0000005758597210 */ /* 0x000fe40007ffe0ff */
[----:B------:R-:W-:-:S04]  /*70690*/  IADD3 R87, PT, PT, R164, R127, RZ ;  /* 0x0000007fa4577210 */ /* 0x000fc80007ffe0ff */
[----:B------:R-:W-:Y:S01]  /*706a0*/  @P1 IADD3 R83, PT, PT, R83, -0x7f000001, RZ ;  /* 0x80ffffff53531810 */ /* 0x000fe20007ffe0ff */
[----:B------:R-:W-:Y:S01]  /*706b0*/  ISETP.GE.U32.AND P1, PT, R128, 0x7f000001, PT ;  /* 0x7f0000018000780c */ /* 0x000fe20003f26070 */
[----:B------:R-:W-:Y:S01]  /*706c0*/  ISETP.GE.U32.AND P0, PT, R87, 0x7f000001, PT ;  /* 0x7f0000015700780c */ /* 0x000fe20003f06070 */
        /* <DEDUP_REMOVED lines=30> */
[----:B------:R-:W-:Y:S02]  /*708b0*/  IMAD.WIDE.U32 R6, R102, R182, RZ ;  /* 0x000000b666067225 */ /* 0x000fe400078e00ff */
[----:B------:R-:W4:Y:S01]  /*708c0*/  LDL.LU R182, [R1+0x314] ;  /* 0x0003140001b67983 */ /* 0x000f220000300800 */
[----:B------:R-:W-:Y:S01]  /*708d0*/  IADD3 R127, PT, PT, R127, R133, RZ ;  /* 0x000000857f7f7210 */ /* 0x000fe20007ffe0ff */
[----:B------:R-:W-:Y:S01]  /*708e0*/  ISETP.GE.U32.AND P3, PT, R11, 0x7f000001, PT ;  /* 0x7f0000010b00780c */ /* 0x000fe20003f66070 */
[----:B------:R-:W-:Y:S01]  /*708f0*/  ISETP.GE.U32.AND P2, PT, R89, 0x7f000001, PT ;  /* 0x7f0000015900780c */ /* 0x000fe20003f46070 */
[----:B------:R-:W-:-:S04]  /*70900*/  IMAD R133, R6, 0x7effffff, RZ ;  /* 0x7effffff06857824 */ /* 0x000fc800078e02ff */
[----:B------:R-:W-:-:S07]  /*70910*/  IMAD.HI.U32 R133, R133, 0x7f000001, R6 ;  /* 0x7f00000185857827 */ /* 0x000fce00078e0006 */
[----:B------:R-:W-:Y:S02]  /*70920*/  @P3 IADD3 R11, PT, PT, R11, -0x7f000001, RZ ;  /* 0x80ffffff0b0b3810 */ /* 0x000fe40007ffe0ff */
[----:B------:R-:W-:-:S04]  /*70930*/  @P2 IADD3 R89, PT, PT, R89, -0x7f000001, RZ ;  /* 0x80ffffff59592810 */ /* 0x000fc80007ffe0ff */
[----:B------:R-:W-:Y:S01]  /*70940*/  IADD3 R129, PT, PT, R89, R11, RZ ;  /* 0x0000000b59817210 */ /* 0x000fe20007ffe0ff */
[----:B---3--:R-:W-:-:S04]  /*70950*/  IMAD.WIDE.U32 R6, R24, R183, RZ ;  /* 0x000000b718067225 */ /* 0x008fc800078e00ff */
        /* <DEDUP_REMOVED lines=9> */
[----:B------:R-:W3:Y:S01]  /*709f0*/  LDL.LU R183, [R1+0x334] ;  /* 0x0003340001b77983 */ /* 0x000ee20000300800 */
[----:B------:R-:W-:Y:S01]  /*70a00*/  ISETP.GE.U32.AND P1, PT, R186, 0x7f000001, PT ;  /* 0x7f000001ba00780c */ /* 0x000fe20003f26070 */
[----:B------:R-:W-:-:S12]  /*70a10*/  ISETP.GE.U32.AND P0, PT, R126, 0x7f000001, PT ;  /* 0x7f0000017e00780c */ /* 0x000fd80003f06070 */
        /* <DEDUP_REMOVED lines=8> */
[----:B------:R-:W-:-:S04]  /*70aa0*/  ISETP.GE.U32.AND P1, PT, R88, 0x7f000001, PT ;  /* 0x7f0000015800780c */ /* 0x000fc80003f26070 */
[----:B------:R-:W-:Y:S01]  /*70ab0*/  ISETP.GE.U32.AND P0, PT, R126, 0x7f000001, PT ;  /* 0x7f0000017e00780c */ /* 0x000fe20003f06070 */
[----:B------:R-:W-:Y:S01]  /*70ac0*/  ISETP.GE.U32.AND P3, PT, R81, 0x7f000001, PT ;  /* 0x7f0000015100780c */ /* 0x000fe20003f66070 */
[----:B------:R-:W-:-:S07]  /*70ad0*/  ISETP.GE.U32.AND P2, PT, R11, 0x7f000001, PT ;  /* 0x7f0000010b00780c */ /* 0x000fce0003f46070 */
[----:B------:R-:W-:Y:S01]  /*70ae0*/  @P1 IADD3 R88, PT, PT, R88, -0x7f000001, RZ ;  /* 0x80ffffff58581810 */ /* 0x000fe20007ffe0ff */
[----:B------:R-:W-:-:S03]  /*70af0*/  ISETP.GE.U32.AND P1, PT, R83, 0x7f000001, PT ;  /* 0x7f0000015300780c */ /* 0x000fc60003f26070 */
[----:B------:R-:W-:Y:S01]  /*70b00*/  @P0 IADD3 R126, PT, PT, R126, -0x7f000001, RZ ;  /* 0x80ffffff7e7e0810 */ /* 0x000fe20007ffe0ff */
[----:B------:R-:W-:Y:S01]  /*70b10*/  ISETP.GE.U32.AND P0, PT, R127, 0x7f000001, PT ;  /* 0x7f0000017f00780c */ /* 0x000fe20003f06070 */
[----:B------:R-:W-:Y:S02]  /*70b20*/  @P3 IADD3 R81, PT, PT, R81, -0x7f000001, RZ ;  /* 0x80ffffff51513810 */ /* 0x000fe40007ffe0ff */
[----:B------:R-:W-:-:S06]  /*70b30*/  @P2 IADD3 R11, PT, PT, R11, -0x7f000001, RZ ;  /* 0x80ffffff0b0b2810 */ /* 0x000fcc0007ffe0ff */
[----:B------:R-:W-:Y:S01]  /*70b40*/  @P1 IADD3 R83, PT, PT, R83, -0x7f000001, RZ ;  /* 0x80ffffff53531810 */ /* 0x000fe20007ffe0ff */
[----:B------:R-:W-:-:S03]  /*70b50*/  ISETP.GE.U32.AND P1, PT, R86, 0x7f000001, PT ;  /* 0x7f0000015600780c */ /* 0x000fc60003f26070 */
[----:B------:R-:W-:Y:S01]  /*70b60*/  @P0 IADD3 R127, PT, PT, R127, -0x7f000001, RZ ;  /* 0x80ffffff7f7f0810 */ /* 0x000fe20007ffe0ff */
[----:B------:R-:W-:Y:S01]  /*70b70*/  ISETP.GE.U32.AND P0, PT, R129, 0x7f000001, PT ;  /* 0x7f0000018100780c */ /* 0x000fe20003f06070 */
[----:B------:R-:W-:Y:S02]  /*70b80*/  IADD3 R11, PT, PT, R11, R81, RZ ;  /* 0x000000510b0b7210 */ /* 0x000fe40007ffe0ff */
[----:B------:R-:W-:Y:S01]  /*70b90*/  IADD3 R126, PT, PT, R126, R88, RZ ;  /* 0x000000587e7e7210 */ /* 0x000fe20007ffe0ff */
[----:B------:R-:W-:-:S05]  /*70ba0*/  IMAD R88, R6, 0x7effffff, RZ ;  /* 0x7effffff06587824 */ /* 0x000fca00078e02ff */
[----:B------:R-:W-:Y:S01]  /*70bb0*/  @P1 IADD3 R86, PT, PT, R86, -0x7f000001, RZ ;  /* 0x80ffffff56561810 */ /* 0x000fe20007ffe0ff */
[----:B------:R-:W-:-:S03]  /*70bc0*/  ISETP.GE.U32.AND P1, PT, R87, 0x7f000001, PT ;  /* 0x7f0000015700780c */ /* 0x000fc60003f26070 */
[----:B------:R-:W-:Y:S01]  /*70bd0*/  @P0 IADD3 R129, PT, PT, R129, -0x7f000001, RZ ;  /* 0x80ffffff81810810 */ /* 0x000fe20007ffe0ff */
[----:B------:R-:W-:Y:S01]  /*70be0*/  ISETP.GE.U32.AND P0, PT, R11, 0x7f000001, PT ;  /* 0x7f0000010b00780c */ /* 0x000fe20003f06070 */
[----:B------:R-:W-:-:S04]  /*70bf0*/  IMAD.HI.U32 R88, R88, 0x7f000001, R6 ;  /* 0x7f00000158587827 */ /* 0x000fc800078e0006 */
[----:B----4-:R-:W-:Y:S01]  /*70c00*/  IMAD.WIDE.U32 R6, R20, R182, RZ ;  /* 0x000000b614067225 */ /* 0x010fe200078e00ff */
        /* <DEDUP_REMOVED lines=23> */
[----:B------:R-:W-:Y:S01]  /*70d80*/  @P0 IADD3 R128, PT, PT, R128, -0x7f000001, RZ ;  /* 0x80ffffff80800810 */ /* 0x000fe20007ffe0ff */
[----:B------:R-:W-:Y:S01]  /*70d90*/  ISETP.GE.U32.AND P1, PT, R89, 0x7f000001, PT ;  /* 0x7f0000015900780c */ /* 0x000fe20003f26070 */
[----:B------:R-:W-:-:S12]  /*70da0*/  ISETP.GE.U32.AND P0, PT, R127, 0x7f000001, PT ;  /* 0x7f0000017f00780c */ /* 0x000fd80003f06070 */
[----:B------:R-:W-:Y:S02]  /*70db0*/  @P1 IADD3 R89, PT, PT, R89, -0x7f000001, RZ ;  /* 0x80ffffff59591810 */ /* 0x000fe40007ffe0ff */
[----:B------:R-:W-:-:S04]  /*70dc0*/  @P0 IADD3 R127, PT, PT, R127, -0x7f000001, RZ ;  /* 0x80ffffff7f7f0810 */ /* 0x000fc80007ffe0ff */
[----:B------:R-:W-:Y:S02]  /*70dd0*/  IADD3 R89, PT, PT, R127, R89, RZ ;  /* 0x000000597f597210 */ /* 0x000fe40007ffe0ff */
[----:B------:R-:W-:Y:S01]  /*70de0*/  IADD3 R133, PT, PT, R126, R133, RZ ;  /* 0x000000857e857210 */ /* 0x000fe20007ffe0ff */
[----:B------:R-:W-:Y:S01]  /*70df0*/  ISETP.GE.U32.AND P2, PT, R132, 0x7f000001, PT ;  /* 0x7f0000018400780c */ /* 0x000fe20003f46070 */
[----:B------:R-:W-:-:S12]  /*70e00*/  ISETP.GE.U32.AND P1, PT, R87, 0x7f000001, PT ;  /* 0x7f0000015700780c */ /* 0x000fd80003f26070 */
        /* <DEDUP_REMOVED lines=22> */
[----:B------:R-:W-:Y:S01]  /*70f70*/  @P0 IADD3 R126, PT, PT, R126, -0x7f000001, RZ ;  /* 0x80ffffff7e7e0810 */ /* 0x000fe20007ffe0ff */
[----:B------:R-:W-:-:S04]  /*70f80*/  ISETP.GE.U32.AND P0, PT, R131, 0x7f000001, PT ;  /* 0x7f0000018300780c */ /* 0x000fc80003f06070 */
[----:B------:R-:W-:-:S09]  /*70f90*/  IMAD.WIDE.U32 R6, R126, UR17, RZ ;  /* 0x000000117e067c25 */ /* 0x000fd2000f8e00ff */
[----:B------:R-:W-:Y:S01]  /*70fa0*/  @P0 IADD3 R131, PT, PT, R131, -0x7f000001, RZ ;  /* 0x80ffffff83830810 */ /* 0x000fe20007ffe0ff */
[----:B------:R-:W-:Y:S01]  /*70fb0*/  ISETP.GE.U32.AND P0, PT, R127, 0x7f000001, PT ;  /* 0x7f0000017f00780c */ /* 0x000fe20003f06070 */
[----:B------:R-:W-:-:S04]  /*70fc0*/  IMAD R87, R6, 0x7effffff, RZ ;  /* 0x7effffff06577824 */ /* 0x000fc800078e02ff */
[----:B------:R-:W-:-:S05]  /*70fd0*/  IMAD.HI.U32 R87, R87, 0x7f000001, R6 ;  /* 0x7f00000157577827 */ /* 0x000fca00078e0006 */
[----:B------:R-:W-:-:S03]  /*70fe0*/  ISETP.GE.U32.AND P1, PT, R87, 0x7f000001, PT ;  /* 0x7f0000015700780c */ /* 0x000fc60003f26070 */
[----:B------:R-:W-:-:S04]  /*70ff0*/  @P0 IADD3 R127, PT, PT, R127, -0x7f000001, RZ ;  /* 0x80ffffff7f7f0810 */ /* 0x000fc80007ffe0ff */
[----:B------:R-:W-:Y:S02]  /*71000*/  IADD3 R127, PT, PT, R155, R127, RZ ;  /* 0x0000007f9b7f7210 */ /* 0x000fe40007ffe0ff */
[----:B------:R-:W-:Y:S02]  /*71010*/  IADD3 R134, PT, PT, R128, R134, RZ ;  /* 0x0000008680867210 */ /* 0x000fe40007ffe0ff */
[----:B------:R-:W-:Y:S01]  /*71020*/  IADD3 R128, PT, PT, R157, R131, RZ ;  /* 0x000000839d807210 */ /* 0x000fe20007ffe0ff */
[----:B------:R-:W-:Y:S01]  /*71030*/  ISETP.GE.U32.AND P0, PT, R127, 0x7f000001, PT ;  /* 0x7f0000017f00780c */ /* 0x000fe20003f06070 */
[----:B------:R-:W-:-:S03]  /*71040*/  @P1 IADD3 R87, PT, PT, R87, -0x7f000001, RZ ;  /* 0x80ffffff57571810 */ /* 0x000fc60007ffe0ff */
[----:B------:R-:W-:-:S09]  /*71050*/  ISETP.GE.U32.AND P1, PT, R128, 0x7f000001, PT ;  /* 0x7f0000018000780c */ /* 0x000fd20003f26070 */
[----:B------:R-:W-:-:S04]  /*71060*/  @P0 IADD3 R127, PT, PT, R127, -0x7f000001, RZ ;  /* 0x80ffffff7f7f0810 */ /* 0x000fc80007ffe0ff */
[----:B------:R-:W-:Y:S02]  /*71070*/  @P1 IADD3 R128, PT, PT, R128, -0x7f000001, RZ ;  /* 0x80ffffff80801810 */ /* 0x000fe40007ffe0ff */
[----:B------:R-:W-:Y:S02]  /*71080*/  IADD3 R127, PT, PT, R127, UR14, RZ ;  /* 0x0000000e7f7f7c10 */ /* 0x000fe4000fffe0ff */
[----:B------:R-:W-:-:S03]  /*71090*/  IADD3 R128, PT, PT, R128, UR12, RZ ;  /* 0x0000000c80807c10 */ /* 0x000fc6000fffe0ff */
[----:B------:R-:W-:Y:S02]  /*710a0*/  ISETP.GE.U32.AND P0, PT, R127, 0x7f000001, PT ;  /* 0x7f0000017f00780c */ /* 0x000fe40003f06070 */
[----:B------:R-:W-:Y:S01]  /*710b0*/  ISETP.GE.U32.AND P1, PT, R128, 0x7f000001, PT ;  /* 0x7f0000018000780c */ /* 0x000fe20003f26070 */
[----:B------:R-:W-:Y:S01]  /*710c0*/  ISETP.GE.U32.AND P2, PT, R133, 0x7f000001, PT ;  /* 0x7f0000018500780c */ /* 0x000fe20003f46070 */
[----:B------:R-:W-:Y:S01]  /*710d0*/  IMAD.WIDE.U32 R6, R87, 0x5fffffa, RZ ;  /* 0x05fffffa57067825 */ /* 0x000fe200078e00ff */
[----:B------:R-:W-:-:S03]  /*710e0*/  ISETP.GE.U32.AND P3, PT, R88, 0x7f000001, PT ;  /* 0x7f0000015800780c */ /* 0x000fc60003f66070 */
[----:B------:R-:W-:-:S05]  /*710f0*/  IMAD R87, R87, 0x6, RZ ;  /* 0x0000000657577824 */ /* 0x000fca00078e02ff */
[----:B------:R-:W-:Y:S01]  /*71100*/  @P0 IADD3 R127, PT, PT, R127, -0x7f000001, RZ ;  /* 0x80ffffff7f7f0810 */ /* 0x000fe20007ffe0ff */
[----:B------:R-:W-:Y:S01]  /*71110*/  ISETP.GE.U32.AND P0, PT, R129, 0x7f000001, PT ;  /* 0x7f0000018100780c */ /* 0x000fe20003f06070 */
[----:B------:R-:W-:Y:S01]  /*71120*/  @P1 IADD3 R128, PT, PT, R128, -0x7f000001, RZ ;  /* 0x80ffffff80801810 */ /* 0x000fe20007ffe0ff */
[----:B------:R-:W-:Y:S01]  /*71130*/  IMAD.HI.U32 R87, R87, 0x7f000001, R6 ;  /* 0x7f00000157577827 */ /* 0x000fe200078e0006 */
[----:B------:R-:W-:-:S03]  /*71140*/  @P2 IADD3 R133, PT, PT, R133, -0x7f000001, RZ ;  /* 0x80ffffff85852810 */ /* 0x000fc60007ffe0ff */
[----:B------:R-:W-:Y:S01]  /*71150*/  IMAD.WIDE.U32 R6, R128, UR16, RZ ;  /* 0x0000001080067c25 */ /* 0x000fe2000f8e00ff */
[----:B------:R-:W-:-:S03]  /*71160*/  ISETP.GE.U32.AND P2, PT, R83, 0x7f000001, PT ;  /* 0x7f0000015300780c */ /* 0x000fc60003f46070 */
[----:B------:R-:W-:-:S03]  /*71170*/  IMAD R131, R6, 0x7effffff, RZ ;  /* 0x7effffff06837824 */ /* 0x000fc600078e02ff */
[----:B------:R-:W-:Y:S02]  /*71180*/  @P0 IADD3 R129, PT, PT, R129, -0x7f000001, RZ ;  /* 0x80ffffff81810810 */ /* 0x000fe40007ffe0ff */
[----:B------:R-:W-:Y:S01]  /*71190*/  @P3 IADD3 R88, PT, PT, R88, -0x7f000001, RZ ;  /* 0x80ffffff58583810 */ /* 0x000fe20007ffe0ff */
[----:B------:R-:W-:-:S04]  /*711a0*/  IMAD.HI.U32 R131, R131, 0x7f000001, R6 ;  /* 0x7f00000183837827 */ /* 0x000fc800078e0006 */
[----:B------:R-:W-:Y:S01]  /*711b0*/  IMAD.WIDE.U32 R6, R127, UR18, RZ ;  /* 0x000000127f067c25 */ /* 0x000fe2000f8e00ff */
[----:B------:R-:W-:Y:S02]  /*711c0*/  IADD3 R129, PT, PT, R156, R129, RZ ;  /* 0x000000819c817210 */ /* 0x000fe40007ffe0ff */
[----:B------:R-:W-:Y:S01]  /*711d0*/  IADD3 R133, PT, PT, R133, R88, RZ ;  /* 0x0000005885857210 */ /* 0x000fe20007ffe0ff */
[----:B------:R-:W-:Y:S01]  /*711e0*/  IMAD R88, R6, 0x7effffff, RZ ;  /* 0x7effffff06587824 */ /* 0x000fe200078e02ff */
[----:B------:R-:W-:Y:S01]  /*711f0*/  ISETP.GE.U32.AND P1, PT, R134, 0x7f000001, PT ;  /* 0x7f0000018600780c */ /* 0x000fe20003f26070 */
[----:B------:R-:W-:Y:S01]  /*71200*/  ISETP.GE.U32.AND P0, PT, R129, 0x7f000001, PT ;  /* 0x7f0000018100780c */ /* 0x000fe20003f06070 */
[----:B------:R-:W-:Y:S01]  /*71210*/  @P2 IADD3 R83, PT, PT, R83, -0x7f000001, RZ ;  /* 0x80ffffff53532810 */ /* 0x000fe20007ffe0ff */
[----:B------:R-:W-:Y:S01]  /*71220*/  IMAD.HI.U32 R88, R88, 0x7f000001, R6 ;  /* 0x7f00000158587827 */ /* 0x000fe200078e0006 */
[----:B------:R-:W-:-:S04]  /*71230*/  ISETP.GE.U32.AND P2, PT, R81, 0x7f000001, PT ;  /* 0x7f0000015100780c */ /* 0x000fc80003f46070 */
[----:B------:R-:W-:-:S05]  /*71240*/  ISETP.GE.U32.AND P3, PT, R88, 0x7f000001, PT ;  /* 0x7f0000015800780c */ /* 0x000fca0003f66070 */
[----:B------:R-:W-:Y:S02]  /*71250*/  @P1 IADD3 R134, PT, PT, R134, -0x7f000001, RZ ;  /* 0x80ffffff86861810 */ /* 0x000fe40007ffe0ff */
[----:B------:R-:W-:Y:S01]  /*71260*/  @P0 IADD3 R129, PT, PT, R129, -0x7f000001, RZ ;  /* 0x80ffffff81810810 */ /* 0x000fe20007ffe0ff */
[----:B------:R-:W-:Y:S01]  /*71270*/  ISETP.GE.U32.AND P1, PT, R89, 0x7f000001, PT ;  /* 0x7f0000015900780c */ /* 0x000fe20003f26070 */
[----:B------:R-:W-:Y:S01]  /*71280*/  @P2 IADD3 R81, PT, PT, R81, -0x7f000001, RZ ;  /* 0x80ffffff51512810 */ /* 0x000fe20007ffe0ff */
[----:B------:R-:W-:Y:S01]  /*71290*/  ISETP.GE.U32.AND P2, PT, R86, 0x7f000001, PT ;  /* 0x7f0000015600780c */ /* 0x000fe20003f46070 */
[----:B------:R-:W-:Y:S02]  /*712a0*/  IADD3 R129, PT, PT, R129, UR13, RZ ;  /* 0x0000000d81817c10 */ /* 0x000fe4000fffe0ff */
[----:B------:R-:W-:-:S03]  /*712b0*/  @P3 IADD3 R88, PT, PT, R88, -0x7f000001, RZ ;  /* 0x80ffffff58583810 */ /* 0x000fc60007ffe0ff */
[----:B------:R-:W-:Y:S02]  /*712c0*/  ISETP.GE.U32.AND P0, PT, R129, 0x7f000001, PT ;  /* 0x7f0000018100780c */ /* 0x000fe40003f06070 */
[----:B------:R-:W-:-:S04]  /*712d0*/  IMAD.WIDE.U32 R6, R88, 0x5fffffa, RZ ;  /* 0x05fffffa58067825 */ /* 0x000fc800078e00ff */
[----:B------:R-:W-:Y:S01]  /*712e0*/  IMAD R88, R88, 0x6, RZ ;  /* 0x0000000658587824 */ /* 0x000fe200078e02ff */
[----:B------:R-:W-:Y:S02]  /*712f0*/  @P1 IADD3 R89, PT, PT, R89, -0x7f000001, RZ ;  /* 0x80ffffff59591810 */ /* 0x000fe40007ffe0ff */
[----:B------:R-:W-:Y:S02]  /*71300*/  IADD3 R83, PT, PT, R134, R83, RZ ;  /* 0x0000005386537210 */ /* 0x000fe40007ffe0ff */
[----:B------:R-:W-:Y:S01]  /*71310*/  @P2 IADD3 R86, PT, PT, R86, -0x7f000001, RZ ;  /* 0x80ffffff56562810 */ /* 0x000fe20007ffe0ff */
[----:B------:R-:W-:Y:S01]  /*71320*/  IMAD.HI.U32 R134, R88, 0x7f000001, R6 ;  /* 0x7f00000158867827 */ /* 0x000fe200078e0006 */
[----:B------:R-:W-:Y:S01]  /*71330*/  IADD3 R81, PT, PT, R89, R81, RZ ;  /* 0x0000005159517210 */ /* 0x000fe20007ffe0ff */
[----:B------:R-:W-:Y:S02]  /*71340*/  ISETP.GE.U32.AND P2, PT, R131, 0x7f000001, PT ;  /* 0x7f0000018300780c */ /* 0x000fe40003f46070 */
[----:B------:R-:W-:Y:S01]  /*71350*/  IMAD.WIDE.U32 R88, R127, UR16, RZ ;  /* 0x000000107f587c25 */ /* 0x000fe2000f8e00ff */
[----:B------:R-:W-:Y:S01]  /*71360*/  ISETP.GE.U32.AND P1, PT, R132, 0x7f000001, PT ;  /* 0x7f0000018400780c */ /* 0x000fe20003f26070 */
[----:B------:R-:W-:Y:S01]  /*71370*/  @P0 IADD3 R129, PT, PT, R129, -0x7f000001, RZ ;  /* 0x80ffffff81810810 */ /* 0x000fe20007ffe0ff */
[----:B------:R-:W-:Y:S01]  /*71380*/  ISETP.GE.U32.AND P0, PT, R133, 0x7f000001, PT ;  /* 0x7f0000018500780c */ /* 0x000fe20003f06070 */
[----:B------:R-:W-:-:S04]  /*71390*/  IMAD R6, R88, 0x7effffff, RZ ;  /* 0x7effffff58067824 */ /* 0x000fc800078e02ff */
[----:B------:R-:W-:-:S04]  /*713a0*/  IMAD.HI.U32 R88, R6, 0x7f000001, R88 ;  /* 0x7f00000106587827 */ /* 0x000fc800078e0058 */
[----:B------:R-:W-:Y:S01]  /*713b0*/  IMAD.WIDE.U32 R6, R129, UR17, RZ ;  /* 0x0000001181067c25 */ /* 0x000fe2000f8e00ff */
[----:B------:R-:W-:-:S03]  /*713c0*/  @P2 IADD3 R131, PT, PT, R131, -0x7f000001, RZ ;  /* 0x80ffffff83832810 */ /* 0x000fc60007ffe0ff */
[----:B------:R-:W-:Y:S01]  /*713d0*/  IMAD R89, R6, 0x7effffff, RZ ;  /* 0x7effffff06597824 */ /* 0x000fe200078e02ff */
[----:B------:R-:W-:Y:S02]  /*713e0*/  @P1 IADD3 R132, PT, PT, R132, -0x7f000001, RZ ;  /* 0x80ffffff84841810 */ /* 0x000fe40007ffe0ff */
[----:B------:R-:W-:Y:S01]  /*713f0*/  @P0 IADD3 R133, PT, PT, R133, -0x7f000001, RZ ;  /* 0x80ffffff85850810 */ /* 0x000fe20007ffe0ff */
[----:B------:R-:W-:Y:S01]  /*71400*/  IMAD.HI.U32 R89, R89, 0x7f000001, R6 ;  /* 0x7f00000159597827 */ /* 0x000fe200078e0006 */
[----:B------:R-:W-:-:S03]  /*71410*/  ISETP.GE.U32.AND P0, PT, R131, 0x7f000001, PT ;  /* 0x7f0000018300780c */ /* 0x000fc60003f06070 */
[----:B------:R-:W-:Y:S01]  /*71420*/  IMAD.WIDE.U32 R6, R126, UR16, RZ ;  /* 0x000000107e067c25 */ /* 0x000fe2000f8e00ff */
[----:B------:R-:W-:-:S03]  /*71430*/  IADD3 R86, PT, PT, R132, R86, RZ ;  /* 0x0000005684567210 */ /* 0x000fc60007ffe0ff */
[----:B------:R-:W-:Y:S01]  /*71440*/  IMAD R132, R6, 0x7effffff, RZ ;  /* 0x7effffff06847824 */ /* 0x000fe200078e02ff */
[----:B------:R-:W-:-:S03]  /*71450*/  ISETP.GE.U32.AND P1, PT, R11, 0x7f000001, PT ;  /* 0x7f0000010b00780c */ /* 0x000fc60003f26070 */
[----:B------:R-:W-:Y:S02]  /*71460*/  IMAD.HI.U32 R132, R132, 0x7f000001, R6 ;  /* 0x7f00000184847827 */ /* 0x000fe400078e0006 */
[----:B------:R-:W-:-:S03]  /*71470*/  @P0 IADD3 R131, PT, PT, R131, -0x7f000001, RZ ;  /* 0x80ffffff83830810 */ /* 0x000fc60007ffe0ff */
[----:B------:R-:W-:-:S05]  /*71480*/  ISETP.GE.U32.AND P0, PT, R132, 0x7f000001, PT ;  /* 0x7f0000018400780c */ /* 0x000fca0003f06070 */
[----:B------:R-:W-:Y:S01]  /*71490*/  @P1 IADD3 R11, PT, PT, R11, -0x7f000001, RZ ;  /* 0x80ffffff0b0b1810 */ /* 0x000fe20007ffe0ff */
[----:B------:R-:W-:-:S07]  /*714a0*/  ISETP.GE.U32.AND P1, PT, R87, 0x7f000001, PT ;  /* 0x7f0000015700780c */ /* 0x000fce0003f26070 */
[----:B------:R-:W-:-:S05]  /*714b0*/  @P0 IADD3 R132, PT, PT, R132, -0x7f000001, RZ ;  /* 0x80ffffff84840810 */ /* 0x000fca0007ffe0ff */
[----:B------:R-:W-:Y:S01]  /*714c0*/  ISETP.GE.U32.AND P0, PT, R132, 0x7f000001, PT ;  /* 0x7f0000018400780c */ /* 0x000fe20003f06070 */
[----:B------:R-:W-:Y:S01]  /*714d0*/  @P1 IADD3 R87, PT, PT, R87, -0x7f000001, RZ ;  /* 0x80ffffff57571810 */ /* 0x000fe20007ffe0ff */
[----:B------:R-:W-:-:S03]  /*714e0*/  IMAD.WIDE.U32 R6, R127, UR17, RZ ;  /* 0x000000117f067c25 */ /* 0x000fc6000f8e00ff */
[----:B------:R-:W-:Y:S01]  /*714f0*/  IADD3 R131, PT, PT, R131, R87, RZ ;  /* 0x0000005783837210 */ /* 0x000fe20007ffe0ff */
[----:B------:R-:W-:-:S07]  /*71500*/  IMAD R87, R6, 0x7effffff, RZ ;  /* 0x7effffff06577824 */ /* 0x000fce00078e02ff */
[----:B------:R-:W-:Y:S01]  /*71510*/  @P0 IADD3 R132, PT, PT, R132, -0x7f000001, RZ ;  /* 0x80ffffff84840810 */ /* 0x000fe20007ffe0ff */
[----:B------:R-:W-:Y:S01]  /*71520*/  ISETP.GE.U32.AND P0, PT, R74, 0x7f000001, PT ;  /* 0x7f0000014a00780c */ /* 0x000fe20003f06070 */
[----:B------:R-:W-:-:S05]  /*71530*/  IMAD.HI.U32 R6, R87, 0x7f000001, R6 ;  /* 0x7f00000157067827 */ /* 0x000fca00078e0006 */
[----:B------:R-:W-:-:S07]  /*71540*/  ISETP.GE.U32.AND P1, PT, R6, 0x7f000001, PT ;  /* 0x7f0000010600780c */ /* 0x000fce0003f26070 */
[----:B------:R-:W-:-:S05]  /*71550*/  @P0 IADD3 R74, PT, PT, R74, -0x7f000001, RZ ;  /* 0x80ffffff4a4a0810 */ /* 0x000fca0007ffe0ff */
[----:B------:R-:W-:Y:S01]  /*71560*/  ISETP.GE.U32.AND P0, PT, R74, 0x7f000001, PT ;  /* 0x7f0000014a00780c */ /* 0x000fe20003f06070 */
[----:B------:R-:W-:Y:S01]  /*71570*/  @P1 IADD3 R6, PT, PT, R6, -0x7f000001, RZ ;  /* 0x80ffffff06061810 */ /* 0x000fe20007ffe0ff */
[----:B------:R-:W-:-:S03]  /*71580*/  ISETP.GE.U32.AND P1, PT, R131, 0x7f000001, PT ;  /* 0x7f0000018300780c */ /* 0x000fc60003f26070 */
[----:B------:R-:W-:Y:S01]  /*71590*/  IADD3 R132, PT, PT, R132, R6, RZ ;  /* 0x0000000684847210 */ /* 0x000fe20007ffe0ff */
[----:B------:R-:W-:Y:S01]  /*715a0*/  IMAD.WIDE.U32 R6, R128, UR18, RZ ;  /* 0x0000001280067c25 */ /* 0x000fe2000f8e00ff */
[----:B------:R-:W-:-:S03]  /*715b0*/  ISETP.GE.U32.AND P2, PT, R134, 0x7f000001, PT ;  /* 0x7f0000018600780c */ /* 0x000fc60003f46070 */
[----:B------:R-:W-:-:S03]  /*715c0*/  IMAD R87, R6, 0x7effffff, RZ ;  /* 0x7effffff06577824 */ /* 0x000fc600078e02ff */
[----:B------:R-:W-:Y:S01]  /*715d0*/  @P0 IADD3 R74, PT, PT, R74, -0x7f000001, RZ ;  /* 0x80ffffff4a4a0810 */ /* 0x000fe20007ffe0ff */
[----:B------:R-:W-:Y:S01]  /*715e0*/  ISETP.GE.U32.AND P0, PT, R77, 0x7f000001, PT ;  /* 0x7f0000014d00780c */ /* 0x000fe20003f06070 */
[----:B------:R-:W-:Y:S01]  /*715f0*/  @P1 IADD3 R131, PT, PT, R131, -0x7f000001, RZ ;  /* 0x80ffffff83831810 */ /* 0x000fe20007ffe0ff */
[----:B------:R-:W-:Y:S01]  /*71600*/  ISETP.GE.U32.AND P1, PT, R85, 0x7f000001, PT ;  /* 0x7f0000015500780c */ /* 0x000fe20003f26070 */
[----:B------:R-:W-:-:S04]  /*71610*/  IMAD.HI.U32 R87, R87, 0x7f000001, R6 ;  /* 0x7f00000157577827 */ /* 0x000fc800078e0006 */
[----:B------:R-:W-:Y:S01]  /*71620*/  IMAD.WIDE.U32 R6, R129, UR18, RZ ;  /* 0x0000001281067c25 */ /* 0x000fe2000f8e00ff */
[----:B------:R-:W-:-:S03]  /*71630*/  IADD3 R11, PT, PT, R133, R11, RZ ;  /* 0x0000000b850b7210 */ /* 0x000fc60007ffe0ff */
[----:B------:R-:W-:Y:S01]  /*71640*/  IMAD R133, R6, 0x7effffff, RZ ;  /* 0x7effffff06857824 */ /* 0x000fe200078e02ff */
[----:B------:R-:W-:-:S03]  /*71650*/  @P2 IADD3 R134, PT, PT, R134, -0x7f000001, RZ ;  /* 0x80ffffff86862810 */ /* 0x000fc60007ffe0ff */
[----:B------:R-:W-:Y:S01]  /*71660*/  IMAD.HI.U32 R133, R133, 0x7f000001, R6 ;  /* 0x7f00000185857827 */ /* 0x000fe200078e0006 */
[----:B------:R-:W-:-:S03]  /*71670*/  @P0 IADD3 R77, PT, PT, R77, -0x7f000001, RZ ;  /* 0x80ffffff4d4d0810 */ /* 0x000fc60007ffe0ff */
[----:B------:R-:W-:Y:S01]  /*71680*/  IMAD.WIDE.U32 R6, R128, UR17, RZ ;  /* 0x0000001180067c25 */ /* 0x000fe2000f8e00ff */
[----:B------:R-:W-:Y:S02]  /*71690*/  @P1 IADD3 R85, PT, PT, R85, -0x7f000001, RZ ;  /* 0x80ffffff55551810 */ /* 0x000fe40007ffe0ff */
[----:B------:R-:W-:Y:S01]  /*716a0*/  IADD3 R134, PT, PT, R131, R134, RZ ;  /* 0x0000008683867210 */ /* 0x000fe20007ffe0ff */
[----:B------:R-:W-:Y:S01]  /*716b0*/  ISETP.GE.U32.AND P1, PT, R117, 0x7f000001, PT ;  /* 0x7f0000017500780c */ /* 0x000fe20003f26070 */
[----:B------:R-:W-:Y:S01]  /*716c0*/  ISETP.GE.U32.AND P0, PT, R77, 0x7f000001, PT ;  /* 0x7f0000014d00780c */ /* 0x000fe20003f06070 */
[----:B------:R-:W-:-:S04]  /*716d0*/  IMAD R131, R6, 0x7effffff, RZ ;  /* 0x7effffff06837824 */ /* 0x000fc800078e02ff */
[----:B------:R-:W-:-:S04]  /*716e0*/  IMAD.HI.U32 R131, R131, 0x7f000001, R6 ;  /* 0x7f00000183837827 */ /* 0x000fc800078e0006 */
[----:B------:R-:W-:-:S04]  /*716f0*/  IMAD.WIDE.U32 R6, R128, UR19, RZ ;  /* 0x0000001380067c25 */ /* 0x000fc8000f8e00ff */
        /* <DEDUP_REMOVED lines=8> */
[----:B------:R-:W-:Y:S01]  /*71780*/  IMAD.WIDE.U32 R6, R129, UR19, RZ ;  /* 0x0000001381067c25 */ /* 0x000fe2000f8e00ff */
[----:B------:R-:W-:-:S03]  /*71790*/  IADD3 R85, PT, PT, R74, R85, RZ ;  /* 0x000000554a557210 */ /* 0x000fc60007ffe0ff */
[----:B------:R-:W-:-:S04]  /*717a0*/  IMAD R74, R6, 0x7effffff, RZ ;  /* 0x7effffff064a7824 */ /* 0x000fc800078e02ff */
[----:B------:R-:W-:Y:S01]  /*717b0*/  IMAD.HI.U32 R74, R74, 0x7f000001, R6 ;  /* 0x7f0000014a4a7827 */ /* 0x000fe200078e0006 */
[----:B------:R-:W-:-:S04]  /*717c0*/  ISETP.GE.U32.AND P0, PT, R117, 0x7f000001, PT ;  /* 0x7f0000017500780c */ /* 0x000fc80003f06070 */
[----:B------:R-:W-:-:S09]  /*717d0*/  ISETP.GE.U32.AND P2, PT, R74, 0x7f000001, PT ;  /* 0x7f0000014a00780c */ /* 0x000fd20003f46070 */
[----:B------:R-:W-:-:S04]  /*717e0*/  @P0 IADD3 R117, PT, PT, R117, -0x7f000001, RZ ;  /* 0x80ffffff75750810 */ /* 0x000fc80007ffe0ff */
[----:B------:R-:W-:Y:S01]  /*717f0*/  @P2 IADD3 R74, PT, PT, R74, -0x7f000001, RZ ;  /* 0x80ffffff4a4a2810 */ /* 0x000fe20007ffe0ff */
[----:B------:R-:W-:-:S04]  /*71800*/  ISETP.GE.U32.AND P0, PT, R117, 0x7f000001, PT ;  /* 0x7f0000017500780c */ /* 0x000fc80003f06070 */
[----:B------:R-:W-:-:S04]  /*71810*/  IMAD.WIDE.U32 R6, R74, 0x5fffffa, RZ ;  /* 0x05fffffa4a067825 */ /* 0x000fc800078e00ff */
[----:B------:R-:W-:Y:S01]  /*71820*/  IMAD R74, R74, 0x6, RZ ;  /* 0x000000064a4a7824 */ /* 0x000fe200078e02ff */
[----:B------:R-:W-:-:S03]  /*71830*/  ISETP.GE.U32.AND P1, PT, R131, 0x7f000001, PT ;  /* 0x7f0000018300780c */ /* 0x000fc60003f26070 */
[----:B------:R-:W-:-:S04]  /*71840*/  IMAD.HI.U32 R74, R74, 0x7f000001, R6 ;  /* 0x7f0000014a4a7827 */ /* 0x000fc800078e0006 */
[----:B------:R-:W-:-:S04]  /*71850*/  IMAD.WIDE.U32 R6, R126, UR18, RZ ;  /* 0x000000127e067c25 */ /* 0x000fc8000f8e00ff */
[----:B------:R-:W-:Y:S01]  /*71860*/  IMAD R128, R6, 0x7effffff, RZ ;  /* 0x7effffff06807824 */ /* 0x000fe200078e02ff */
[----:B------:R-:W-:Y:S01]  /*71870*/  @P0 IADD3 R117, PT, PT, R117, -0x7f000001, RZ ;  /* 0x80ffffff75750810 */ /* 0x000fe20007ffe0ff */
[----:B------:R-:W-:Y:S02]  /*71880*/  ISETP.GE.U32.AND P0, PT, R39, 0x7f000001, PT ;  /* 0x7f0000012700780c */ /* 0x000fe40003f06070 */
[----:B------:R-:W-:Y:S01]  /*71890*/  IMAD.HI.U32 R128, R128, 0x7f000001, R6 ;  /* 0x7f00000180807827 */ /* 0x000fe200078e0006 */
[----:B------:R-:W-:-:S04]  /*718a0*/  @P1 IADD3 R131, PT, PT, R131, -0x7f000001, RZ ;  /* 0x80ffffff83831810 */ /* 0x000fc80007ffe0ff */
[----:B------:R-:W-:-:S06]  /*718b0*/  ISETP.GE.U32.AND P1, PT, R128, 0x7f000001, PT ;  /* 0x7f0000018000780c */ /* 0x000fcc0003f26070 */
[----:B------:R-:W-:Y:S01]  /*718c0*/  @P0 IADD3 R39, PT, PT, R39, -0x7f000001, RZ ;  /* 0x80ffffff27270810 */ /* 0x000fe20007ffe0ff */
[----:B------:R-:W-:-:S06]  /*718d0*/  ISETP.GE.U32.AND P0, PT, R10, 0x7f000001, PT ;  /* 0x7f0000010a00780c */ /* 0x000fcc0003f06070 */
[----:B------:R-:W-:Y:S01]  /*718e0*/  @P1 IADD3 R128, PT, PT, R128, -0x7f000001, RZ ;  /* 0x80ffffff80801810 */ /* 0x000fe20007ffe0ff */
[----:B------:R-:W-:-:S06]  /*718f0*/  ISETP.GE.U32.AND P1, PT, R39, 0x7f000001, PT ;  /* 0x7f0000012700780c */ /* 0x000fcc0003f26070 */
[----:B------:R-:W-:-:S05]  /*71900*/  @P0 IADD3 R10, PT, PT, R10, -0x7f000001, RZ ;  /* 0x80ffffff0a0a0810 */ /* 0x000fca0007ffe0ff */
[----:B------:R-:W-:Y:S02]  /*71910*/  ISETP.GE.U32.AND P0, PT, R10, 0x7f000001, PT ;  /* 0x7f0000010a00780c */ /* 0x000fe40003f06070 */
[----:B------:R-:W-:Y:S01]  /*71920*/  @P1 IADD3 R39, PT, PT, R39, -0x7f000001, RZ ;  /* 0x80ffffff27271810 */ /* 0x000fe20007ffe0ff */
[----:B------:R-:W-:-:S10]  /*71930*/  ISETP.GE.U32.AND P1, PT, R78, 0x7f000001, PT ;  /* 0x7f0000014e00780c */ /* 0x000fd40003f26070 */
[----:B------:R-:W-:-:S03]  /*71940*/  @P0 IADD3 R10, PT, PT, R10, -0x7f000001, RZ ;  /* 0x80ffffff0a0a0810 */ /* 0x000fc60007ffe0ff */
[----:B------:R-:W-:-:S04]  /*71950*/  @P1 IADD3 R78, PT, PT, R78, -0x7f000001, RZ ;  /* 0x80ffffff4e4e1810 */ /* 0x000fc80007ffe0ff */
[----:B------:R-:W-:Y:S02]  /*71960*/  IADD3 R138, PT, PT, R10, R78, RZ ;  /* 0x0000004e0a8a7210 */ /* 0x000fe40007ffe0ff */
[----:B------:R-:W3:Y:S01]  /*71970*/  LDL R78, [R1+0x114] ;  /* 0x00011400014e7983 */ /* 0x000ee20000100800 */
[----:B------:R-:W-:-:S04]  /*71980*/  IMAD.WIDE.U32 R6, R128, 0x5fffffa, RZ ;  /* 0x05fffffa80067825 */ /* 0x000fc800078e00ff */
[----:B------:R-:W-:Y:S01]  /*71990*/  IMAD R128, R128, 0x6, RZ ;  /* 0x0000000680807824 */ /* 0x000fe200078e02ff */
[----:B------:R-:W-:Y:S01]  /*719a0*/  ISETP.GE.U32.AND P2, PT, R76, 0x7f000001, PT ;  /* 0x7f0000014c00780c */ /* 0x000fe20003f46070 */
[----:B------:R-:W4:Y:S02]  /*719b0*/  LDL R10, [R1+0x118] ;  /* 0x00011800010a7983 */ /* 0x000f240000100800 */
        /* <DEDUP_REMOVED lines=8> */
[----:B------:R-:W-:-:S04]  /*71a40*/  ISETP.GE.U32.AND P1, PT, R9, 0x7f000001, PT ;  /* 0x7f0000010900780c */ /* 0x000fc80003f26070 */
[----:B------:R-:W-:-:S04]  /*71a50*/  @P4 IADD3 R82, PT, PT, R82, -0x7f000001, RZ ;  /* 0x80ffffff52524810 */ /* 0x000fc80007ffe0ff */
[----:B------:R-:W-:Y:S02]  /*71a60*/  @P5 IADD3 R77, PT, PT, R77, -0x7f000001, RZ ;  /* 0x80ffffff4d4d5810 */ /* 0x000fe40007ffe0ff */
[----:B------:R-:W-:Y:S02]  /*71a70*/  IADD3 R39, PT, PT, R39, R76, RZ ;  /* 0x0000004c27277210 */ /* 0x000fe40007ffe0ff */
[----:B------:R-:W-:Y:S01]  /*71a80*/  @P2 IADD3 R127, PT, PT, R127, -0x7f000001, RZ ;  /* 0x80ffffff7f7f2810 */ /* 0x000fe20007ffe0ff */
[----:B------:R-:W-:Y:S01]  /*71a90*/  ISETP.GE.U32.AND P2, PT, R12, 0x7f000001, PT ;  /* 0x7f0000010c00780c */ /* 0x000fe20003f46070 */
[----:B------:R-:W-:Y:S01]  /*71aa0*/  IADD3 R76, PT, PT, R77, R82, RZ ;  /* 0x000000524d4c7210 */ /* 0x000fe20007ffe0ff */
[----:B------:R-:W-:Y:S01]  /*71ab0*/  ISETP.GE.U32.AND P3, PT, R13, 0x7f000001, PT ;  /* 0x7f0000010d00780c */ /* 0x000fe20003f66070 */
[----:B------:R-:W4:Y:S01]  /*71ac0*/  LDL R82, [R1+0x11c] ;  /* 0x00011c0001527983 */ /* 0x000f220000100800 */
[----:B------:R-:W-:Y:S01]  /*71ad0*/  ISETP.GE.U32.AND P0, PT, R8, 0x7f000001, PT ;  /* 0x7f0000010800780c */ /* 0x000fe20003f06070 */
[----:B------:R-:W-:-:S08]  /*71ae0*/  @P1 IADD3 R9, PT, PT, R9, -0x7f000001, RZ ;  /* 0x80ffffff09091810 */ /* 0x000fd00007ffe0ff */
[----:B------:R-:W-:Y:S02]  /*71af0*/  @P2 IADD3 R12, PT, PT, R12, -0x7f000001, RZ ;  /* 0x80ffffff0c0c2810 */ /* 0x000fe40007ffe0ff */
[----:B------:R-:W-:Y:S01]  /*71b00*/  @P3 IADD3 R13, PT, PT, R13, -0x7f000001, RZ ;  /* 0x80ffffff0d0d3810 */ /* 0x000fe20007ffe0ff */
[----:B------:R-:W-:Y:S01]  /*71b10*/  ISETP.GE.U32.AND P3, PT, R9, 0x7f000001, PT ;  /* 0x7f0000010900780c */ /* 0x000fe20003f66070 */
[----:B------:R-:W-:Y:S01]  /*71b20*/  @P0 IADD3 R8, PT, PT, R8, -0x7f000001, RZ ;  /* 0x80ffffff08080810 */ /* 0x000fe20007ffe0ff */
[----:B------:R-:W-:Y:S02]  /*71b30*/  ISETP.GE.U32.AND P2, PT, R12, 0x7f000001, PT ;  /* 0x7f0000010c00780c */ /* 0x000fe40003f46070 */
[----:B------:R-:W-:Y:S02]  /*71b40*/  ISETP.GE.U32.AND P1, PT, R13, 0x7f000001, PT ;  /* 0x7f0000010d00780c */ /* 0x000fe40003f26070 */
[----:B------:R-:W-:-:S07]  /*71b50*/  ISETP.GE.U32.AND P0, PT, R8, 0x7f000001, PT ;  /* 0x7f0000010800780c */ /* 0x000fce0003f06070 */
[----:B------:R-:W-:Y:S02]  /*71b60*/  @P3 IADD3 R9, PT, PT, R9, -0x7f000001, RZ ;  /* 0x80ffffff09093810 */ /* 0x000fe40007ffe0ff */
[----:B------:R-:W-:Y:S02]  /*71b70*/  @P2 IADD3 R12, PT, PT, R12, -0x7f000001, RZ ;  /* 0x80ffffff0c0c2810 */ /* 0x000fe40007ffe0ff */
[----:B------:R-:W-:Y:S02]  /*71b80*/  @P1 IADD3 R13, PT, PT, R13, -0x7f000001, RZ ;  /* 0x80ffffff0d0d1810 */ /* 0x000fe40007ffe0ff */
[----:B------:R-:W-:Y:S01]  /*71b90*/  @P0 IADD3 R8, PT, PT, R8, -0x7f000001, RZ ;  /* 0x80ffffff08080810 */ /* 0x000fe20007ffe0ff */
[----:B------:R-:W-:Y:S01]  /*71ba0*/  ISETP.GE.U32.AND P1, PT, R12, 0x7f000001, PT ;  /* 0x7f0000010c00780c */ /* 0x000fe20003f26070 */
[----:B------:R-:W-:-:S03]  /*71bb0*/  ISETP.GE.U32.AND P0, PT, R9, 0x7f000001, PT ;  /* 0x7f0000010900780c */ /* 0x000fc60003f06070 */
[----:B------:R-:W-:Y:S01]  /*71bc0*/  ISETP.GE.U32.AND P2, PT, R8, 0x7f000001, PT ;  /* 0x7f0000010800780c */ /* 0x000fe20003f46070 */
[----:B------:R-:W-:Y:S01]  /*71bd0*/  IADD3 R117, PT, PT, R117, R131, RZ ;  /* 0x0000008375757210 */ /* 0x000fe20007ffe0ff */
[----:B------:R-:W-:-:S07]  /*71be0*/  ISETP.GE.U32.AND P5, PT, R39, 0x7f000001, PT ;  /* 0x7f0000012700780c */ /* 0x000fce0003fa6070 */
[----:B------:R-:W-:Y:S02]  /*71bf0*/  @P1 IADD3 R12, PT, PT, R12, -0x7f000001, RZ ;  /* 0x80ffffff0c0c1810 */ /* 0x000fe40007ffe0ff */
[----:B------:R-:W-:-:S03]  /*71c00*/  @P0 IADD3 R9, PT, PT, R9, -0x7f000001, RZ ;  /* 0x80ffffff09090810 */ /* 0x000fc60007ffe0ff */
[----:B------:R-:W-:Y:S02]  /*71c10*/  ISETP.GE.U32.AND P0, PT, R12, 0x7f000001, PT ;  /* 0x7f0000010c00780c */ /* 0x000fe40003f06070 */
[----:B------:R-:W-:Y:S01]  /*71c20*/  ISETP.GE.U32.AND P6, PT, R9, 0x7f000001, PT ;  /* 0x7f0000010900780c */ /* 0x000fe20003fc6070 */
[----:B------:R-:W-:Y:S01]  /*71c30*/  @P2 IADD3 R8, PT, PT, R8, -0x7f000001, RZ ;  /* 0x80ffffff08082810 */ /* 0x000fe20007ffe0ff */
[----:B------:R-:W-:Y:S01]  /*71c40*/  ISETP.GE.U32.AND P3, PT, R13, 0x7f000001, PT ;  /* 0x7f0000010d00780c */ /* 0x000fe20003f66070 */
[----:B------:R-:W-:Y:S01]  /*71c50*/  ISETP.GE.U32.AND P2, PT, R117, 0x7f000001, PT ;  /* 0x7f0000017500780c */ /* 0x000fe20003f46070 */
[----:B------:R-:W-:Y:S01]  /*71c60*/  ISETP.GE.U32.AND P4, PT, R84, 0x7f000001, PT ;  /* 0x7f0000015400780c */ /* 0x000fe20003f86070 */
[----:B------:R-:W-:Y:S01]  /*71c70*/  @P5 IADD3 R39, PT, PT, R39, -0x7f000001, RZ ;  /* 0x80ffffff27275810 */ /* 0x000fe20007ffe0ff */
[----:B------:R-:W-:-:S05]  /*71c80*/  ISETP.GE.U32.AND P5, PT, R124, 0x7f000001, PT ;  /* 0x7f0000017c00780c */ /* 0x000fca0003fa6070 */
[----:B------:R-:W-:Y:S02]  /*71c90*/  @P0 IADD3 R12, PT, PT, R12, -0x7f000001, RZ ;  /* 0x80ffffff0c0c0810 */ /* 0x000fe40007ffe0ff */
[----:B------:R-:W-:Y:S01]  /*71ca0*/  @P6 IADD3 R9, PT, PT, R9, -0x7f000001, RZ ;  /* 0x80ffffff09096810 */ /* 0x000fe20007ffe0ff */
[----:B------:R-:W-:Y:S01]  /*71cb0*/  ISETP.GE.U32.AND P0, PT, R85, 0x7f000001, PT ;  /* 0x7f0000015500780c */ /* 0x000fe20003f06070 */
[----:B------:R-:W-:Y:S02]  /*71cc0*/  @P3 IADD3 R13, PT, PT, R13, -0x7f000001, RZ ;  /* 0x80ffffff0d0d3810 */ /* 0x000fe40007ffe0ff */
[----:B------:R-:W-:Y:S01]  /*71cd0*/  @P2 IADD3 R117, PT, PT, R117, -0x7f000001, RZ ;  /* 0x80ffffff75752810 */ /* 0x000fe20007ffe0ff */
[----:B------:R-:W-:Y:S01]  /*71ce0*/  ISETP.GE.U32.AND P2, PT, R9, 0x7f000001, PT ;  /* 0x7f0000010900780c */ /* 0x000fe20003f46070 */
[----:B------:R-:W-:Y:S01]  /*71cf0*/  IMAD.WIDE.U32 R6, R127, 0x5fffffa, RZ ;  /* 0x05fffffa7f067825 */ /* 0x000fe200078e00ff */
[----:B------:R-:W-:-:S03]  /*71d00*/  ISETP.GE.U32.AND P1, PT, R13, 0x7f000001, PT ;  /* 0x7f0000010d00780c */ /* 0x000fc60003f26070 */
[----:B------:R-:W-:Y:S01]  /*71d10*/  IMAD R127, R127, 0x6, RZ ;  /* 0x000000067f7f7824 */ /* 0x000fe200078e02ff */
[----:B------:R-:W-:Y:S02]  /*71d20*/  @P4 IADD3 R84, PT, PT, R84, -0x7f000001, RZ ;  /* 0x80ffffff54544810 */ /* 0x000fe40007ffe0ff */
[----:B------:R-:W-:Y:S01]  /*71d30*/  @P5 IADD3 R124, PT, PT, R124, -0x7f000001, RZ ;  /* 0x80ffffff7c7c5810 */ /* 0x000fe20007ffe0ff */
[----:B------:R-:W-:Y:S01]  /*71d40*/  ISETP.GE.U32.AND P6, PT, R128, 0x7f000001, PT ;  /* 0x7f0000018000780c */ /* 0x000fe20003fc6070 */
[----:B------:R-:W-:Y:S01]  /*71d50*/  IMAD.HI.U32 R131, R127, 0x7f000001, R6 ;  /* 0x7f0000017f837827 */ /* 0x000fe200078e0006 */
[----:B------:R-:W-:Y:S01]  /*71d60*/  @P0 IADD3 R85, PT, PT, R85, -0x7f000001, RZ ;  /* 0x80ffffff55550810 */ /* 0x000fe20007ffe0ff */
[----:B------:R-:W-:Y:S01]  /*71d70*/  ISETP.GE.U32.AND P0, PT, R11, 0x7f000001, PT ;  /* 0x7f0000010b00780c */ /* 0x000fe20003f06070 */
[----:B------:R-:W-:Y:S02]  /*71d80*/  IADD3 R139, PT, PT, R39, R84, RZ ;  /* 0x00000054278b7210 */ /* 0x000fe40007ffe0ff */
[----:B------:R-:W-:-:S02]  /*71d90*/  @P2 IADD3 R9, PT, PT, R9, -0x7f000001, RZ ;  /* 0x80ffffff09092810 */ /* 0x000fc40007ffe0ff */
[----:B------:R-:W-:Y:S01]  /*71da0*/  IADD3 R39, PT, PT, R85, R124, RZ ;  /* 0x0000007c55277210 */ /* 0x000fe20007ffe0ff */
[----:B------:R-:W-:Y:S01]  /*71db0*/  ISETP.GE.U32.AND P2, PT, R131, 0x7f000001, PT ;  /* 0x7f0000018300780c */ /* 0x000fe20003f46070 */
[----:B------:R-:W4:Y:S01]  /*71dc0*/  LDL.64 R84, [R1+0x100] ;  /* 0x0001000001547983 */ /* 0x000f220000100a00 */
[----:B------:R-:W-:Y:S01]  /*71dd0*/  @P1 IADD3 R13, PT, PT, R13, -0x7f000001, RZ ;  /* 0x80ffffff0d0d1810 */ /* 0x000fe20007ffe0ff */
[----:B------:R-:W-:Y:S01]  /*71de0*/  ISETP.GE.U32.AND P1, PT, R138, 0x7f000001, PT ;  /* 0x7f0000018a00780c */ /* 0x000fe20003f26070 */
[----:B------:R-:W-:Y:S01]  /*71df0*/  @P6 IADD3 R128, PT, PT, R128, -0x7f000001, RZ ;  /* 0x80ffffff80806810 */ /* 0x000fe20007ffe0ff */
[----:B------:R-:W-:Y:S02]  /*71e00*/  ISETP.GE.U32.AND P4, PT, R123, 0x7f000001, PT ;  /* 0x7f0000017b00780c */ /* 0x000fe40003f86070 */
[----:B------:R-:W-:Y:S01]  /*71e10*/  @P0 IADD3 R11, PT, PT, R11, -0x7f000001, RZ ;  /* 0x80ffffff0b0b0810 */ /* 0x000fe20007ffe0ff */
[----:B------:R-:W-:Y:S01]  /*71e20*/  ISETP.GE.U32.AND P0, PT, R83, 0x7f000001, PT ;  /* 0x7f0000015300780c */ /* 0x000fe20003f06070 */
[----:B------:R-:W-:Y:S01]  /*71e30*/  IADD3 R77, PT, PT, R117, R128, RZ ;  /* 0x00000080754d7210 */ /* 0x000fe20007ffe0ff */
[----:B------:R-:W-:-:S03]  /*71e40*/  IMAD.WIDE.U32 R6, R126, UR19, RZ ;  /* 0x000000137e067c25 */ /* 0x000fc6000f8e00ff */
[----:B------:R-:W-:Y:S01]  /*71e50*/  @P2 IADD3 R131, PT, PT, R131, -0x7f000001, RZ ;  /* 0x80ffffff83832810 */ /* 0x000fe20007ffe0ff */
[----:B------:R-:W-:Y:S02]  /*71e60*/  ISETP.GE.U32.AND P2, PT, R74, 0x7f000001, PT ;  /* 0x7f0000014a00780c */ /* 0x000fe40003f46070 */
[----:B------:R-:W-:Y:S01]  /*71e70*/  @P1 IADD3 R138, PT, PT, R138, -0x7f000001, RZ ;  /* 0x80ffffff8a8a1810 */ /* 0x000fe20007ffe0ff */
[----:B------:R-:W-:Y:S01]  /*71e80*/  ISETP.GE.U32.AND P1, PT, R77, 0x7f000001, PT ;  /* 0x7f0000014d00780c */ /* 0x000fe20003f26070 */
[----:B------:R-:W-:Y:S01]  /*71e90*/  IMAD R124, R6, 0x7effffff, RZ ;  /* 0x7effffff067c7824 */ /* 0x000fe200078e02ff */
[----:B------:R-:W-:-:S03]  /*71ea0*/  @P4 IADD3 R123, PT, PT, R123, -0x7f000001, RZ ;  /* 0x80ffffff7b7b4810 */ /* 0x000fc60007ffe0ff */
[----:B------:R-:W-:Y:S01]  /*71eb0*/  IMAD.HI.U32 R124, R124, 0x7f000001, R6 ;  /* 0x7f0000017c7c7827 */ /* 0x000fe200078e0006 */
[----:B------:R-:W-:-:S03]  /*71ec0*/  @P0 IADD3 R83, PT, PT, R83, -0x7f000001, RZ ;  /* 0x80ffffff53530810 */ /* 0x000fc60007ffe0ff */
[----:B------:R-:W-:Y:S01]  /*71ed0*/  IMAD.WIDE.U32 R6, R11, UR17, RZ ;  /* 0x000000110b067c25 */ /* 0x000fe2000f8e00ff */
[----:B------:R-:W-:Y:S01]  /*71ee0*/  ISETP.GE.U32.AND P0, PT, R86, 0x7f000001, PT ;  /* 0x7f0000015600780c */ /* 0x000fe20003f06070 */
[----:B------:R-:W-:Y:S01]  /*71ef0*/  ISETP.GE.U32.AND P3, PT, R8, 0x7f000001, PT ;  /* 0x7f0000010800780c */ /* 0x000fe20003f66070 */
[----:B------:R-:W-:Y:S02]  /*71f00*/  IADD3 R138, PT, PT, R138, R123, RZ ;  /* 0x0000007b8a8a7210 */ /* 0x000fe40007ffe0ff */
[----:B------:R-:W-:Y:S01]  /*71f10*/  @P2 IADD3 R74, PT, PT, R74, -0x7f000001, RZ ;  /* 0x80ffffff4a4a2810 */ /* 0x000fe20007ffe0ff */
[----:B------:R-:W-:Y:S01]  /*71f20*/  IMAD R123, R6, 0x7effffff, RZ ;  /* 0x7effffff067b7824 */ /* 0x000fe200078e02ff */
[----:B------:R-:W-:Y:S01]  /*71f30*/  ISETP.GE.U32.AND P2, PT, R81, 0x7f000001, PT ;  /* 0x7f0000015100780c */ /* 0x000fe20003f46070 */
[----:B------:R-:W-:Y:S02]  /*71f40*/  @P1 IADD3 R77, PT, PT, R77, -0x7f000001, RZ ;  /* 0x80ffffff4d4d1810 */ /* 0x000fe40007ffe0ff */
[----:B------:R-:W-:-:S04]  /*71f50*/  IMAD.HI.U32 R123, R123, 0x7f000001, R6 ;  /* 0x7f0000017b7b7827 */ /* 0x000fc800078e0006 */
[----:B------:R-:W-:Y:S01]  /*71f60*/  IMAD.WIDE.U32 R6, R83, UR16, RZ ;  /* 0x0000001053067c25 */ /* 0x000fe2000f8e00ff */
[----:B------:R-:W-:-:S03]  /*71f70*/  IADD3 R131, PT, PT, R77, R131, RZ ;  /* 0x000000834d837210 */ /* 0x000fc60007ffe0ff */
[----:B------:R-:W-:Y:S01]  /*71f80*/  IMAD R77, R6, 0x7effffff, RZ ;  /* 0x7effffff064d7824 */ /* 0x000fe200078e02ff */
[----:B------:R-:W-:Y:S02]  /*71f90*/  @P0 IADD3 R86, PT, PT, R86, -0x7f000001, RZ ;  /* 0x80ffffff56560810 */ /* 0x000fe40007ffe0ff */
[----:B------:R-:W-:Y:S01]  /*71fa0*/  @P3 IADD3 R8, PT, PT, R8, -0x7f000001, RZ ;  /* 0x80ffffff08083810 */ /* 0x000fe20007ffe0ff */
[----:B------:R-:W-:Y:S01]  /*71fb0*/  IMAD.HI.U32 R77, R77, 0x7f000001, R6 ;  /* 0x7f0000014d4d7827 */ /* 0x000fe200078e0006 */
[----:B------:R-:W-:-:S03]  /*71fc0*/  @P2 IADD3 R81, PT, PT, R81, -0x7f000001, RZ ;  /* 0x80ffffff51512810 */ /* 0x000fc60007ffe0ff */
[----:B------:R-:W-:Y:S01]  /*71fd0*/  IMAD.WIDE.U32 R6, R86, UR18, RZ ;  /* 0x0000001256067c25 */ /* 0x000fe2000f8e00ff */
[----:B------:R-:W-:Y:S01]  /*71fe0*/  ISETP.GE.U32.AND P2, PT, R131, 0x7f000001, PT ;  /* 0x7f0000018300780c */ /* 0x000fe20003f46070 */
[----:B------:R-:W-:Y:S01]  /*71ff0*/  ISETP.GE.U32.AND P5, PT, R8, 0x7f000001, PT ;  /* 0x7f0000010800780c */ /* 0x000fe20003fa6070 */
[----:B------:R-:W-:Y:S01]  /*72000*/  ISETP.GE.U32.AND P0, PT, R139, 0x7f000001, PT ;  /* 0x7f0000018b00780c */ /* 0x000fe20003f06070 */
[----:B------:R-:W-:Y:S01]  /*72010*/  IMAD R127, R6, 0x7effffff, RZ ;  /* 0x7effffff067f7824 */ /* 0x000fe200078e02ff */
[----:B------:R-:W-:-:S03]  /*72020*/  ISETP.GE.U32.AND P1, PT, R134, 0x7f000001, PT ;  /* 0x7f0000018600780c */ /* 0x000fc60003f26070 */
[----:B------:R-:W-:-:S04]  /*72030*/  IMAD.HI.U32 R127, R127, 0x7f000001, R6 ;  /* 0x7f0000017f7f7827 */ /* 0x000fc800078e0006 */
[----:B------:R-:W-:-:S04]  /*72040*/  IMAD.WIDE.U32 R6, R81, UR19, RZ ;  /* 0x0000001351067c25 */ /* 0x000fc8000f8e00ff */
[----:B------:R-:W-:Y:S01]  /*72050*/  IMAD R126, R6, 0x7effffff, RZ ;  /* 0x7effffff067e7824 */ /* 0x000fe200078e02ff */
[----:B------:R-:W-:Y:S02]  /*72060*/  @P2 IADD3 R131, PT, PT, R131, -0x7f000001, RZ ;  /* 0x80ffffff83832810 */ /* 0x000fe40007ffe0ff */
[----:B------:R-:W-:Y:S02]  /*72070*/  @P5 IADD3 R8, PT, PT, R8, -0x7f000001, RZ ;  /* 0x80ffffff08085810 */ /* 0x000fe40007ffe0ff */
[----:B------:R-:W-:Y:S01]  /*72080*/  @P0 IADD3 R139, PT, PT, R139, -0x7f000001, RZ ;  /* 0x80ffffff8b8b0810 */ /* 0x000fe20007ffe0ff */
[----:B------:R-:W-:Y:S01]  /*72090*/  ISETP.GE.U32.AND P0, PT, R39, 0x7f000001, PT ;  /* 0x7f0000012700780c */ /* 0x000fe20003f06070 */
[----:B------:R-:W-:-:S04]  /*720a0*/  IMAD.HI.U32 R126, R126, 0x7f000001, R6 ;  /* 0x7f0000017e7e7827 */ /* 0x000fc800078e0006 */
[----:B------:R-:W-:Y:S01]  /*720b0*/  IMAD.WIDE.U32 R6, R131, R11, RZ ;  /* 0x0000000b83067225 */ /* 0x000fe200078e00ff */
[----:B------:R-:W-:Y:S02]  /*720c0*/  IADD3 R136, PT, PT, R8, UR12, RZ ;  /* 0x0000000c08887c10 */ /* 0x000fe4000fffe0ff */
[----:B------:R-:W-:Y:S01]  /*720d0*/  @P1 IADD3 R134, PT, PT, R134, -0x7f000001, RZ ;  /* 0x80ffffff86861810 */ /* 0x000fe20007ffe0ff */
[----:B------:R-:W-:Y:S01]  /*720e0*/  ISETP.GE.U32.AND P1, PT, R75, 0x7f000001, PT ;  /* 0x7f0000014b00780c */ /* 0x000fe20003f26070 */
[----:B------:R-:W-:-:S04]  /*720f0*/  IMAD R8, R6, 0x7effffff, RZ ;  /* 0x7effffff06087824 */ /* 0x000fc800078e02ff */
[----:B------:R-:W-:Y:S01]  /*72100*/  IMAD.HI.U32 R8, R8, 0x7f000001, R6 ;  /* 0x7f00000108087827 */ /* 0x000fe200078e0006 */
[----:B------:R-:W-:-:S04]  /*72110*/  @P0 IADD3 R39, PT, PT, R39, -0x7f000001, RZ ;  /* 0x80ffffff27270810 */ /* 0x000fc80007ffe0ff */
[----:B------:R-:W-:-:S03]  /*72120*/  ISETP.GE.U32.AND P0, PT, R8, 0x7f000001, PT ;  /* 0x7f0000010800780c */ /* 0x000fc60003f06070 */
        /* <DEDUP_REMOVED lines=8> */
[----:B------:R-:W-:-:S04]  /*721b0*/  @P1 IADD3 R79, PT, PT, R79, -0x7f000001, RZ ;  /* 0x80ffffff4f4f1810 */ /* 0x000fc80007ffe0ff */
[----:B------:R-:W-:-:S06]  /*721c0*/  IADD3 R79, PT, PT, R138, R79, RZ ;  /* 0x0000004f8a4f7210 */ /* 0x000fcc0007ffe0ff */
[----:B------:R-:W-:Y:S01]  /*721d0*/  @P0 IADD3 R76, PT, PT, R76, -0x7f000001, RZ ;  /* 0x80ffffff4c4c0810 */ /* 0x000fe20007ffe0ff */
[----:B------:R-:W-:Y:S01]  /*721e0*/  ISETP.GE.U32.AND P0, PT, R79, 0x7f000001, PT ;  /* 0x7f0000014f00780c */ /* 0x000fe20003f06070 */
[----:B------:R-:W-:-:S12]  /*721f0*/  IADD3 R93, PT, PT, R39, R93, RZ ;  /* 0x0000005d275d7210 */ /* 0x000fd80007ffe0ff */
[----:B------:R-:W-:Y:S01]  /*72200*/  @P0 IADD3 R79, PT, PT, R79, -0x7f000001, RZ ;  /* 0x80ffffff4f4f0810 */ /* 0x000fe20007ffe0ff */
[----:B------:R-:W-:-:S03]  /*72210*/  ISETP.GE.U32.AND P0, PT, R93, 0x7f000001, PT ;  /* 0x7f0000015d00780c */ /* 0x000fc60003f06070 */
[----:B--2---:R-:W-:Y:S01]  /*72220*/  IADD3 R137, PT, PT, R79, R137, RZ ;  /* 0x000000894f897210 */ /* 0x004fe20007ffe0ff */
[----:B------:R-:W-:-:S09]  /*72230*/  ISETP.GE.U32.AND P1, PT, R80, 0x7f000001, PT ;  /* 0x7f0000015000780c */ /* 0x000fd20003f26070 */
[----:B------:R-:W-:Y:S01]  /*72240*/  @P0 IADD3 R93, PT, PT, R93, -0x7f000001, RZ ;  /* 0x80ffffff5d5d0810 */ /* 0x000fe20007ffe0ff */
[----:B------:R-:W-:Y:S01]  /*72250*/  ISETP.GE.U32.AND P0, PT, R137, 0x7f000001, PT ;  /* 0x7f0000018900780c */ /* 0x000fe20003f06070 */
[----:B------:R0:W-:Y:S01]  /*72260*/  STL [R1+0x110], R137 ;  /* 0x0001108901007387 */ /* 0x0001e20000100800 */
[----:B------:R-:W-:Y:S01]  /*72270*/  ISETP.GE.U32.AND P3, PT, R12, 0x7f000001, PT ;  /* 0x7f0000010c00780c */ /* 0x000fe20003f66070 */
[----:B------:R-:W-:-:S10]  /*72280*/  @P1 IADD3 R80, PT, PT, R80, -0x7f000001, RZ ;  /* 0x80ffffff50501810 */ /* 0x000fd40007ffe0ff */
[----:B0-----:R-:W-:Y:S02]  /*72290*/  @P0 IADD3 R137, PT, PT, R137, -0x7f000001, RZ ;  /* 0x80ffffff89890810 */ /* 0x001fe40007ffe0ff */
[----:B------:R-:W-:Y:S02]  /*722a0*/  IADD3 R80, PT, PT, R76, R80, RZ ;  /* 0x000000504c507210 */ /* 0x000fe40007ffe0ff */
[----:B---3--:R-:W-:-:S05]  /*722b0*/  IADD3 R93, PT, PT, R93, R78, RZ ;  /* 0x0000004e5d5d7210 */ /* 0x008fca0007ffe0ff */
[----:B------:R-:W-:Y:S01]  /*722c0*/  ISETP.GE.U32.AND P0, PT, R93, 0x7f000001, PT ;  /* 0x7f0000015d00780c */ /* 0x000fe20003f06070 */
[----:B------:R-:W-:Y:S04]  /*722d0*/  STL [R1+0x110], R137 ;  /* 0x0001108901007387 */ /* 0x000fe80000100800 */
[----:B------:R0:W-:Y:S01]  /*722e0*/  STL [R1+0x114], R93 ;  /* 0x0001145d01007387 */ /* 0x0001e20000100800 */
[----:B------:R-:W-:Y:S02]  /*722f0*/  @P3 IADD3 R12, PT, PT, R12, -0x7f000001, RZ ;  /* 0x80ffffff0c0c3810 */ /* 0x000fe40007ffe0ff */
[----:B------:R-:W-:Y:S01]  /*72300*/  IADD3 R134, PT, PT, R134, R74, RZ ;  /* 0x0000004a86867210 */ /* 0x000fe20007ffe0ff */
[----:B------:R-:W-:-:S04]  /*72310*/  ISETP.GE.U32.AND P1, PT, R33, 0x7f000001, PT ;  /* 0x7f0000012100780c */ /* 0x000fc80003f26070 */
[----:B0-----:R-:W-:Y:S01]  /*72320*/  @P0 IADD3 R93, PT, PT, R93, -0x7f000001, RZ ;  /* 0x80ffffff5d5d0810 */ /* 0x001fe20007ffe0ff */
[----:B------:R-:W-:Y:S01]  /*72330*/  ISETP.GE.U32.AND P0, PT, R80, 0x7f000001, PT ;  /* 0x7f0000015000780c */ /* 0x000fe20003f06070 */
[----:B------:R-:W-:Y:S01]  /*72340*/  IADD3 R129, PT, PT, R12, UR14, RZ ;  /* 0x0000000e0c817c10 */ /* 0x000fe2000fffe0ff */
[----:B------:R-:W-:Y:S01]  /*72350*/  ISETP.GE.U32.AND P2, PT, R134, 0x7f000001, PT ;  /* 0x7f0000018600780c */ /* 0x000fe20003f46070 */
[----:B------:R-:W-:-:S05]  /*72360*/  IADD3 R12, PT, PT, R139, R75, RZ ;  /* 0x0000004b8b0c7210 */ /* 0x000fca0007ffe0ff */
[----:B------:R-:W-:-:S05]  /*72370*/  @P1 IADD3 R33, PT, PT, R33, -0x7f000001, RZ ;  /* 0x80ffffff21211810 */ /* 0x000fca0007ffe0ff */
[----:B------:R-:W-:Y:S01]  /*72380*/  @P0 IADD3 R80, PT, PT, R80, -0x7f000001, RZ ;  /* 0x80ffffff50500810 */ /* 0x000fe20007ffe0ff */
[----:B------:R-:W-:Y:S01]  /*72390*/  ISETP.GE.U32.AND P0, PT, R12, 0x7f000001, PT ;  /* 0x7f0000010c00780c */ /* 0x000fe20003f06070 */
[----:B------:R-:W-:Y:S01]  /*723a0*/  @P2 IADD3 R134, PT, PT, R134, -0x7f000001, RZ ;  /* 0x80ffffff86862810 */ /* 0x000fe20007ffe0ff */
[----:B------:R-:W-:Y:S01]  /*723b0*/  IMAD.WIDE.U32 R6, R8, 0x5fffffa, RZ ;  /* 0x05fffffa08067825 */ /* 0x000fe200078e00ff */
[----:B------:R-:W-:Y:S01]  /*723c0*/  ISETP.GE.U32.AND P2, PT, R33, 0x7f000001, PT ;  /* 0x7f0000012100780c */ /* 0x000fe20003f46070 */
[----:B----4-:R-:W-:Y:S02]  /*723d0*/  IADD3 R80, PT, PT, R80, R10, RZ ;  /* 0x0000000a50507210 */ /* 0x010fe40007ffe0ff */
[----:B------:R-:W-:Y:S02]  /*723e0*/  IMAD R8, R8, 0x6, RZ ;  /* 0x0000000608087824 */ /* 0x000fe400078e02ff */
[----:B------:R-:W-:Y:S01]  /*723f0*/  IMAD.WIDE.U32 R74, R134, R83, RZ ;  /* 0x00000053864a7225 */ /* 0x000fe200078e00ff */
[----:B------:R-:W-:-:S03]  /*72400*/  ISETP.GE.U32.AND P4, PT, R13, 0x7f000001, PT ;  /* 0x7f0000010d00780c */ /* 0x000fc60003f86070 */
[----:B------:R-:W-:-:S04]  /*72410*/  IMAD.HI.U32 R39, R8, 0x7f000001, R6 ;  /* 0x7f00000108277827 */ /* 0x000fc800078e0006 */
[----:B------:R-:W-:Y:S01]  /*72420*/  IMAD R6, R74, 0x7effffff, RZ ;  /* 0x7effffff4a067824 */ /* 0x000fe200078e02ff */
[----:B------:R-:W-:Y:S01]  /*72430*/  @P0 IADD3 R12, PT, PT, R12, -0x7f000001, RZ ;  /* 0x80ffffff0c0c0810 */ /* 0x000fe20007ffe0ff */
[----:B------:R-:W-:Y:S02]  /*72440*/  ISETP.GE.U32.AND P0, PT, R80, 0x7f000001, PT ;  /* 0x7f0000015000780c */ /* 0x000fe40003f06070 */
[----:B------:R-:W-:-:S04]  /*72450*/  IMAD.HI.U32 R74, R6, 0x7f000001, R74 ;  /* 0x7f000001064a7827 */ /* 0x000fc800078e004a */
[----:B------:R-:W-:Y:S01]  /*72460*/  IMAD.WIDE.U32 R6, R86, UR16, RZ ;  /* 0x0000001056067c25 */ /* 0x000fe2000f8e00ff */
[----:B------:R-:W-:Y:S01]  /*72470*/  @P2 IADD3 R33, PT, PT, R33, -0x7f000001, RZ ;  /* 0x80ffffff21212810 */ /* 0x000fe20007ffe0ff */
[----:B------:R-:W-:Y:S04]  /*72480*/  STL [R1+0x114], R93 ;  /* 0x0001145d01007387 */ /* 0x000fe80000100800 */
[----:B------:R0:W-:Y:S01]  /*72490*/  STL [R1+0x118], R80 ;  /* 0x0001185001007387 */ /* 0x0001e20000100800 */
[----:B------:R-:W-:Y:S01]  /*724a0*/  IMAD R76, R6, 0x7effffff, RZ ;  /* 0x7effffff064c7824 */ /* 0x000fe200078e02ff */
[----:B------:R-:W-:Y:S01]  /*724b0*/  @P4 IADD3 R13, PT, PT, R13, -0x7f000001, RZ ;  /* 0x80ffffff0d0d4810 */ /* 0x000fe20007ffe0ff */
[----:B------:R-:W-:Y:S01]  /*724c0*/  ISETP.GE.U32.AND P4, PT, R133, 0x7f000001, PT ;  /* 0x7f0000018500780c */ /* 0x000fe20003f86070 */
[----:B------:R-:W-:Y:S01]  /*724d0*/  ISETP.GE.U32.AND P3, PT, R132, 0x7f000001, PT ;  /* 0x7f0000018400780c */ /* 0x000fe20003f66070 */
[----:B------:R-:W-:-:S04]  /*724e0*/  IMAD.HI.U32 R76, R76, 0x7f000001, R6 ;  /* 0x7f0000014c4c7827 */ /* 0x000fc800078e0006 */
[----:B------:R-:W-:Y:S01]  /*724f0*/  IMAD.WIDE.U32 R6, R81, UR17, RZ ;  /* 0x0000001151067c25 */ /* 0x000fe2000f8e00ff */
[----:B0-----:R-:W-:Y:S01]  /*72500*/  @P0 IADD3 R80, PT, PT, R80, -0x7f000001, RZ ;  /* 0x80ffffff50500810 */ /* 0x001fe20007ffe0ff */
[----:B------:R-:W-:Y:S01]  /*72510*/  ISETP.GE.U32.AND P0, PT, R33, 0x7f000001, PT ;  /* 0x7f0000012100780c */ /* 0x000fe20003f06070 */
[----:B------:R-:W-:Y:S01]  /*72520*/  IADD3 R12, PT, PT, R12, R82, RZ ;  /* 0x000000520c0c7210 */ /* 0x000fe20007ffe0ff */
[----:B------:R-:W-:Y:S02]  /*72530*/  IMAD R75, R6, 0x7effffff, RZ ;  /* 0x7effffff064b7824 */ /* 0x000fe400078e02ff */
[----:B------:R-:W-:-:S04]  /*72540*/  IMAD.WIDE.U32 R78, R11, UR16, RZ ;  /* 0x000000100b4e7c25 */ /* 0x000fc8000f8e00ff */
[----:B------:R-:W-:Y:S01]  /*72550*/  IMAD.HI.U32 R75, R75, 0x7f000001, R6 ;  /* 0x7f0000014b4b7827 */ /* 0x000fe200078e0006 */
[----:B------:R-:W-:Y:S01]  /*72560*/  ISETP.GE.U32.AND P1, PT, R12, 0x7f000001, PT ;  /* 0x7f0000010c00780c */ /* 0x000fe20003f26070 */
[----:B------:R-:W-:Y:S02]  /*72570*/  IADD3 R128, PT, PT, R9, UR13, RZ ;  /* 0x0000000d09807c10 */ /* 0x000fe4000fffe0ff */
[----:B------:R-:W-:Y:S02]  /*72580*/  IMAD R6, R78, 0x7effffff, RZ ;  /* 0x7effffff4e067824 */ /* 0x000fe400078e02ff */
[----:B------:R-:W-:Y:S01]  /*72590*/  IMAD.WIDE.U32 R8, R86, UR17, RZ ;  /* 0x0000001156087c25 */ /* 0x000fe2000f8e00ff */
[----:B------:R-:W-:Y:S02]  /*725a0*/  @P4 IADD3 R133, PT, PT, R133, -0x7f000001, RZ ;  /* 0x80ffffff85854810 */ /* 0x000fe40007ffe0ff */
[----:B------:R-:W-:Y:S02]  /*725b0*/  @P3 IADD3 R132, PT, PT, R132, -0x7f000001, RZ ;  /* 0x80ffffff84843810 */ /* 0x000fe40007ffe0ff */
[----:B------:R-:W-:Y:S01]  /*725c0*/  @P0 IADD3 R33, PT, PT, R33, -0x7f000001, RZ ;  /* 0x80ffffff21210810 */ /* 0x000fe20007ffe0ff */
[----:B------:R-:W-:-:S04]  /*725d0*/  IMAD.HI.U32 R78, R6, 0x7f000001, R78 ;  /* 0x7f000001064e7827 */ /* 0x000fc800078e004e */
[----:B------:R-:W-:Y:S01]  /*725e0*/  IMAD R6, R8, 0x7effffff, RZ ;  /* 0x7effffff08067824 */ /* 0x000fe200078e02ff */
[----:B------:R-:W-:Y:S01]  /*725f0*/  IADD3 R132, PT, PT, R132, R133, RZ ;  /* 0x0000008584847210 */ /* 0x000fe20007ffe0ff */
[----:B------:R-:W-:Y:S01]  /*72600*/  ISETP.GE.U32.AND P2, PT, R135, 0x7f000001, PT ;  /* 0x7f0000018700780c */ /* 0x000fe20003f46070 */
[----:B------:R-:W-:Y:S01]  /*72610*/  ISETP.GE.U32.AND P0, PT, R33, 0x7f000001, PT ;  /* 0x7f0000012100780c */ /* 0x000fe20003f06070 */
[----:B------:R-:W-:Y:S01]  /*72620*/  STL [R1+0x118], R80 ;  /* 0x0001185001007387 */ /* 0x000fe20000100800 */
[----:B------:R-:W-:-:S03]  /*72630*/  IMAD.HI.U32 R8, R6, 0x7f000001, R8 ;  /* 0x7f00000106087827 */ /* 0x000fc600078e0008 */
[----:B------:R0:W-:Y:S01]  /*72640*/  STL [R1+0x11c], R12 ;  /* 0x00011c0c01007387 */ /* 0x0001e20000100800 */
[----:B------:R-:W-:-:S04]  /*72650*/  IMAD.WIDE.U32 R6, R83, UR18, RZ ;  /* 0x0000001253067c25 */ /* 0x000fc8000f8e00ff */
[----:B------:R-:W-:Y:S01]  /*72660*/  IMAD R9, R6, 0x7effffff, RZ ;  /* 0x7effffff06097824 */ /* 0x000fe200078e02ff */
[----:B0-----:R-:W-:Y:S01]  /*72670*/  @P1 IADD3 R12, PT, PT, R12, -0x7f000001, RZ ;  /* 0x80ffffff0c0c1810 */ /* 0x001fe20007ffe0ff */
[----:B------:R-:W-:Y:S02]  /*72680*/  ISETP.GE.U32.AND P1, PT, R132, 0x7f000001, PT ;  /* 0x7f0000018400780c */ /* 0x000fe40003f26070 */
[----:B------:R-:W-:-:S04]  /*72690*/  IMAD.HI.U32 R9, R9, 0x7f000001, R6 ;  /* 0x7f00000109097827 */ /* 0x000fc800078e0006 */
[----:B------:R-:W-:Y:S01]  /*726a0*/  IMAD.WIDE.U32 R6, R134, R86, RZ ;  /* 0x0000005686067225 */ /* 0x000fe200078e00ff */
[----:B------:R-:W-:Y:S02]  /*726b0*/  @P2 IADD3 R135, PT, PT, R135, -0x7f000001, RZ ;  /* 0x80ffffff87872810 */ /* 0x000fe40007ffe0ff */
[----:B------:R-:W-:Y:S01]  /*726c0*/  @P0 IADD3 R33, PT, PT, R33, -0x7f000001, RZ ;  /* 0x80ffffff21210810 */ /* 0x000fe20007ffe0ff */
[----:B------:R-:W-:Y:S01]  /*726d0*/  ISETP.GE.U32.AND P0, PT, R136, 0x7f000001, PT ;  /* 0x7f0000018800780c */ /* 0x000fe20003f06070 */
[----:B------:R-:W-:Y:S01]  /*726e0*/  ISETP.GE.U32.AND P2, PT, R90, 0x7f000001, PT ;  /* 0x7f0000015a00780c */ /* 0x000fe20003f46070 */
[----:B------:R-:W-:Y:S01]  /*726f0*/  IMAD R10, R6, 0x7effffff, RZ ;  /* 0x7effffff060a7824 */ /* 0x000fe200078e02ff */
[----:B------:R-:W-:Y:S01]  /*72700*/  @P1 IADD3 R132, PT, PT, R132, -0x7f000001, RZ ;  /* 0x80ffffff84841810 */ /* 0x000fe20007ffe0ff */
[----:B------:R-:W-:Y:S02]  /*72710*/  ISETP.GE.U32.AND P1, PT, R33, 0x7f000001, PT ;  /* 0x7f0000012100780c */ /* 0x000fe40003f26070 */
[----:B------:R-:W-:-:S04]  /*72720*/  IMAD.HI.U32 R10, R10, 0x7f000001, R6 ;  /* 0x7f0000010a0a7827 */ /* 0x000fc800078e0006 */
[----:B------:R-:W-:-:S03]  /*72730*/  IMAD.WIDE.U32 R6, R131, R81, RZ ;  /* 0x0000005183067225 */ /* 0x000fc600078e00ff */
[----:B------:R-:W-:Y:S01]  /*72740*/  @P0 IADD3 R136, PT, PT, R136, -0x7f000001, RZ ;  /* 0x80ffffff88880810 */ /* 0x000fe20007ffe0ff */
        /* <DEDUP_REMOVED lines=8> */
[----:B------:R-:W-:Y:S01]  /*727d0*/  IADD3 R135, PT, PT, R132, R135, RZ ;  /* 0x0000008784877210 */ /* 0x000fe20007ffe0ff */
[----:B------:R-:W-:Y:S02]  /*727e0*/  ISETP.GE.U32.AND P2, PT, R35, 0x7f000001, PT ;  /* 0x7f0000012300780c */ /* 0x000fe40003f46070 */
[----:B------:R-:W-:-:S04]  /*727f0*/  IMAD.HI.U32 R80, R80, 0x7f000001, R6 ;  /* 0x7f00000150507827 */ /* 0x000fc800078e0006 */
[----:B------:R-:W-:Y:S01]  /*72800*/  IMAD.WIDE.U32 R6, R131, R86, RZ ;  /* 0x0000005683067225 */ /* 0x000fe200078e00ff */
[----:B------:R-:W-:Y:S01]  /*72810*/  ISETP.GE.U32.AND P3, PT, R135, 0x7f000001, PT ;  /* 0x7f0000018700780c */ /* 0x000fe20003f66070 */
[----:B------:R-:W-:Y:S02]  /*72820*/  @P0 IADD3 R71, PT, PT, R71, -0x7f000001, RZ ;  /* 0x80ffffff47470810 */ /* 0x000fe40007ffe0ff */
[----:B------:R-:W-:Y:S01]  /*72830*/  IMAD R82, R6, 0x7effffff, RZ ;  /* 0x7effffff06527824 */ /* 0x000fe200078e02ff */
[----:B------:R-:W-:Y:S02]  /*72840*/  @P1 IADD3 R90, PT, PT, R90, -0x7f000001, RZ ;  /* 0x80ffffff5a5a1810 */ /* 0x000fe40007ffe0ff */
[----:B------:R-:W-:Y:S01]  /*72850*/  ISETP.GE.U32.AND P0, PT, R71, 0x7f000001, PT ;  /* 0x7f0000014700780c */ /* 0x000fe20003f06070 */
[----:B------:R-:W-:Y:S01]  /*72860*/  ISETP.GE.U32.AND P1, PT, R143, 0x7f000001, PT ;  /* 0x7f0000018f00780c */ /* 0x000fe20003f26070 */
[----:B------:R-:W-:-:S04]  /*72870*/  IMAD.HI.U32 R82, R82, 0x7f000001, R6 ;  /* 0x7f00000152527827 */ /* 0x000fc800078e0006 */
[----:B------:R-:W-:Y:S01]  /*72880*/  IMAD.WIDE.U32 R6, R131, R83, RZ ;  /* 0x0000005383067225 */ /* 0x000fe200078e00ff */
[----:B------:R-:W-:Y:S02]  /*72890*/  @P2 IADD3 R35, PT, PT, R35, -0x7f000001, RZ ;  /* 0x80ffffff23232810 */ /* 0x000fe40007ffe0ff */
[----:B------:R-:W-:Y:S02]  /*728a0*/  IADD3 R136, PT, PT, R136, R33, RZ ;  /* 0x0000002188887210 */ /* 0x000fe40007ffe0ff */
[----:B------:R-:W-:Y:S01]  /*728b0*/  @P3 IADD3 R135, PT, PT, R135, -0x7f000001, RZ ;  /* 0x80ffffff87873810 */ /* 0x000fe20007ffe0ff */
        /* <DEDUP_REMOVED lines=8> */
[----:B------:R-:W-:Y:S01]  /*72940*/  IMAD R35, R6, 0x7effffff, RZ ;  /* 0x7effffff06237824 */ /* 0x000fe200078e02ff */
[----:B------:R-:W-:-:S03]  /*72950*/  IADD3 R117, PT, PT, R13, UR15, RZ ;  /* 0x0000000f0d757c10 */ /* 0x000fc6000fffe0ff */
[----:B------:R-:W-:-:S04]  /*72960*/  IMAD.HI.U32 R35, R35, 0x7f000001, R6 ;  /* 0x7f00000123237827 */ /* 0x000fc800078e0006 */
[----:B------:R-:W-:Y:S01]  /*72970*/  IMAD.WIDE.U32 R6, R134, R81, RZ ;  /* 0x0000005186067225 */ /* 0x000fe200078e00ff */
[----:B------:R0:W-:Y:S04]  /*72980*/  STL [R1+0x11c], R12 ;  /* 0x00011c0c01007387 */ /* 0x0001e80000100800 */
[----:B------:R-:W2:Y:S01]  /*72990*/  LD.E R13, desc[UR20][R84.64+0x1080] ;  /* 0x00108014540d7980 */ /* 0x000ea2000c101900 */
[----:B------:R-:W-:Y:S01]  /*729a0*/  IMAD R90, R6, 0x7effffff, RZ ;  /* 0x7effffff065a7824 */ /* 0x000fe200078e02ff */
[----:B------:R-:W-:Y:S02]  /*729b0*/  @P1 IADD3 R91, PT, PT, R91, -0x7f000001, RZ ;  /* 0x80ffffff5b5b1810 */ /* 0x000fe40007ffe0ff */
[----:B------:R-:W-:Y:S01]  /*729c0*/  @P0 IADD3 R93, PT, PT, R93, -0x7f000001, RZ ;  /* 0x80ffffff5d5d0810 */ /* 0x000fe20007ffe0ff */
[----:B------:R-:W-:-:S04]  /*729d0*/  IMAD.HI.U32 R90, R90, 0x7f000001, R6 ;  /* 0x7f0000015a5a7827 */ /* 0x000fc800078e0006 */
[----:B------:R-:W-:Y:S01]  /*729e0*/  IMAD.WIDE.U32 R6, R135, R81, RZ ;  /* 0x0000005187067225 */ /* 0x000fe200078e00ff */
[----:B------:R-:W-:Y:S01]  /*729f0*/  IADD3 R143, PT, PT, R71, R143, RZ ;  /* 0x0000008f478f7210 */ /* 0x000fe20007ffe0ff */
[----:B0-----:R-:W3:Y:S01]  /*72a00*/  LD.E R12, desc[UR20][R84.64+0x1084] ;  /* 0x00108414540c7980 */ /* 0x001ee2000c101900 */
[----:B------:R-:W-:Y:S01]  /*72a10*/  IADD3 R71, PT, PT, R93, R91, RZ ;  /* 0x0000005b5d477210 */ /* 0x000fe20007ffe0ff */
[----:B------:R-:W-:-:S04]  /*72a20*/  IMAD R91, R6, 0x7effffff, RZ ;  /* 0x7effffff065b7824 */ /* 0x000fc800078e02ff */
[----:B------:R-:W-:-:S05]  /*72a30*/  IMAD.HI.U32 R91, R91, 0x7f000001, R6 ;  /* 0x7f0000015b5b7827 */ /* 0x000fca00078e0006 */
[----:B------:R-:W-:Y:S01]  /*72a40*/  ISETP.GE.U32.AND P0, PT, R91, 0x7f000001, PT ;  /* 0x7f0000015b00780c */ /* 0x000fe20003f06070 */
[----:B------:R-:W-:-:S12]  /*72a50*/  ISETP.GE.U32.AND P1, PT, R92, 0x7f000001, PT ;  /* 0x7f0000015c00780c */ /* 0x000fd80003f26070 */
[----:B------:R-:W-:Y:S01]  /*72a60*/  @P0 IADD3 R91, PT, PT, R91, -0x7f000001, RZ ;  /* 0x80ffffff5b5b0810 */ /* 0x000fe20007ffe0ff */
[----:B------:R-:W-:Y:S01]  /*72a70*/  ISETP.GE.U32.AND P0, PT, R143, 0x7f000001, PT ;  /* 0x7f0000018f00780c */ /* 0x000fe20003f06070 */
[----:B------:R-:W-:-:S12]  /*72a80*/  @P1 IADD3 R92, PT, PT, R92, -0x7f000001, RZ ;  /* 0x80ffffff5c5c1810 */ /* 0x000fd80007ffe0ff */
[----:B------:R-:W-:-:S04]  /*72a90*/  @P0 IADD3 R143, PT, PT, R143, -0x7f000001, RZ ;  /* 0x80ffffff8f8f0810 */ /* 0x000fc80007ffe0ff */
[----:B------:R-:W-:Y:S02]  /*72aa0*/  IADD3 R143, PT, PT, R143, R92, RZ ;  /* 0x0000005c8f8f7210 */ /* 0x000fe40007ffe0ff */
[----:B------:R-:W4:Y:S01]  /*72ab0*/  LD.E R92, desc[UR20][R84.64+0x1088] ;  /* 0x00108814545c7980 */ /* 0x000f22000c101900 */
[----:B------:R-:W-:-:S04]  /*72ac0*/  IMAD.WIDE.U32 R6, R91, 0x5fffffa, RZ ;  /* 0x05fffffa5b067825 */ /* 0x000fc800078e00ff */
[----:B------:R-:W-:Y:S01]  /*72ad0*/  IMAD R91, R91, 0x6, RZ ;  /* 0x000000065b5b7824 */ /* 0x000fe200078e02ff */
[----:B------:R0:W4:Y:S03]  /*72ae0*/  LD.E R84, desc[UR20][R84.64+0x108c] ;  /* 0x00108c1454547980 */ /* 0x000126000c101900 */
[----:B------:R-:W-:-:S04]  /*72af0*/  IMAD.HI.U32 R91, R91, 0x7f000001, R6 ;  /* 0x7f0000015b5b7827 */ /* 0x000fc800078e0006 */
[----:B------:R-:W-:-:S04]  /*72b00*/  IMAD.WIDE.U32 R6, R135, R86, RZ ;  /* 0x0000005687067225 */ /* 0x000fc800078e00ff */
[----:B0-----:R-:W-:-:S04]  /*72b10*/  IMAD R85, R6, 0x7effffff, RZ ;  /* 0x7effffff06557824 */ /* 0x001fc800078e02ff */
[----:B------:R-:W-:-:S05]  /*72b20*/  IMAD.HI.U32 R85, R85, 0x7f000001, R6 ;  /* 0x7f00000155557827 */ /* 0x000fca00078e0006 */
[----:B------:R-:W-:Y:S01]  /*72b30*/  ISETP.GE.U32.AND P1, PT, R85, 0x7f000001, PT ;  /* 0x7f0000015500780c */ /* 0x000fe20003f26070 */
[----:B------:R-:W-:-:S12]  /*72b40*/  ISETP.GE.U32.AND P0, PT, R36, 0x7f000001, PT ;  /* 0x7f0000012400780c */ /* 0x000fd80003f06070 */
[----:B------:R-:W-:Y:S02]  /*72b50*/  @P1 IADD3 R85, PT, PT, R85, -0x7f000001, RZ ;  /* 0x80ffffff55551810 */ /* 0x000fe40007ffe0ff */
[----:B------:R-:W-:-:S03]  /*72b60*/  @P0 IADD3 R36, PT, PT, R36, -0x7f000001, RZ ;  /* 0x80ffffff24240810 */ /* 0x000fc60007ffe0ff */
[----:B------:R-:W-:-:S04]  /*72b70*/  IMAD.WIDE.U32 R6, R85, 0x5fffffa, RZ ;  /* 0x05fffffa55067825 */ /* 0x000fc800078e00ff */
[----:B------:R-:W-:Y:S01]  /*72b80*/  IMAD R85, R85, 0x6, RZ ;  /* 0x0000000655557824 */ /* 0x000fe200078e02ff */
[----:B------:R-:W-:Y:S01]  /*72b90*/  ISETP.GE.U32.AND P0, PT, R36, 0x7f000001, PT ;  /* 0x7f0000012400780c */ /* 0x000fe20003f06070 */
[----:B------:R-:W-:Y:S02]  /*72ba0*/  ISETP.GE.U32.AND P1, PT, R143, 0x7f000001, PT ;  /* 0x7f0000018f00780c */ /* 0x000fe40003f26070 */
        /* <DEDUP_REMOVED lines=8> */
[----:B------:R-:W-:-:S11]  /*72c30*/  ISETP.GE.U32.AND P5, PT, R122, 0x7f000001, PT ;  /* 0x7f0000017a00780c */ /* 0x000fd60003fa6070 */
[----:B------:R-:W-:Y:S02]  /*72c40*/  @P1 IADD3 R93, PT, PT, R93, -0x7f000001, RZ ;  /* 0x80ffffff5d5d1810 */ /* 0x000fe40007ffe0ff */
[----:B------:R-:W-:Y:S02]  /*72c50*/  @P0 IADD3 R36, PT, PT, R36, -0x7f000001, RZ ;  /* 0x80ffffff24240810 */ /* 0x000fe40007ffe0ff */
[----:B------:R-:W-:Y:S01]  /*72c60*/  @P5 IADD3 R122, PT, PT, R122, -0x7f000001, RZ ;  /* 0x80ffffff7a7a5810 */ /* 0x000fe20007ffe0ff */
[----:B------:R-:W-:-:S04]  /*72c70*/  IMAD.WIDE.U32 R6, R93, 0x5fffffa, RZ ;  /* 0x05fffffa5d067825 */ /* 0x000fc800078e00ff */
[----:B------:R-:W-:Y:S01]  /*72c80*/  IMAD R93, R93, 0x6, RZ ;  /* 0x000000065d5d7824 */ /* 0x000fe200078e02ff */
[----:B------:R-:W-:Y:S01]  /*72c90*/  ISETP.GE.U32.AND P0, PT, R36, 0x7f000001, PT ;  /* 0x7f0000012400780c */ /* 0x000fe20003f06070 */
[----:B------:R-:W-:Y:S02]  /*72ca0*/  ISETP.GE.U32.AND P2, PT, R118, 0x7f000001, PT ;  /* 0x7f0000017600780c */ /* 0x000fe40003f46070 */
[----:B------:R-:W-:-:S04]  /*72cb0*/  IMAD.HI.U32 R93, R93, 0x7f000001, R6 ;  /* 0x7f0000015d5d7827 */ /* 0x000fc800078e0006 */
[----:B------:R-:W-:-:S04]  /*72cc0*/  IMAD.WIDE.U32 R6, R122, 0x5fffffa, RZ ;  /* 0x05fffffa7a067825 */ /* 0x000fc800078e00ff */
[----:B------:R-:W-:-:S04]  /*72cd0*/  IMAD R122, R122, 0x6, RZ ;  /* 0x000000067a7a7824 */ /* 0x000fc800078e02ff */
[----:B------:R-:W-:Y:S02]  /*72ce0*/  IMAD.HI.U32 R133, R122, 0x7f000001, R6 ;  /* 0x7f0000017a857827 */ /* 0x000fe400078e0006 */
[----:B------:R-:W4:Y:S01]  /*72cf0*/  LDL R122, [R1+0x110] ;  /* 0x00011000017a7983 */ /* 0x000f220000100800 */
[----:B------:R-:W-:Y:S01]  /*72d00*/  @P0 IADD3 R36, PT, PT, R36, -0x7f000001, RZ ;  /* 0x80ffffff24240810 */ /* 0x000fe20007ffe0ff */
[----:B------:R-:W-:Y:S01]  /*72d10*/  ISETP.GE.U32.AND P0, PT, R117, 0x7f000001, PT ;  /* 0x7f0000017500780c */ /* 0x000fe20003f06070 */
[----:B------:R-:W-:Y:S01]  /*72d20*/  @P2 IADD3 R118, PT, PT, R118, -0x7f000001, RZ ;  /* 0x80ffffff76762810 */ /* 0x000fe20007ffe0ff */
[----:B------:R-:W-:Y:S01]  /*72d30*/  ISETP.GE.U32.AND P3, PT, R121, 0x7f000001, PT ;  /* 0x7f0000017900780c */ /* 0x000fe20003f66070 */
[----:B------:R-:W-:Y:S01]  /*72d40*/  ISETP.GE.U32.AND P2, PT, R71, 0x7f000001, PT ;  /* 0x7f0000014700780c */ /* 0x000fe20003f46070 */
[----:B------:R-:W-:Y:S01]  /*72d50*/  ISETP.GE.U32.AND P1, PT, R36, 0x7f000001, PT ;  /* 0x7f0000012400780c */ /* 0x000fe20003f26070 */
[----:B------:R-:W-:-:S08]  /*72d60*/  IADD3 R118, PT, PT, R143, R118, RZ ;  /* 0x000000768f767210 */ /* 0x000fd00007ffe0ff */
[----:B------:R-:W-:Y:S01]  /*72d70*/  @P0 IADD3 R117, PT, PT, R117, -0x7f000001, RZ ;  /* 0x80ffffff75750810 */ /* 0x000fe20007ffe0ff */
[----:B------:R-:W-:Y:S01]  /*72d80*/  ISETP.GE.U32.AND P0, PT, R136, 0x7f000001, PT ;  /* 0x7f0000018800780c */ /* 0x000fe20003f06070 */
[----:B------:R-:W-:Y:S01]  /*72d90*/  ISETP.GE.U32.AND P4, PT, R118, 0x7f000001, PT ;  /* 0x7f0000017600780c */ /* 0x000fe20003f86070 */
[----:B------:R-:W-:Y:S02]  /*72da0*/  @P3 IADD3 R121, PT, PT, R121, -0x7f000001, RZ ;  /* 0x80ffffff79793810 */ /* 0x000fe40007ffe0ff */
[----:B------:R-:W-:Y:S02]  /*72db0*/  @P1 IADD3 R36, PT, PT, R36, -0x7f000001, RZ ;  /* 0x80ffffff24241810 */ /* 0x000fe40007ffe0ff */
[----:B------:R-:W-:Y:S02]  /*72dc0*/  @P2 IADD3 R71, PT, PT, R71, -0x7f000001, RZ ;  /* 0x80ffffff47472810 */ /* 0x000fe40007ffe0ff */
[----:B------:R-:W-:Y:S02]  /*72dd0*/  IADD3 R36, PT, PT, R117, R36, RZ ;  /* 0x0000002475247210 */ /* 0x000fe40007ffe0ff */
[----:B------:R-:W-:-:S03]  /*72de0*/  IADD3 R121, PT, PT, R71, R121, RZ ;  /* 0x0000007947797210 */ /* 0x000fc60007ffe0ff */
[----:B------:R-:W-:Y:S01]  /*72df0*/  @P0 IADD3 R136, PT, PT, R136, -0x7f000001, RZ ;  /* 0x80ffffff88880810 */ /* 0x000fe20007ffe0ff */
[----:B------:R-:W-:Y:S01]  /*72e00*/  ISETP.GE.U32.AND P1, PT, R36, 0x7f000001, PT ;  /* 0x7f0000012400780c */ /* 0x000fe20003f26070 */
[----:B------:R-:W-:Y:S01]  /*72e10*/  ISETP.GE.U32.AND P0, PT, R121, 0x7f000001, PT ;  /* 0x7f0000017900780c */ /* 0x000fe20003f06070 */
[----:B------:R-:W-:-:S05]  /*72e20*/  @P4 IADD3 R118, PT, PT, R118, -0x7f000001, RZ ;  /* 0x80ffffff76764810 */ /* 0x000fca0007ffe0ff */
[----:B------:R-:W-:Y:S01]  /*72e30*/  ISETP.GE.U32.AND P2, PT, R118, R136, PT ;  /* 0x000000887600720c */ /* 0x000fe20003f46070 */
[----:B------:R-:W-:-:S05]  /*72e40*/  IADD3 R117, PT, PT, -R136, R118, RZ ;  /* 0x0000007688757210 */ /* 0x000fca0007ffe1ff */
[----:B------:R-:W-:Y:S02]  /*72e50*/  @P1 IADD3 R36, PT, PT, R36, -0x7f000001, RZ ;  /* 0x80ffffff24241810 */ /* 0x000fe40007ffe0ff */
[----:B------:R-:W-:Y:S01]  /*72e60*/  @P0 IADD3 R121, PT, PT, R121, -0x7f000001, RZ ;  /* 0x80ffffff79790810 */ /* 0x000fe20007ffe0ff */
[----:B------:R-:W-:-:S04]  /*72e70*/  ISETP.GE.U32.AND P1, PT, R40, 0x7f000001, PT ;  /* 0x7f0000012800780c */ /* 0x000fc80003f26070 */
[----:B------:R-:W-:Y:S01]  /*72e80*/  ISETP.GE.U32.AND P0, PT, R121, R36, PT ;  /* 0x000000247900720c */ /* 0x000fe20003f06070 */
[----:B------:R-:W-:Y:S01]  /*72e90*/  @!P2 IADD3 R117, PT, PT, R117, 0x7f000001, RZ ;  /* 0x7f0000017575a810 */ /* 0x000fe20007ffe0ff */
[----:B------:R-:W-:Y:S01]  /*72ea0*/  ISETP.GE.U32.AND P2, PT, R72, 0x7f000001, PT ;  /* 0x7f0000014800780c */ /* 0x000fe20003f46070 */
[----:B------:R-:W-:-:S06]  /*72eb0*/  IADD3 R121, PT, PT, -R36, R121, RZ ;  /* 0x0000007924797210 */ /* 0x000fcc0007ffe1ff */
[----:B------:R-:W-:-:S04]  /*72ec0*/  @P1 IADD3 R40, PT, PT, R40, -0x7f000001, RZ ;  /* 0x80ffffff28281810 */ /* 0x000fc80007ffe0ff */
[----:B------:R-:W-:Y:S01]  /*72ed0*/  @!P0 IADD3 R121, PT, PT, R121, 0x7f000001, RZ ;  /* 0x7f00000179798810 */ /* 0x000fe20007ffe0ff */
[----:B------:R-:W-:Y:S01]  /*72ee0*/  ISETP.GE.U32.AND P0, PT, R38, 0x7f000001, PT ;  /* 0x7f0000012600780c */ /* 0x000fe20003f06070 */
[----:B------:R-:W-:Y:S01]  /*72ef0*/  @P2 IADD3 R72, PT, PT, R72, -0x7f000001, RZ ;  /* 0x80ffffff48482810 */ /* 0x000fe20007ffe0ff */
[----:B------:R-:W-:Y:S01]  /*72f00*/  ISETP.GE.U32.AND P2, PT, R40, 0x7f000001, PT ;  /* 0x7f0000012800780c */ /* 0x000fe20003f46070 */
[----:B------:R-:W-:Y:S01]  /*72f10*/  ISETP.GE.U32.AND P3, PT, R41, 0x7f000001, PT ;  /* 0x7f0000012900780c */ /* 0x000fe20003f66070 */
[----:B------:R-:W-:Y:S02]  /*72f20*/  ISETP.GE.U32.AND P5, PT, R73, 0x7f000001, PT ;  /* 0x7f0000014900780c */ /* 0x000fe40003fa6070 */
[----:B------:R-:W-:-:S07]  /*72f30*/  ISETP.GE.U32.AND P4, PT, R72, 0x7f000001, PT ;  /* 0x7f0000014800780c */ /* 0x000fce0003f86070 */
[----:B------:R-:W-:Y:S02]  /*72f40*/  @P0 IADD3 R38, PT, PT, R38, -0x7f000001, RZ ;  /* 0x80ffffff26260810 */ /* 0x000fe40007ffe0ff */
[----:B------:R-:W-:-:S03]  /*72f50*/  @P2 IADD3 R40, PT, PT, R40, -0x7f000001, RZ ;  /* 0x80ffffff28282810 */ /* 0x000fc60007ffe0ff */
[----:B------:R-:W-:Y:S01]  /*72f60*/  ISETP.GE.U32.AND P1, PT, R38, 0x7f000001, PT ;  /* 0x7f0000012600780c */ /* 0x000fe20003f26070 */
[----:B------:R-:W-:Y:S01]  /*72f70*/  @P3 IADD3 R41, PT, PT, R41, -0x7f000001, RZ ;  /* 0x80ffffff29293810 */ /* 0x000fe20007ffe0ff */
[----:B------:R-:W-:Y:S01]  /*72f80*/  ISETP.GE.U32.AND P0, PT, R40, 0x7f000001, PT ;  /* 0x7f0000012800780c */ /* 0x000fe20003f06070 */
[----:B------:R-:W-:-:S03]  /*72f90*/  ISETP.GE.U32.AND P3, PT, R64, 0x7f000001, PT ;  /* 0x7f0000014000780c */ /* 0x000fc60003f66070 */
[----:B------:R-:W-:Y:S01]  /*72fa0*/  ISETP.GE.U32.AND P2, PT, R41, 0x7f000001, PT ;  /* 0x7f0000012900780c */ /* 0x000fe20003f46070 */
[----:B------:R-:W-:Y:S02]  /*72fb0*/  @P5 IADD3 R73, PT, PT, R73, -0x7f000001, RZ ;  /* 0x80ffffff49495810 */ /* 0x000fe40007ffe0ff */
[----:B------:R-:W-:-:S04]  /*72fc0*/  @P4 IADD3 R72, PT, PT, R72, -0x7f000001, RZ ;  /* 0x80ffffff48484810 */ /* 0x000fc80007ffe0ff */
[----:B------:R-:W-:Y:S02]  /*72fd0*/  @P1 IADD3 R38, PT, PT, R38, -0x7f000001, RZ ;  /* 0x80ffffff26261810 */ /* 0x000fe40007ffe0ff */
[----:B------:R-:W-:Y:S02]  /*72fe0*/  IADD3 R72, PT, PT, R72, R73, RZ ;  /* 0x0000004948487210 */ /* 0x000fe40007ffe0ff */
        /* <DEDUP_REMOVED lines=8> */
[----:B------:R-:W-:-:S04]  /*73070*/  ISETP.GE.U32.AND P2, PT, R120, 0x7f000001, PT ;  /* 0x7f0000017800780c */ /* 0x000fc80003f46070 */
[----:B------:R-:W-:Y:S01]  /*73080*/  ISETP.GE.U32.AND P3, PT, R41, 0x7f000001, PT ;  /* 0x7f0000012900780c */ /* 0x000fe20003f66070 */
[----:B------:R-:W-:-:S04]  /*73090*/  @P1 IADD3 R38, PT, PT, R38, -0x7f000001, RZ ;  /* 0x80ffffff26261810 */ /* 0x000fc80007ffe0ff */
[----:B------:R-:W-:Y:S02]  /*730a0*/  @P0 IADD3 R40, PT, PT, R40, -0x7f000001, RZ ;  /* 0x80ffffff28280810 */ /* 0x000fe40007ffe0ff */
[----:B------:R-:W-:Y:S02]  /*730b0*/  @P5 IADD3 R119, PT, PT, R119, -0x7f000001, RZ ;  /* 0x80ffffff77775810 */ /* 0x000fe40007ffe0ff */
[----:B------:R-:W-:Y:S01]  /*730c0*/  @P4 IADD3 R72, PT, PT, R72, -0x7f000001, RZ ;  /* 0x80ffffff48484810 */ /* 0x000fe20007ffe0ff */
[----:B------:R-:W-:Y:S01]  /*730d0*/  ISETP.GE.U32.AND P6, PT, R38, 0x7f000001, PT ;  /* 0x7f0000012600780c */ /* 0x000fe20003fc6070 */
[----:B------:R-:W-:Y:S01]  /*730e0*/  ISETP.GE.U32.AND P0, PT, R129, 0x7f000001, PT ;  /* 0x7f0000018100780c */ /* 0x000fe20003f06070 */
[----:B------:R-:W-:Y:S01]  /*730f0*/  ISETP.GE.U32.AND P1, PT, R40, 0x7f000001, PT ;  /* 0x7f0000012800780c */ /* 0x000fe20003f26070 */
[----:B------:R-:W-:Y:S02]  /*73100*/  IADD3 R72, PT, PT, R72, R119, RZ ;  /* 0x0000007748487210 */ /* 0x000fe40007ffe0ff */
[----:B------:R-:W-:-:S02]  /*73110*/  @P2 IADD3 R120, PT, PT, R120, -0x7f000001, RZ ;  /* 0x80ffffff78782810 */ /* 0x000fc40007ffe0ff */
[----:B------:R-:W-:Y:S01]  /*73120*/  @P3 IADD3 R41, PT, PT, R41, -0x7f000001, RZ ;  /* 0x80ffffff29293810 */ /* 0x000fe20007ffe0ff */
[----:B------:R-:W-:Y:S01]  /*73130*/  ISETP.GE.U32.AND P4, PT, R133, 0x7f000001, PT ;  /* 0x7f0000018500780c */ /* 0x000fe20003f86070 */
[----:B------:R-:W-:Y:S02]  /*73140*/  ISETP.GE.U32.AND P5, PT, R72, 0x7f000001, PT ;  /* 0x7f0000014800780c */ /* 0x000fe40003fa6070 */
[----:B------:R-:W-:Y:S02]  /*73150*/  IADD3 R41, PT, PT, R41, R120, RZ ;  /* 0x0000007829297210 */ /* 0x000fe40007ffe0ff */
[----:B------:R-:W-:Y:S02]  /*73160*/  @P6 IADD3 R38, PT, PT, R38, -0x7f000001, RZ ;  /* 0x80ffffff26266810 */ /* 0x000fe40007ffe0ff */
        /* <DEDUP_REMOVED lines=9> */
[----:B--2---:R-:W-:-:S04]  /*73200*/  IMAD.WIDE.U32 R6, R13, R117, RZ ;  /* 0x000000750d067225 */ /* 0x004fc800078e00ff */
[----:B------:R-:W-:Y:S01]  /*73210*/  IMAD R132, R6, 0x7effffff, RZ ;  /* 0x7effffff06847824 */ /* 0x000fe200078e02ff */
[----:B------:R-:W-:-:S03]  /*73220*/  ISETP.GE.U32.AND P1, PT, R119, 0x7f000001, PT ;  /* 0x7f0000017700780c */ /* 0x000fc60003f26070 */
[----:B------:R-:W-:-:S04]  /*73230*/  IMAD.HI.U32 R132, R132, 0x7f000001, R6 ;  /* 0x7f00000184847827 */ /* 0x000fc800078e0006 */
[----:B---3--:R-:W-:Y:S01]  /*73240*/  IMAD.WIDE.U32 R6, R12, R121, RZ ;  /* 0x000000790c067225 */ /* 0x008fe200078e00ff */
[----:B------:R-:W-:Y:S02]  /*73250*/  IADD3 R72, PT, PT, R72, R133, RZ ;  /* 0x0000008548487210 */ /* 0x000fe40007ffe0ff */
[----:B------:R-:W-:Y:S02]  /*73260*/  @P6 IADD3 R128, PT, PT, R128, -0x7f000001, RZ ;  /* 0x80ffffff80806810 */ /* 0x000fe40007ffe0ff */
[----:B------:R-:W-:Y:S01]  /*73270*/  @P0 IADD3 R38, PT, PT, R38, -0x7f000001, RZ ;  /* 0x80ffffff26260810 */ /* 0x000fe20007ffe0ff */
[----:B------:R-:W-:Y:S01]  /*73280*/  IMAD R136, R6, 0x7effffff, RZ ;  /* 0x7effffff06887824 */ /* 0x000fe200078e02ff */
[----:B------:R-:W-:Y:S02]  /*73290*/  @P3 IADD3 R125, PT, PT, R125, -0x7f000001, RZ ;  /* 0x80ffffff7d7d3810 */ /* 0x000fe40007ffe0ff */
[----:B------:R-:W-:Y:S01]  /*732a0*/  @P2 IADD3 R41, PT, PT, R41, -0x7f000001, RZ ;  /* 0x80ffffff29292810 */ /* 0x000fe20007ffe0ff */
        /* <DEDUP_REMOVED lines=11> */
[----:B------:R-:W-:Y:S01]  /*73360*/  ISETP.GE.U32.AND P5, PT, R136, 0x7f000001, PT ;  /* 0x7f0000018800780c */ /* 0x000fe20003fa6070 */
[----:B------:R-:W-:Y:S02]  /*73370*/  @P4 IADD3 R72, PT, PT, R72, -0x7f000001, RZ ;  /* 0x80ffffff48484810 */ /* 0x000fe40007ffe0ff */
[----:B------:R-:W-:-:S03]  /*73380*/  IMAD R36, R6, 0x7effffff, RZ ;  /* 0x7effffff06247824 */ /* 0x000fc600078e02ff */
[----:B------:R-:W-:Y:S01]  /*73390*/  ISETP.GE.U32.AND P2, PT, R72, R119, PT ;  /* 0x000000774800720c */ /* 0x000fe20003f46070 */
[----:B------:R-:W-:-:S04]  /*733a0*/  IMAD.HI.U32 R36, R36, 0x7f000001, R6 ;  /* 0x7f00000124247827 */ /* 0x000fc800078e0006 */
[----:B------:R-:W-:Y:S01]  /*733b0*/  IMAD.WIDE.U32 R6, R237, R135, RZ ;  /* 0x00000087ed067225 */ /* 0x000fe200078e00ff */
[----:B------:R-:W-:Y:S02]  /*733c0*/  @P0 IADD3 R38, PT, PT, R38, -0x7f000001, RZ ;  /* 0x80ffffff26260810 */ /* 0x000fe40007ffe0ff */
[----:B------:R-:W-:Y:S01]  /*733d0*/  @P1 IADD3 R41, PT, PT, R41, -0x7f000001, RZ ;  /* 0x80ffffff29291810 */ /* 0x000fe20007ffe0ff */
[----:B------:R-:W-:Y:S01]  /*733e0*/  IMAD R118, R6, 0x7effffff, RZ ;  /* 0x7effffff06767824 */ /* 0x000fe200078e02ff */
[----:B------:R-:W-:Y:S02]  /*733f0*/  @P5 IADD3 R136, PT, PT, R136, -0x7f000001, RZ ;  /* 0x80ffffff88885810 */ /* 0x000fe40007ffe0ff */
[----:B------:R-:W-:Y:S01]  /*73400*/  IADD3 R119, PT, PT, -R119, R72, RZ ;  /* 0x0000004877777210 */ /* 0x000fe20007ffe1ff */
[----:B------:R-:W-:Y:S01]  /*73410*/  ISETP.GE.U32.AND P0, PT, R41, R38, PT ;  /* 0x000000262900720c */ /* 0x000fe20003f06070 */
[----:B------:R-:W-:-:S04]  /*73420*/  IMAD.HI.U32 R118, R118, 0x7f000001, R6 ;  /* 0x7f00000176767827 */ /* 0x000fc800078e0006 */
[----:B------:R-:W-:-:S04]  /*73430*/  IMAD.WIDE.U32 R6, R136, 0x5fffffa, RZ ;  /* 0x05fffffa88067825 */ /* 0x000fc800078e00ff */
[----:B------:R-:W-:Y:S01]  /*73440*/  IMAD R40, R136, 0x6, RZ ;  /* 0x0000000688287824 */ /* 0x000fe200078e02ff */
[----:B------:R-:W-:Y:S02]  /*73450*/  @!P2 IADD3 R119, PT, PT, R119, 0x7f000001, RZ ;  /* 0x7f0000017777a810 */ /* 0x000fe40007ffe0ff */
[----:B------:R-:W-:Y:S01]  /*73460*/  IADD3 R73, PT, PT, -R38, R41, RZ ;  /* 0x0000002926497210 */ /* 0x000fe20007ffe1ff */
[----:B------:R-:W-:-:S04]  /*73470*/  IMAD.HI.U32 R40, R40, 0x7f000001, R6 ;  /* 0x7f00000128287827 */ /* 0x000fc800078e0006 */
[----:B----4-:R-:W-:Y:S01]  /*73480*/  IMAD.WIDE.U32 R6, R92, R119, RZ ;  /* 0x000000775c067225 */ /* 0x010fe200078e00ff */
[----:B------:R-:W-:-:S03]  /*73490*/  @!P0 IADD3 R73, PT, PT, R73, 0x7f000001, RZ ;  /* 0x7f00000149498810 */ /* 0x000fc60007ffe0ff */
[----:B------:R-:W-:Y:S01]  /*734a0*/  IMAD R41, R6, 0x7effffff, RZ ;  /* 0x7effffff06297824 */ /* 0x000fe200078e02ff */
[----:B------:R-:W-:-:S03]  /*734b0*/  ISETP.GE.U32.AND P0, PT, R132, 0x7f000001, PT ;  /* 0x7f0000018400780c */ /* 0x000fc60003f06070 */
[----:B------:R-:W-:-:S05]  /*734c0*/  IMAD.HI.U32 R41, R41, 0x7f000001, R6 ;  /* 0x7f00000129297827 */ /* 0x000fca00078e0006 */
[----:B------:R-:W-:-:S05]  /*734d0*/  ISETP.GE.U32.AND P1, PT, R41, 0x7f000001, PT ;  /* 0x7f0000012900780c */ /* 0x000fca0003f26070 */
[----:B------:R-:W-:Y:S01]  /*734e0*/  @P0 IADD3 R132, PT, PT, R132, -0x7f000001, RZ ;  /* 0x80ffffff84840810 */ /* 0x000fe20007ffe0ff */
[----:B------:R-:W-:-:S04]  /*734f0*/  IMAD.WIDE.U32 R6, R84, R73, RZ ;  /* 0x0000004954067225 */ /* 0x000fc800078e00ff */
[----:B------:R-:W-:Y:S01]  /*73500*/  ISETP.GE.U32.AND P0, PT, R132, 0x7f000001, PT ;  /* 0x7f0000018400780c */ /* 0x000fe20003f06070 */
[----:B------:R-:W-:Y:S02]  /*73510*/  IMAD R38, R6, 0x7effffff, RZ ;  /* 0x7effffff06267824 */ /* 0x000fe400078e02ff */
[----:B------:R-:W-:Y:S01]  /*73520*/  @P1 IADD3 R41, PT, PT, R41, -0x7f000001, RZ ;  /* 0x80ffffff29291810 */ /* 0x000fe20007ffe0ff */
[----:B------:R-:W-:Y:S01]  /*73530*/  ISETP.GE.U32.AND P1, PT, R40, 0x7f000001, PT ;  /* 0x7f0000012800780c */ /* 0x000fe20003f26070 */
[----:B------:R-:W-:-:S04]  /*73540*/  IMAD.HI.U32 R38, R38, 0x7f000001, R6 ;  /* 0x7f00000126267827 */ /* 0x000fc800078e0006 */
[----:B------:R-:W-:-:S04]  /*73550*/  IMAD.WIDE.U32 R6, R41, 0x5fffffa, RZ ;  /* 0x05fffffa29067825 */ /* 0x000fc800078e00ff */
[----:B------:R-:W-:Y:S01]  /*73560*/  IMAD R41, R41, 0x6, RZ ;  /* 0x0000000629297824 */ /* 0x000fe200078e02ff */
[----:B------:R-:W-:Y:S01]  /*73570*/  @P0 IADD3 R132, PT, PT, R132, -0x7f000001, RZ ;  /* 0x80ffffff84840810 */ /* 0x000fe20007ffe0ff */
[----:B------:R-:W-:Y:S02]  /*73580*/  ISETP.GE.U32.AND P0, PT, R38, 0x7f000001, PT ;  /* 0x7f0000012600780c */ /* 0x000fe40003f06070 */
[----:B------:R-:W-:Y:S01]  /*73590*/  @P1 IADD3 R40, PT, PT, R40, -0x7f000001, RZ ;  /* 0x80ffffff28281810 */ /* 0x000fe20007ffe0ff */
[----:B------:R-:W-:-:S03]  /*735a0*/  IMAD.HI.U32 R41, R41, 0x7f000001, R6 ;  /* 0x7f00000129297827 */ /* 0x000fc600078e0006 */
[----:B------:R-:W-:Y:S02]  /*735b0*/  IADD3 R132, PT, PT, R132, R40, RZ ;  /* 0x0000002884847210 */ /* 0x000fe40007ffe0ff */
[----:B------:R-:W-:-:S05]  /*735c0*/  ISETP.GE.U32.AND P1, PT, R41, 0x7f000001, PT ;  /* 0x7f0000012900780c */ /* 0x000fca0003f26070 */
[----:B------:R-:W-:Y:S01]  /*735d0*/  @P0 IADD3 R38, PT, PT, R38, -0x7f000001, RZ ;  /* 0x80ffffff26260810 */ /* 0x000fe20007ffe0ff */
[----:B------:R-:W-:Y:S01]  /*735e0*/  ISETP.GE.U32.AND P0, PT, R132, 0x7f000001, PT ;  /* 0x7f0000018400780c */ /* 0x000fe20003f06070 */
[----:B------:R-:W-:-:S04]  /*735f0*/  IMAD.WIDE.U32 R6, R81, UR18, RZ ;  /* 0x0000001251067c25 */ /* 0x000fc8000f8e00ff */
[----:B------:R-:W-:-:S04]  /*73600*/  IMAD R40, R6, 0x7effffff, RZ ;  /* 0x7effffff06287824 */ /* 0x000fc800078e02ff */
[----:B------:R-:W-:-:S04]  /*73610*/  IMAD.HI.U32 R40, R40, 0x7f000001, R6 ;  /* 0x7f00000128287827 */ /* 0x000fc800078e0006 */
[----:B------:R-:W-:Y:S01]  /*73620*/  IMAD.WIDE.U32 R6, R38, 0x5fffffa, RZ ;  /* 0x05fffffa26067825 */ /* 0x000fe200078e00ff */
[----:B------:R-:W-:-:S03]  /*73630*/  @P1 IADD3 R41, PT, PT, R41, -0x7f000001, RZ ;  /* 0x80ffffff29291810 */ /* 0x000fc60007ffe0ff */
[----:B------:R-:W-:Y:S01]  /*73640*/  IMAD R38, R38, 0x6, RZ ;  /* 0x0000000626267824 */ /* 0x000fe200078e02ff */
[----:B------:R-:W-:-:S03]  /*73650*/  @P0 IADD3 R132, PT, PT, R132, -0x7f000001, RZ ;  /* 0x80ffffff84840810 */ /* 0x000fc60007ffe0ff */
[----:B------:R-:W-:Y:S01]  /*73660*/  IMAD.HI.U32 R64, R38, 0x7f000001, R6 ;  /* 0x7f00000126407827 */ /* 0x000fe200078e0006 */
[----:B------:R-:W-:-:S04]  /*73670*/  IADD3 R41, PT, PT, R132, R41, RZ ;  /* 0x0000002984297210 */ /* 0x000fc80007ffe0ff */
[----:B------:R-:W-:Y:S01]  /*73680*/  ISETP.GE.U32.AND P1, PT, R64, 0x7f000001, PT ;  /* 0x7f0000014000780c */ /* 0x000fe20003f26070 */
[----:B------:R-:W-:-:S12]  /*73690*/  ISETP.GE.U32.AND P0, PT, R41, 0x7f000001, PT ;  /* 0x7f0000012900780c */ /* 0x000fd80003f06070 */
[----:B------:R-:W-:Y:S02]  /*736a0*/  @P1 IADD3 R64, PT, PT, R64, -0x7f000001, RZ ;  /* 0x80ffffff40401810 */ /* 0x000fe40007ffe0ff */
[----:B------:R-:W-:-:S04]  /*736b0*/  @P0 IADD3 R41, PT, PT, R41, -0x7f000001, RZ ;  /* 0x80ffffff29290810 */ /* 0x000fc80007ffe0ff */
[----:B------:R-:W-:-:S05]  /*736c0*/  IADD3 R41, PT, PT, R41, R64, RZ ;  /* 0x0000004029297210 */ /* 0x000fca0007ffe0ff */
[----:B------:R-:W-:-:S13]  /*736d0*/  ISETP.GE.U32.AND P0, PT, R41, 0x7f000001, PT ;  /* 0x7f0000012900780c */ /* 0x000fda0003f06070 */
[----:B------:R-:W-:-:S04]  /*736e0*/  @P0 IADD3 R41, PT, PT, R41, -0x7f000001, RZ ;  /* 0x80ffffff29290810 */ /* 0x000fc80007ffe0ff */
[----:B------:R-:W-:-:S05]  /*736f0*/  IADD3 R41, PT, PT, R41, R122, RZ ;  /* 0x0000007a29297210 */ /* 0x000fca0007ffe0ff */
[----:B------:R-:W-:Y:S01]  /*73700*/  ISETP.GE.U32.AND P0, PT, R41, 0x7f000001, PT ;  /* 0x7f0000012900780c */ /* 0x000fe20003f06070 */
[----:B------:R0:W-:-:S12]  /*73710*/  STL [R1+0x110], R41 ;  /* 0x0001102901007387 */ /* 0x0001d80000100800 */
[----:B0-----:R-:W-:-:S05]  /*73720*/  @P0 IADD3 R41, PT, PT, R41, -0x7f000001, RZ ;  /* 0x80ffffff29290810 */ /* 0x001fca0007ffe0ff */
[----:B------:R0:W-:Y:S04]  /*73730*/  STL [R1+0x110], R41 ;  /* 0x0001102901007387 */ /* 0x0001e80000100800 */
[----:B------:R-:W2:Y:S01]  /*73740*/  LDL R129, [R1+0x114] ;  /* 0x0001140001817983 */ /* 0x000ea20000100800 */
[----:B------:R-:W-:-:S04]  /*73750*/  IMAD.WIDE.U32 R6, R83, UR19, RZ ;  /* 0x0000001353067c25 */ /* 0x000fc8000f8e00ff */
[----:B------:R-:W-:-:S04]  /*73760*/  IMAD R38, R6, 0x7effffff, RZ ;  /* 0x7effffff06267824 */ /* 0x000fc800078e02ff */
[----:B------:R-:W-:-:S04]  /*73770*/  IMAD.HI.U32 R38, R38, 0x7f000001, R6 ;  /* 0x7f00000126267827 */ /* 0x000fc800078e0006 */
[----:B------:R-:W-:-:S04]  /*73780*/  IMAD.WIDE.U32 R6, R83, UR17, RZ ;  /* 0x0000001153067c25 */ /* 0x000fc8000f8e00ff */
        /* <DEDUP_REMOVED lines=9> */
[----:B------:R-:W-:Y:S01]  /*73820*/  IMAD.WIDE.U32 R6, R86, UR19, RZ ;  /* 0x0000001356067c25 */ /* 0x000fe2000f8e00ff */
[----:B------:R-:W-:-:S03]  /*73830*/  ISETP.GE.U32.AND P0, PT, R123, 0x7f000001, PT ;  /* 0x7f0000017b00780c */ /* 0x000fc60003f06070 */
[----:B------:R-:W-:-:S04]  /*73840*/  IMAD R122, R6, 0x7effffff, RZ ;  /* 0x7effffff067a7824 */ /* 0x000fc800078e02ff */
[----:B------:R-:W-:-:S04]  /*73850*/  IMAD.HI.U32 R122, R122, 0x7f000001, R6 ;  /* 0x7f0000017a7a7827 */ /* 0x000fc800078e0006 */
[----:B------:R-:W-:Y:S01]  /*73860*/  IMAD.WIDE.U32 R6, R11, UR19, RZ ;  /* 0x000000130b067c25 */ /* 0x000fe2000f8e00ff */
[----:B------:R-:W-:Y:S01]  /*73870*/  @P1 IADD3 R124, PT, PT, R124, -0x7f000001, RZ ;  /* 0x80ffffff7c7c1810 */ /* 0x000fe20007ffe0ff */
[----:B------:R-:W-:Y:S02]  /*73880*/  ISETP.GE.U32.AND P1, PT, R127, 0x7f000001, PT ;  /* 0x7f0000017f00780c */ /* 0x000fe40003f26070 */
[----:B------:R-:W-:Y:S01]  /*73890*/  IMAD R64, R6, 0x7effffff, RZ ;  /* 0x7effffff06407824 */ /* 0x000fe200078e02ff */
[----:B------:R-:W-:-:S03]  /*738a0*/  @P0 IADD3 R123, PT, PT, R123, -0x7f000001, RZ ;  /* 0x80ffffff7b7b0810 */ /* 0x000fc60007ffe0ff */
[----:B------:R-:W-:-:S04]  /*738b0*/  IMAD.HI.U32 R64, R64, 0x7f000001, R6 ;  /* 0x7f00000140407827 */ /* 0x000fc800078e0006 */
[----:B------:R-:W-:-:S04]  /*738c0*/  IMAD.WIDE.U32 R6, R124, 0x5fffffa, RZ ;  /* 0x05fffffa7c067825 */ /* 0x000fc800078e00ff */
[----:B------:R-:W-:Y:S01]  /*738d0*/  IMAD R124, R124, 0x6, RZ ;  /* 0x000000067c7c7824 */ /* 0x000fe200078e02ff */
[----:B------:R-:W-:Y:S01]  /*738e0*/  ISETP.GE.U32.AND P2, PT, R126, 0x7f000001, PT ;  /* 0x7f0000017e00780c */ /* 0x000fe20003f46070 */
[----:B------:R-:W-:Y:S02]  /*738f0*/  IMAD R120, R123, 0x6, RZ ;  /* 0x000000067b787824 */ /* 0x000fe400078e02ff */
[----:B------:R-:W-:-:S04]  /*73900*/  IMAD.HI.U32 R124, R124, 0x7f000001, R6 ;  /* 0x7f0000017c7c7827 */ /* 0x000fc800078e0006 */
[----:B------:R-:W-:Y:S01]  /*73910*/  IMAD.WIDE.U32 R6, R123, 0x5fffffa, RZ ;  /* 0x05fffffa7b067825 */ /* 0x000fe200078e00ff */
[----:B------:R-:W-:Y:S01]  /*73920*/  @P1 IADD3 R127, PT, PT, R127, -0x7f000001, RZ ;  /* 0x80ffffff7f7f1810 */ /* 0x000fe20007ffe0ff */
[----:B------:R-:W-:Y:S02]  /*73930*/  ISETP.GE.U32.AND P0, PT, R131, 0x7f000001, PT ;  /* 0x7f0000018300780c */ /* 0x000fe40003f06070 */
[----:B------:R-:W-:-:S04]  /*73940*/  IMAD.HI.U32 R120, R120, 0x7f000001, R6 ;  /* 0x7f00000178787827 */ /* 0x000fc800078e0006 */
[----:B------:R-:W-:-:S04]  /*73950*/  IMAD.WIDE.U32 R6, R127, 0x5fffffa, RZ ;  /* 0x05fffffa7f067825 */ /* 0x000fc800078e00ff */
[----:B0-----:R-:W-:Y:S01]  /*73960*/  IMAD R41, R127, 0x6, RZ ;  /* 0x000000067f297824 */ /* 0x001fe200078e02ff */
[----:B------:R-:W-:Y:S01]  /*73970*/  @P2 IADD3 R126, PT, PT, R126, -0x7f000001, RZ ;  /* 0x80ffffff7e7e2810 */ /* 0x000fe20007ffe0ff */
[----:B------:R-:W-:Y:S02]  /*73980*/  ISETP.GE.U32.AND P1, PT, R122, 0x7f000001, PT ;  /* 0x7f0000017a00780c */ /* 0x000fe40003f26070 */
[----:B------:R-:W-:-:S04]  /*73990*/  IMAD.HI.U32 R41, R41, 0x7f000001, R6 ;  /* 0x7f00000129297827 */ /* 0x000fc800078e0006 */
[----:B------:R-:W-:-:S04]  /*739a0*/  IMAD.WIDE.U32 R6, R126, 0x5fffffa, RZ ;  /* 0x05fffffa7e067825 */ /* 0x000fc800078e00ff */
[----:B------:R-:W-:Y:S01]  /*739b0*/  IMAD R72, R126, 0x6, RZ ;  /* 0x000000067e487824 */ /* 0x000fe200078e02ff */
[----:B------:R-:W-:Y:S01]  /*739c0*/  @P0 IADD3 R131, PT, PT, R131, -0x7f000001, RZ ;  /* 0x80ffffff83830810 */ /* 0x000fe20007ffe0ff */
        /* <DEDUP_REMOVED lines=19> */
[----:B------:R-:W-:Y:S01]  /*73b00*/  ISETP.GE.U32.AND P0, PT, R127, 0x7f000001, PT ;  /* 0x7f0000017f00780c */ /* 0x000fe20003f06070 */
[----:B------:R-:W-:-:S04]  /*73b10*/  IMAD.WIDE.U32 R6, R84, R119, RZ ;  /* 0x0000007754067225 */ /* 0x000fc800078e00ff */
[----:B------:R-:W-:-:S04]  /*73b20*/  IMAD R123, R6, 0x7effffff, RZ ;  /* 0x7effffff067b7824 */ /* 0x000fc800078e02ff */
[----:B------:R-:W-:-:S04]  /*73b30*/  IMAD.HI.U32 R123, R123, 0x7f000001, R6 ;  /* 0x7f0000017b7b7827 */ /* 0x000fc800078e0006 */
[----:B------:R-:W-:Y:S01]  /*73b40*/  @P0 IADD3 R127, PT, PT, R127, -0x7f000001, RZ ;  /* 0x80ffffff7f7f0810 */ /* 0x000fe20007ffe0ff */
        /* <DEDUP_REMOVED lines=8> */
[----:B------:R-:W-:Y:S01]  /*73bd0*/  ISETP.GE.U32.AND P0, PT, R122, 0x7f000001, PT ;  /* 0x7f0000017a00780c */ /* 0x000fe20003f06070 */
[----:B------:R-:W-:-:S04]  /*73be0*/  IMAD.WIDE.U32 R6, R127, 0x5fffffa, RZ ;  /* 0x05fffffa7f067825 */ /* 0x000fc800078e00ff */
[----:B------:R-:W-:-:S04]  /*73bf0*/  IMAD R127, R127, 0x6, RZ ;  /* 0x000000067f7f7824 */ /* 0x000fc800078e02ff */
[----:B------:R-:W-:-:S04]  /*73c00*/  IMAD.HI.U32 R127, R127, 0x7f000001, R6 ;  /* 0x7f0000017f7f7827 */ /* 0x000fc800078e0006 */
[----:B------:R-:W-:-:S04]  /*73c10*/  IMAD.WIDE.U32 R6, R123, 0x5fffffa, RZ ;  /* 0x05fffffa7b067825 */ /* 0x000fc800078e00ff */
[----:B------:R-:W-:Y:S01]  /*73c20*/  IMAD R123, R123, 0x6, RZ ;  /* 0x000000067b7b7824 */ /* 0x000fe200078e02ff */
[----:B------:R-:W-:Y:S02]  /*73c30*/  @P1 IADD3 R132, PT, PT, R132, -0x7f000001, RZ ;  /* 0x80ffffff84841810 */ /* 0x000fe40007ffe0ff */
[----:B------:R-:W-:Y:S01]  /*73c40*/  @P0 IADD3 R122, PT, PT, R122, -0x7f000001, RZ ;  /* 0x80ffffff7a7a0810 */ /* 0x000fe20007ffe0ff */
[----:B------:R-:W-:-:S04]  /*73c50*/  IMAD.HI.U32 R123, R123, 0x7f000001, R6 ;  /* 0x7f0000017b7b7827 */ /* 0x000fc800078e0006 */
[----:B------:R-:W-:Y:S01]  /*73c60*/  IMAD.WIDE.U32 R6, R0, R45, RZ ;  /* 0x0000002d00067225 */ /* 0x000fe200078e00ff */
[----:B------:R-:W-:-:S03]  /*73c70*/  IADD3 R122, PT, PT, R122, R132, RZ ;  /* 0x000000847a7a7210 */ /* 0x000fc60007ffe0ff */
[----:B------:R-:W-:Y:S02]  /*73c80*/  IMAD R183, R6, 0x7effffff, RZ ;  /* 0x7effffff06b77824 */ /* 0x000fe400078e02ff */
[----:B------:R-:W-:Y:S02]  /*73c90*/  ISETP.GE.U32.AND P0, PT, R122, 0x7f000001, PT ;  /* 0x7f0000017a00780c */ /* 0x000fe40003f06070 */
[----:B------:R-:W-:-:S04]  /*73ca0*/  IMAD.HI.U32 R183, R183, 0x7f000001, R6 ;  /* 0x7f000001b7b77827 */ /* 0x000fc800078e0006 */
[----:B------:R-:W-:-:S04]  /*73cb0*/  IMAD R6, R180, 0x7effffff, RZ ;  /* 0x7effffffb4067824 */ /* 0x000fc800078e02ff */
[----:B------:R-:W-:Y:S01]  /*73cc0*/  IMAD.HI.U32 R180, R6, 0x7f000001, R180 ;  /* 0x7f00000106b47827 */ /* 0x000fe200078e00b4 */
[----:B------:R-:W-:Y:S02]  /*73cd0*/  ISETP.GE.U32.AND P1, PT, R127, 0x7f000001, PT ;  /* 0x7f0000017f00780c */ /* 0x000fe40003f26070 */
[----:B------:R-:W-:Y:S02]  /*73ce0*/  @P0 IADD3 R122, PT, PT, R122, -0x7f000001, RZ ;  /* 0x80ffffff7a7a0810 */ /* 0x000fe40007ffe0ff */
[----:B------:R-:W-:-:S09]  /*73cf0*/  ISETP.GE.U32.AND P0, PT, R180, 0x7f000001, PT ;  /* 0x7f000001b400780c */ /* 0x000fd20003f06070 */
[----:B------:R-:W-:-:S04]  /*73d00*/  @P1 IADD3 R127, PT, PT, R127, -0x7f000001, RZ ;  /* 0x80ffffff7f7f1810 */ /* 0x000fc80007ffe0ff */
[----:B------:R-:W-:Y:S02]  /*73d10*/  @P0 IADD3 R180, PT, PT, R180, -0x7f000001, RZ ;  /* 0x80ffffffb4b40810 */ /* 0x000fe40007ffe0ff */
[----:B------:R-:W-:Y:S02]  /*73d20*/  IADD3 R127, PT, PT, R122, R127, RZ ;  /* 0x0000007f7a7f7210 */ /* 0x000fe40007ffe0ff */
[----:B------:R-:W-:Y:S01]  /*73d30*/  IADD3 R122, PT, PT, R31, R180, RZ ;  /* 0x000000b41f7a7210 */ /* 0x000fe20007ffe0ff */
[----:B------:R-:W-:-:S04]  /*73d40*/  ISETP.GE.U32.AND P0, PT, R88, 0x7f000001, PT ;  /* 0x7f0000015800780c */ /* 0x000fc80003f06070 */
[----:B------:R-:W-:-:S09]  /*73d50*/  ISETP.GE.U32.AND P1, PT, R122, 0x7f000001, PT ;  /* 0x7f0000017a00780c */ /* 0x000fd20003f26070 */
[----:B------:R-:W-:Y:S01]  /*73d60*/  @P0 IADD3 R88, PT, PT, R88, -0x7f000001, RZ ;  /* 0x80ffffff58580810 */ /* 0x000fe20007ffe0ff */
[----:B------:R-:W-:-:S03]  /*73d70*/  ISETP.GE.U32.AND P0, PT, R127, 0x7f000001, PT ;  /* 0x7f0000017f00780c */ /* 0x000fc60003f06070 */
[----:B------:R-:W-:Y:S01]  /*73d80*/  @P1 IADD3 R122, PT, PT, R122, -0x7f000001, RZ ;  /* 0x80ffffff7a7a1810 */ /* 0x000fe20007ffe0ff */
[----:B------:R-:W-:Y:S01]  /*73d90*/  ISETP.GE.U32.AND P1, PT, R123, 0x7f000001, PT ;  /* 0x7f0000017b00780c */ /* 0x000fe20003f26070 */
[----:B------:R-:W-:-:S04]  /*73da0*/  IMAD.WIDE.U32 R6, R99, R46, RZ ;  /* 0x0000002e63067225 */ /* 0x000fc800078e00ff */
[----:B------:R-:W-:-:S04]  /*73db0*/  IMAD R174, R6, 0x7effffff, RZ ;  /* 0x7effffff06ae7824 */ /* 0x000fc800078e02ff */
[----:B------:R-:W-:Y:S01]  /*73dc0*/  @P0 IADD3 R127, PT, PT, R127, -0x7f000001, RZ ;  /* 0x80ffffff7f7f0810 */ /* 0x000fe20007ffe0ff */
[----:B------:R-:W-:-:S03]  /*73dd0*/  IMAD.HI.U32 R174, R174, 0x7f000001, R6 ;  /* 0x7f000001aeae7827 */ /* 0x000fc600078e0006 */
[----:B------:R-:W-:Y:S01]  /*73de0*/  @P1 IADD3 R123, PT, PT, R123, -0x7f000001, RZ ;  /* 0x80ffffff7b7b1810 */ /* 0x000fe20007ffe0ff */
[----:B------:R-:W-:-:S03]  /*73df0*/  IMAD.WIDE.U32 R6, R102, R46, RZ ;  /* 0x0000002e66067225 */ /* 0x000fc600078e00ff */
[----:B------:R-:W-:Y:S01]  /*73e00*/  IADD3 R123, PT, PT, R127, R123, RZ ;  /* 0x0000007b7f7b7210 */ /* 0x000fe20007ffe0ff */
[----:B------:R-:W-:-:S04]  /*73e10*/  IMAD R171, R6, 0x7effffff, RZ ;  /* 0x7effffff06ab7824 */ /* 0x000fc800078e02ff */
[----:B------:R-:W-:Y:S01]  /*73e20*/  ISETP.GE.U32.AND P0, PT, R123, 0x7f000001, PT ;  /* 0x7f0000017b00780c */ /* 0x000fe20003f06070 */
[----:B------:R-:W-:-:S05]  /*73e30*/  IMAD.HI.U32 R171, R171, 0x7f000001, R6 ;  /* 0x7f000001abab7827 */ /* 0x000fca00078e0006 */
[----:B------:R-:W-:-:S07]  /*73e40*/  ISETP.GE.U32.AND P2, PT, R171, 0x7f000001, PT ;  /* 0x7f000001ab00780c */ /* 0x000fce0003f46070 */
[----:B------:R-:W-:Y:S01]  /*73e50*/  @P0 IADD3 R123, PT, PT, R123, -0x7f000001, RZ ;  /* 0x80ffffff7b7b0810 */ /* 0x000fe20007ffe0ff */
[----:B------:R-:W-:-:S05]  /*73e60*/  ISETP.GE.U32.AND P3, PT, R89, 0x7f000001, PT ;  /* 0x7f0000015900780c */ /* 0x000fca0003f66070 */
[----:B------:R-:W-:Y:S01]  /*73e70*/  @P2 IADD3 R171, PT, PT, R171, -0x7f000001, RZ ;  /* 0x80ffffffabab2810 */ /* 0x000fe20007ffe0ff */
[----:B------:R-:W-:-:S07]  /*73e80*/  ISETP.GE.U32.AND P2, PT, R88, 0x7f000001, PT ;  /* 0x7f0000015800780c */ /* 0x000fce0003f46070 */
[----:B------:R-:W-:Y:S02]  /*73e90*/  @P3 IADD3 R89, PT, PT, R89, -0x7f000001, RZ ;  /* 0x80ffffff59593810 */ /* 0x000fe40007ffe0ff */
[----:B--2---:R-:W-:-:S05]  /*73ea0*/  IADD3 R123, PT, PT, R123, R129, RZ ;  /* 0x000000817b7b7210 */ /* 0x004fca0007ffe0ff */
[----:B------:R-:W-:Y:S01]  /*73eb0*/  ISETP.GE.U32.AND P0, PT, R123, 0x7f000001, PT ;  /* 0x7f0000017b00780c */ /* 0x000fe20003f06070 */
[----:B------:R-:W-:Y:S01]  /*73ec0*/  @P2 IADD3 R88, PT, PT, R88, -0x7f000001, RZ ;  /* 0x80ffffff58582810 */ /* 0x000fe20007ffe0ff */
[----:B------:R0:W-:Y:S03]  /*73ed0*/  STL [R1+0x114], R123 ;  /* 0x0001147b01007387 */ /* 0x0001e60000100800 */
[----:B------:R-:W-:-:S08]  /*73ee0*/  IADD3 R88, PT, PT, R88, R89, RZ ;  /* 0x0000005958587210 */ /* 0x000fd00007ffe0ff */
[----:B0-----:R-:W-:Y:S01]  /*73ef0*/  @P0 IADD3 R123, PT, PT, R123, -0x7f000001, RZ ;  /* 0x80ffffff7b7b0810 */ /* 0x001fe20007ffe0ff */
[----:B------:R-:W-:Y:S01]  /*73f00*/  ISETP.GE.U32.AND P2, PT, R87, 0x7f000001, PT ;  /* 0x7f0000015700780c */ /* 0x000fe20003f46070 */
[----:B------:R-:W-:-:S03]  /*73f10*/  ISETP.GE.U32.AND P1, PT, R88, 0x7f000001, PT ;  /* 0x7f0000015800780c */ /* 0x000fc60003f26070 */
[----:B------:R0:W-:Y:S04]  /*73f20*/  STL [R1+0x114], R123 ;  /* 0x0001147b01007387 */ /* 0x0001e80000100800 */
[----:B------:R-:W2:Y:S05]  /*73f30*/  LDL R127, [R1+0x118] ;  /* 0x00011800017f7983 */ /* 0x000eaa0000100800 */
[----:B------:R-:W-:Y:S02]  /*73f40*/  @P2 IADD3 R87, PT, PT, R87, -0x7f000001, RZ ;  /* 0x80ffffff57572810 */ /* 0x000fe40007ffe0ff */
[----:B------:R-:W-:-:S02]  /*73f50*/  @P1 IADD3 R88, PT, PT, R88, -0x7f000001, RZ ;  /* 0x80ffffff58581810 */ /* 0x000fc40007ffe0ff */
[----:B------:R-:W-:Y:S02]  /*73f60*/  IADD3 R122, PT, PT, R122, R171, RZ ;  /* 0x000000ab7a7a7210 */ /* 0x000fe40007ffe0ff */
[----:B------:R-:W-:Y:S01]  /*73f70*/  IADD3 R88, PT, PT, R88, R87, RZ ;  /* 0x0000005758587210 */ /* 0x000fe20007ffe0ff */
[----:B------:R-:W-:Y:S02]  /*73f80*/  ISETP.GE.U32.AND P2, PT, R124, 0x7f000001, PT ;  /* 0x7f0000017c00780c */ /* 0x000fe40003f46070 */
[----:B------:R-:W-:Y:S02]  /*73f90*/  ISETP.GE.U32.AND P4, PT, R122, 0x7f000001, PT ;  /* 0x7f0000017a00780c */ /* 0x000fe40003f86070 */
[----:B------:R-:W-:-:S09]  /*73fa0*/  ISETP.GE.U32.AND P1, PT, R88, 0x7f000001, PT ;  /* 0x7f0000015800780c */ /* 0x000fd20003f26070 */
[----:B------:R-:W-:Y:S02]  /*73fb0*/  @P2 IADD3 R124, PT, PT, R124, -0x7f000001, RZ ;  /* 0x80ffffff7c7c2810 */ /* 0x000fe40007ffe0ff */
[----:B------:R-:W-:Y:S02]  /*73fc0*/  @P4 IADD3 R122, PT, PT, R122, -0x7f000001, RZ ;  /* 0x80ffffff7a7a4810 */ /* 0x000fe40007ffe0ff */
[----:B------:R-:W-:Y:S01]  /*73fd0*/  @P1 IADD3 R88, PT, PT, R88, -0x7f000001, RZ ;  /* 0x80ffffff58581810 */ /* 0x000fe20007ffe0ff */
[----:B------:R-:W-:Y:S02]  /*73fe0*/  ISETP.GE.U32.AND P1, PT, R128, 0x7f000001, PT ;  /* 0x7f0000018000780c */ /* 0x000fe40003f26070 */
[----:B------:R-:W-:Y:S01]  /*73ff0*/  IMAD.WIDE.U32 R6, R122, UR17, RZ ;  /* 0x000000117a067c25 */ /* 0x000fe2000f8e00ff */
[----:B------:R-:W-:-:S03]  /*74000*/  IADD3 R88, PT, PT, R88, R124, RZ ;  /* 0x0000007c58587210 */ /* 0x000fc60007ffe0ff */
[----:B------:R-:W-:Y:S02]  /*74010*/  IMAD R89, R6, 0x7effffff, RZ ;  /* 0x7effffff06597824 */ /* 0x000fe400078e02ff */
[----:B------:R-:W-:Y:S02]  /*74020*/  ISETP.GE.U32.AND P0, PT, R88, 0x7f000001, PT ;  /* 0x7f0000015800780c */ /* 0x000fe40003f06070 */
[----:B------:R-:W-:-:S03]  /*74030*/  IMAD.HI.U32 R89, R89, 0x7f000001, R6 ;  /* 0x7f00000159597827 */ /* 0x000fc600078e0006 */
[----:B------:R-:W-:Y:S02]  /*74040*/  @P1 IADD3 R128, PT, PT, R128, -0x7f000001, RZ ;  /* 0x80ffffff80801810 */ /* 0x000fe40007ffe0ff */
[----:B------:R-:W-:Y:S01]  /*74050*/  ISETP.GE.U32.AND P3, PT, R89, 0x7f000001, PT ;  /* 0x7f0000015900780c */ /* 0x000fe20003f66070 */
[----:B------:R-:W-:-:S05]  /*74060*/  ISETP.GE.U32.AND P1, PT, R125, 0x7f000001, PT ;  /* 0x7f0000017d00780c */ /* 0x000fca0003f26070 */
[----:B------:R-:W-:Y:S01]  /*74070*/  @P0 IADD3 R88, PT, PT, R88, -0x7f000001, RZ ;  /* 0x80ffffff58580810 */ /* 0x000fe20007ffe0ff */
[----:B------:R-:W-:-:S06]  /*74080*/  ISETP.GE.U32.AND P0, PT, R128, 0x7f000001, PT ;  /* 0x7f0000018000780c */ /* 0x000fcc0003f06070 */
[----:B------:R-:W-:Y:S02]  /*74090*/  @P3 IADD3 R89, PT, PT, R89, -0x7f000001, RZ ;  /* 0x80ffffff59593810 */ /* 0x000fe40007ffe0ff */
[----:B------:R-:W-:-:S03]  /*740a0*/  @P1 IADD3 R125, PT, PT, R125, -0x7f000001, RZ ;  /* 0x80ffffff7d7d1810 */ /* 0x000fc60007ffe0ff */
[C---:B------:R-:W-:Y:S02]  /*740b0*/  IMAD.WIDE.U32 R6, R89.reuse, 0x5fffffa, RZ ;  /* 0x05fffffa59067825 */ /* 0x040fe400078e00ff */
[----:B------:R-:W-:Y:S02]  /*740c0*/  @P0 IADD3 R128, PT, PT, R128, -0x7f000001, RZ ;  /* 0x80ffffff80800810 */ /* 0x000fe40007ffe0ff */
[----:B------:R-:W-:Y:S02]  /*740d0*/  IMAD R87, R89, 0x6, RZ ;  /* 0x0000000659577824 */ /* 0x000fe400078e02ff */
[----:B------:R-:W-:Y:S02]  /*740e0*/  IADD3 R125, PT, PT, R128, R125, RZ ;  /* 0x0000007d807d7210 */ /* 0x000fe40007ffe0ff */
        /* <DEDUP_REMOVED lines=13> */
[----:B0-----:R-:W-:Y:S01]  /*741c0*/  IMAD R123, R6, 0x7effffff, RZ ;  /* 0x7effffff067b7824 */ /* 0x001fe200078e02ff */
[----:B------:R-:W-:Y:S01]  /*741d0*/  ISETP.GE.U32.AND P1, PT, R126, 0x7f000001, PT ;  /* 0x7f0000017e00780c */ /* 0x000fe20003f26070 */
[----:B------:R-:W-:Y:S02]  /*741e0*/  ISETP.GE.U32.AND P0, PT, R125, 0x7f000001, PT ;  /* 0x7f0000017d00780c */ /* 0x000fe40003f06070 */
[----:B------:R-:W-:-:S04]  /*741f0*/  IMAD.HI.U32 R123, R123, 0x7f000001, R6 ;  /* 0x7f0000017b7b7827 */ /* 0x000fc800078e0006 */
[----:B------:R-:W-:Y:S01]  /*74200*/  IMAD.WIDE.U32 R6, R88, R11, RZ ;  /* 0x0000000b58067225 */ /* 0x000fe200078e00ff */
[----:B------:R-:W-:-:S03]  /*74210*/  ISETP.GE.U32.AND P2, PT, R86, 0x7f000001, PT ;  /* 0x7f0000015600780c */ /* 0x000fc60003f46070 */
[----:B------:R-:W-:-:S04]  /*74220*/  IMAD R11, R6, 0x7effffff, RZ ;  /* 0x7effffff060b7824 */ /* 0x000fc800078e02ff */
[----:B------:R-:W-:Y:S01]  /*74230*/  IMAD.HI.U32 R11, R11, 0x7f000001, R6 ;  /* 0x7f0000010b0b7827 */ /* 0x000fe200078e0006 */
[----:B------:R-:W-:Y:S02]  /*74240*/  @P1 IADD3 R126, PT, PT, R126, -0x7f000001, RZ ;  /* 0x80ffffff7e7e1810 */ /* 0x000fe40007ffe0ff */
[----:B------:R-:W-:Y:S02]  /*74250*/  @P0 IADD3 R125, PT, PT, R125, -0x7f000001, RZ ;  /* 0x80ffffff7d7d0810 */ /* 0x000fe40007ffe0ff */
[----:B------:R-:W-:Y:S01]  /*74260*/  ISETP.GE.U32.AND P1, PT, R11, 0x7f000001, PT ;  /* 0x7f0000010b00780c */ /* 0x000fe20003f26070 */
[----:B------:R-:W-:Y:S01]  /*74270*/  IMAD.WIDE.U32 R6, R237, R88, RZ ;  /* 0x00000058ed067225 */ /* 0x000fe200078e00ff */
[----:B------:R-:W-:Y:S02]  /*74280*/  IADD3 R125, PT, PT, R125, R126, RZ ;  /* 0x0000007e7d7d7210 */ /* 0x000fe40007ffe0ff */
[----:B------:R-:W-:Y:S01]  /*74290*/  @P2 IADD3 R86, PT, PT, R86, -0x7f000001, RZ ;  /* 0x80ffffff56562810 */ /* 0x000fe20007ffe0ff */
[----:B------:R-:W-:-:S02]  /*742a0*/  IMAD R81, R6, 0x7effffff, RZ ;  /* 0x7effffff06517824 */ /* 0x000fc400078e02ff */
        /* <DEDUP_REMOVED lines=30> */
[----:B------:R-:W-:Y:S01]  /*74490*/  ISETP.GE.U32.AND P0, PT, R83, 0x7f000001, PT ;  /* 0x7f0000015300780c */ /* 0x000fe20003f06070 */
[----:B------:R-:W-:Y:S02]  /*744a0*/  IADD3 R125, PT, PT, R125, R174, RZ ;  /* 0x000000ae7d7d7210 */ /* 0x000fe40007ffe0ff */
[----:B------:R-:W-:-:S04]  /*744b0*/  IMAD R13, R6, 0x7effffff, RZ ;  /* 0x7effffff060d7824 */ /* 0x000fc800078e02ff */
[----:B------:R-:W-:Y:S01]  /*744c0*/  IMAD.HI.U32 R13, R13, 0x7f000001, R6 ;  /* 0x7f0000010d0d7827 */ /* 0x000fe200078e0006 */
[----:B------:R-:W-:-:S03]  /*744d0*/  ISETP.GE.U32.AND P1, PT, R125, 0x7f000001, PT ;  /* 0x7f0000017d00780c */ /* 0x000fc60003f26070 */
[----:B------:R-:W-:-:S04]  /*744e0*/  IMAD.WIDE.U32 R6, R84, R121, RZ ;  /* 0x0000007954067225 */ /* 0x000fc800078e00ff */
[----:B------:R-:W-:Y:S01]  /*744f0*/  IMAD R121, R6, 0x7effffff, RZ ;  /* 0x7effffff06797824 */ /* 0x000fe200078e02ff */
[----:B------:R-:W-:-:S03]  /*74500*/  @P0 IADD3 R83, PT, PT, R83, -0x7f000001, RZ ;  /* 0x80ffffff53530810 */ /* 0x000fc60007ffe0ff */
[----:B------:R-:W-:Y:S02]  /*74510*/  IMAD.HI.U32 R121, R121, 0x7f000001, R6 ;  /* 0x7f00000179797827 */ /* 0x000fe400078e0006 */
[----:B------:R-:W-:Y:S01]  /*74520*/  ISETP.GE.U32.AND P0, PT, R83, 0x7f000001, PT ;  /* 0x7f0000015300780c */ /* 0x000fe20003f06070 */
[----:B------:R-:W-:Y:S02]  /*74530*/  @P1 IADD3 R125, PT, PT, R125, -0x7f000001, RZ ;  /* 0x80ffffff7d7d1810 */ /* 0x000fe40007ffe0ff */
[----:B------:R-:W-:Y:S01]  /*74540*/  ISETP.GE.U32.AND P2, PT, R121, 0x7f000001, PT ;  /* 0x7f0000017900780c */ /* 0x000fe20003f46070 */
[----:B------:R-:W-:Y:S02]  /*74550*/  ISETP.GE.U32.AND P1, PT, R128, 0x7f000001, PT ;  /* 0x7f0000018000780c */ /* 0x000fe40003f26070 */
[----:B------:R-:W-:-:S04]  /*74560*/  IMAD.WIDE.U32 R6, R125, UR16, RZ ;  /* 0x000000107d067c25 */ /* 0x000fc8000f8e00ff */
[----:B------:R-:W-:-:S03]  /*74570*/  IMAD R86, R6, 0x7effffff, RZ ;  /* 0x7effffff06567824 */ /* 0x000fc600078e02ff */
[----:B------:R-:W-:-:S03]  /*74580*/  @P0 IADD3 R83, PT, PT, R83, -0x7f000001, RZ ;  /* 0x80ffffff53530810 */ /* 0x000fc60007ffe0ff */
[----:B------:R-:W-:Y:S02]  /*74590*/  @P2 IADD3 R121, PT, PT, R121, -0x7f000001, RZ ;  /* 0x80ffffff79792810 */ /* 0x000fe40007ffe0ff */
[----:B------:R-:W-:Y:S01]  /*745a0*/  @P1 IADD3 R128, PT, PT, R128, -0x7f000001, RZ ;  /* 0x80ffffff80801810 */ /* 0x000fe20007ffe0ff */
[----:B------:R-:W-:-:S04]  /*745b0*/  IMAD.HI.U32 R86, R86, 0x7f000001, R6 ;  /* 0x7f00000156567827 */ /* 0x000fc800078e0006 */
[----:B------:R-:W-:-:S04]  /*745c0*/  IMAD.WIDE.U32 R6, R121, 0x5fffffa, RZ ;  /* 0x05fffffa79067825 */ /* 0x000fc800078e00ff */
[----:B------:R-:W-:Y:S01]  /*745d0*/  IMAD R121, R121, 0x6, RZ ;  /* 0x0000000679797824 */ /* 0x000fe200078e02ff */
[----:B------:R-:W-:-:S03]  /*745e0*/  IADD3 R83, PT, PT, R83, R128, RZ ;  /* 0x0000008053537210 */ /* 0x000fc60007ffe0ff */
[----:B------:R-:W-:-:S04]  /*745f0*/  IMAD.HI.U32 R121, R121, 0x7f000001, R6 ;  /* 0x7f00000179797827 */ /* 0x000fc800078e0006 */
[----:B------:R-:W-:Y:S01]  /*74600*/  IMAD.WIDE.U32 R6, R57, R45, RZ ;  /* 0x0000002d39067225 */ /* 0x000fe200078e00ff */
[----:B------:R-:W-:Y:S01]  /*74610*/  ISETP.GE.U32.AND P0, PT, R83, 0x7f000001, PT ;  /* 0x7f0000015300780c */ /* 0x000fe20003f06070 */
[----:B------:R-:W-:Y:S02]  /*74620*/  ISETP.GE.U32.AND P1, PT, R13, 0x7f000001, PT ;  /* 0x7f0000010d00780c */ /* 0x000fe40003f26070 */
[----:B------:R-:W-:-:S04]  /*74630*/  IMAD R181, R6, 0x7effffff, RZ ;  /* 0x7effffff06b57824 */ /* 0x000fc800078e02ff */
[----:B------:R-:W-:-:S06]  /*74640*/  IMAD.HI.U32 R181, R181, 0x7f000001, R6 ;  /* 0x7f000001b5b57827 */ /* 0x000fcc00078e0006 */
[----:B------:R-:W-:Y:S01]  /*74650*/  @P0 IADD3 R83, PT, PT, R83, -0x7f000001, RZ ;  /* 0x80ffffff53530810 */ /* 0x000fe20007ffe0ff */
[----:B------:R-:W-:Y:S01]  /*74660*/  ISETP.GE.U32.AND P0, PT, R181, 0x7f000001, PT ;  /* 0x7f000001b500780c */ /* 0x000fe20003f06070 */
[----:B------:R-:W-:-:S04]  /*74670*/  @P1 IADD3 R13, PT, PT, R13, -0x7f000001, RZ ;  /* 0x80ffffff0d0d1810 */ /* 0x000fc80007ffe0ff */
[----:B------:R-:W-:Y:S01]  /*74680*/  IADD3 R13, PT, PT, R83, R13, RZ ;  /* 0x0000000d530d7210 */ /* 0x000fe20007ffe0ff */
[----:B------:R-:W-:-:S07]  /*74690*/  ISETP.GE.U32.AND P1, PT, R121, 0x7f000001, PT ;  /* 0x7f0000017900780c */ /* 0x000fce0003f26070 */
[----:B------:R-:W-:Y:S01]  /*746a0*/  @P0 IADD3 R181, PT, PT, R181, -0x7f000001, RZ ;  /* 0x80ffffffb5b50810 */ /* 0x000fe20007ffe0ff */
[----:B------:R-:W-:-:S05]  /*746b0*/  ISETP.GE.U32.AND P0, PT, R13, 0x7f000001, PT ;  /* 0x7f0000010d00780c */ /* 0x000fca0003f06070 */
[----:B------:R-:W-:-:S08]  /*746c0*/  @P1 IADD3 R121, PT, PT, R121, -0x7f000001, RZ ;  /* 0x80ffffff79791810 */ /* 0x000fd00007ffe0ff */
[----:B------:R-:W-:-:S04]  /*746d0*/  @P0 IADD3 R13, PT, PT, R13, -0x7f000001, RZ ;  /* 0x80ffffff0d0d0810 */ /* 0x000fc80007ffe0ff */
[----:B------:R-:W-:-:S05]  /*746e0*/  IADD3 R13, PT, PT, R13, R121, RZ ;  /* 0x000000790d0d7210 */ /* 0x000fca0007ffe0ff */
[----:B------:R-:W-:Y:S01]  /*746f0*/  ISETP.GE.U32.AND P0, PT, R13, 0x7f000001, PT ;  /* 0x7f0000010d00780c */ /* 0x000fe20003f06070 */
[----:B------:R-:W-:-:S12]  /*74700*/  IMAD R6, R172, 0x7effffff, RZ ;  /* 0x7effffffac067824 */ /* 0x000fd800078e02ff */
[----:B------:R-:W-:Y:S01]  /*74710*/  @P0 IADD3 R13, PT, PT, R13, -0x7f000001, RZ ;  /* 0x80ffffff0d0d0810 */ /* 0x000fe20007ffe0ff */
[----:B------:R-:W-:Y:S01]  /*74720*/  IMAD.HI.U32 R172, R6, 0x7f000001, R172 ;  /* 0x7f00000106ac7827 */ /* 0x000fe200078e00ac */
[----:B------:R-:W-:Y:S02]  /*74730*/  IADD3 R6, PT, PT, R155, R181, RZ ;  /* 0x000000b59b067210 */ /* 0x000fe40007ffe0ff */
[----:B--2---:R-:W-:-:S05]  /*74740*/  IADD3 R127, PT, PT, R13, R127, RZ ;  /* 0x0000007f0d7f7210 */ /* 0x004fca0007ffe0ff */
[C---:B------:R-:W-:Y:S01]  /*74750*/  ISETP.GE.U32.AND P0, PT, R127.reuse, 0x7f000001, PT ;  /* 0x7f0000017f00780c */ /* 0x040fe20003f06070 */
[----:B------:R-:W-:Y:S01]  /*74760*/  ISETP.GE.U32.AND P3, PT, R172, 0x7f000001, PT ;  /* 0x7f000001ac00780c */ /* 0x000fe20003f66070 */
[----:B------:R-:W-:Y:S01]  /*74770*/  ISETP.GE.U32.AND P2, PT, R6, 0x7f000001, PT ;  /* 0x7f0000010600780c */ /* 0x000fe20003f46070 */
[----:B------:R0:W-:Y:S10]  /*74780*/  STL [R1+0x118], R127 ;  /* 0x0001187f01007387 */ /* 0x0001f40000100800 */
[----:B0-----:R-:W-:-:S02]  /*74790*/  @P0 IADD3 R127, PT, PT, R127, -0x7f000001, RZ ;  /* 0x80ffffff7f7f0810 */ /* 0x001fc40007ffe0ff */
[----:B------:R-:W-:Y:S02]  /*747a0*/  @P3 IADD3 R172, PT, PT, R172, -0x7f000001, RZ ;  /* 0x80ffffffacac3810 */ /* 0x000fe40007ffe0ff */
[----:B------:R-:W-:Y:S01]  /*747b0*/  @P2 IADD3 R6, PT, PT, R6, -0x7f000001, RZ ;  /* 0x80ffffff06062810 */ /* 0x000fe20007ffe0ff */
[----:B------:R0:W-:Y:S03]  /*747c0*/  STL [R1+0x118], R127 ;  /* 0x0001187f01007387 */ /* 0x0001e60000100800 */
[----:B------:R-:W-:Y:S01]  /*747d0*/  IADD3 R121, PT, PT, R6, R172, RZ ;  /* 0x000000ac06797210 */ /* 0x000fe20007ffe0ff */
[----:B0-----:R-:W2:Y:S04]  /*747e0*/  LDL R127, [R1+0x11c] ;  /* 0x00011c00017f7983 */ /* 0x001ea80000100800 */
[----:B------:R-:W-:-:S13]  /*747f0*/  ISETP.GE.U32.AND P1, PT, R121, 0x7f000001, PT ;  /* 0x7f0000017900780c */ /* 0x000fda0003f26070 */
[----:B------:R-:W-:-:S05]  /*74800*/  @P1 IADD3 R121, PT, PT, R121, -0x7f000001, RZ ;  /* 0x80ffffff79791810 */ /* 0x000fca0007ffe0ff */
        /* <DEDUP_REMOVED lines=21> */
[----:B------:R-:W-:-:S05]  /*74960*/  IADD3 R84, PT, PT, R156, R182, RZ ;  /* 0x000000b69c547210 */ /* 0x000fca0007ffe0ff */
[----:B------:R-:W-:Y:S01]  /*74970*/  ISETP.GE.U32.AND P1, PT, R84, 0x7f000001, PT ;  /* 0x7f0000015400780c */ /* 0x000fe20003f26070 */
[----:B------:R-:W-:-:S06]  /*74980*/  ISETP.GE.U32.AND P2, PT, R173, 0x7f000001, PT ;  /* 0x7f000001ad00780c */ /* 0x000fcc0003f46070 */
[----:B------:R-:W-:-:S05]  /*74990*/  @P0 IADD3 R76, PT, PT, R76, -0x7f000001, RZ ;  /* 0x80ffffff4c4c0810 */ /* 0x000fca0007ffe0ff */
[----:B------:R-:W-:Y:S01]  /*749a0*/  ISETP.GE.U32.AND P0, PT, R76, 0x7f000001, PT ;  /* 0x7f0000014c00780c */ /* 0x000fe20003f06070 */
[----:B------:R-:W-:Y:S01]  /*749b0*/  @P1 IADD3 R84, PT, PT, R84, -0x7f000001, RZ ;  /* 0x80ffffff54541810 */ /* 0x000fe20007ffe0ff */
[----:B------:R-:W-:Y:S01]  /*749c0*/  ISETP.GE.U32.AND P1, PT, R78, 0x7f000001, PT ;  /* 0x7f0000014e00780c */ /* 0x000fe20003f26070 */
[----:B------:R-:W-:Y:S01]  /*749d0*/  @P2 IADD3 R173, PT, PT, R173, -0x7f000001, RZ ;  /* 0x80ffffffadad2810 */ /* 0x000fe20007ffe0ff */
[----:B------:R-:W-:-:S03]  /*749e0*/  ISETP.GE.U32.AND P2, PT, R75, 0x7f000001, PT ;  /* 0x7f0000014b00780c */ /* 0x000fc60003f46070 */
[----:B------:R-:W-:-:S06]  /*749f0*/  IADD3 R84, PT, PT, R84, R173, RZ ;  /* 0x000000ad54547210 */ /* 0x000fcc0007ffe0ff */
[----:B------:R-:W-:Y:S01]  /*74a00*/  @P0 IADD3 R76, PT, PT, R76, -0x7f000001, RZ ;  /* 0x80ffffff4c4c0810 */ /* 0x000fe20007ffe0ff */
[----:B------:R-:W-:Y:S01]  /*74a10*/  ISETP.GE.U32.AND P0, PT, R77, 0x7f000001, PT ;  /* 0x7f0000014d00780c */ /* 0x000fe20003f06070 */
[----:B------:R-:W-:Y:S01]  /*74a20*/  @P1 IADD3 R78, PT, PT, R78, -0x7f000001, RZ ;  /* 0x80ffffff4e4e1810 */ /* 0x000fe20007ffe0ff */
[----:B------:R-:W-:-:S04]  /*74a30*/  ISETP.GE.U32.AND P3, PT, R84, 0x7f000001, PT ;  /* 0x7f0000015400780c */ /* 0x000fc80003f66070 */
[----:B------:R-:W-:Y:S01]  /*74a40*/  ISETP.GE.U32.AND P1, PT, R78, 0x7f000001, PT ;  /* 0x7f0000014e00780c */ /* 0x000fe20003f26070 */
[----:B------:R-:W-:-:S04]  /*74a50*/  IMAD.WIDE.U32 R12, R12, R119, RZ ;  /* 0x000000770c0c7225 */ /* 0x000fc800078e00ff */
[----:B------:R-:W-:Y:S01]  /*74a60*/  IMAD R119, R6, 0x7effffff, RZ ;  /* 0x7effffff06777824 */ /* 0x000fe200078e02ff */
[----:B------:R-:W-:Y:S01]  /*74a70*/  @P2 IADD3 R75, PT, PT, R75, -0x7f000001, RZ ;  /* 0x80ffffff4b4b2810 */ /* 0x000fe20007ffe0ff */
[----:B------:R-:W-:Y:S01]  /*74a80*/  ISETP.GE.U32.AND P2, PT, R8, 0x7f000001, PT ;  /* 0x7f0000010800780c */ /* 0x000fe20003f46070 */
[----:B------:R-:W-:Y:S01]  /*74a90*/  @P0 IADD3 R77, PT, PT, R77, -0x7f000001, RZ ;  /* 0x80ffffff4d4d0810 */ /* 0x000fe20007ffe0ff */
[----:B------:R-:W-:Y:S01]  /*74aa0*/  ISETP.GE.U32.AND P0, PT, R126, 0x7f000001, PT ;  /* 0x7f0000017e00780c */ /* 0x000fe20003f06070 */
[----:B------:R-:W-:Y:S02]  /*74ab0*/  IMAD R128, R12, 0x7effffff, RZ ;  /* 0x7effffff0c807824 */ /* 0x000fe400078e02ff */
[----:B------:R-:W-:-:S04]  /*74ac0*/  IMAD.HI.U32 R119, R119, 0x7f000001, R6 ;  /* 0x7f00000177777827 */ /* 0x000fc800078e0006 */
[----:B------:R-:W-:-:S04]  /*74ad0*/  IMAD.WIDE.U32 R6, R121, UR16, RZ ;  /* 0x0000001079067c25 */ /* 0x000fc8000f8e00ff */
[----:B------:R-:W-:Y:S01]  /*74ae0*/  IMAD.HI.U32 R128, R128, 0x7f000001, R12 ;  /* 0x7f00000180807827 */ /* 0x000fe200078e000c */
[----:B------:R-:W-:Y:S01]  /*74af0*/  @P1 IADD3 R78, PT, PT, R78, -0x7f000001, RZ ;  /* 0x80ffffff4e4e1810 */ /* 0x000fe20007ffe0ff */
[----:B------:R-:W-:Y:S02]  /*74b00*/  ISETP.GE.U32.AND P1, PT, R77, 0x7f000001, PT ;  /* 0x7f0000014d00780c */ /* 0x000fe40003f26070 */
[----:B------:R-:W-:Y:S01]  /*74b10*/  IMAD R12, R6, 0x7effffff, RZ ;  /* 0x7effffff060c7824 */ /* 0x000fe200078e02ff */
[----:B------:R-:W-:-:S03]  /*74b20*/  @P3 IADD3 R84, PT, PT, R84, -0x7f000001, RZ ;  /* 0x80ffffff54543810 */ /* 0x000fc60007ffe0ff */
[----:B------:R-:W-:-:S04]  /*74b30*/  IMAD.HI.U32 R12, R12, 0x7f000001, R6 ;  /* 0x7f0000010c0c7827 */ /* 0x000fc800078e0006 */
[----:B------:R-:W-:Y:S01]  /*74b40*/  IMAD.WIDE.U32 R6, R84, UR17, RZ ;  /* 0x0000001154067c25 */ /* 0x000fe2000f8e00ff */
[----:B------:R-:W-:Y:S02]  /*74b50*/  @P2 IADD3 R8, PT, PT, R8, -0x7f000001, RZ ;  /* 0x80ffffff08082810 */ /* 0x000fe40007ffe0ff */
[----:B------:R-:W-:Y:S01]  /*74b60*/  @P0 IADD3 R126, PT, PT, R126, -0x7f000001, RZ ;  /* 0x80ffffff7e7e0810 */ /* 0x000fe20007ffe0ff */
[----:B------:R-:W-:Y:S01]  /*74b70*/  ISETP.GE.U32.AND P2, PT, R120, 0x7f000001, PT ;  /* 0x7f0000017800780c */ /* 0x000fe20003f46070 */
[----:B------:R-:W-:Y:S01]  /*74b80*/  IMAD R13, R6, 0x7effffff, RZ ;  /* 0x7effffff060d7824 */ /* 0x000fe200078e02ff */
[----:B------:R-:W-:Y:S01]  /*74b90*/  @P1 IADD3 R77, PT, PT, R77, -0x7f000001, RZ ;  /* 0x80ffffff4d4d1810 */ /* 0x000fe20007ffe0ff */
[----:B------:R-:W-:Y:S01]  /*74ba0*/  ISETP.GE.U32.AND P1, PT, R128, 0x7f000001, PT ;  /* 0x7f0000018000780c */ /* 0x000fe20003f26070 */
[----:B------:R-:W-:Y:S01]  /*74bb0*/  ISETP.GE.U32.AND P0, PT, R126, 0x7f000001, PT ;  /* 0x7f0000017e00780c */ /* 0x000fe20003f06070 */
[----:B------:R-:W-:-:S04]  /*74bc0*/  IMAD.HI.U32 R13, R13, 0x7f000001, R6 ;  /* 0x7f0000010d0d7827 */ /* 0x000fc800078e0006 */
[----:B------:R-:W-:Y:S01]  /*74bd0*/  IMAD.WIDE.U32 R6, R122, UR16, RZ ;  /* 0x000000107a067c25 */ /* 0x000fe2000f8e00ff */
[----:B------:R-:W-:-:S03]  /*74be0*/  IADD3 R76, PT, PT, R76, R75, RZ ;  /* 0x0000004b4c4c7210 */ /* 0x000fc60007ffe0ff */
[----:B------:R-:W-:Y:S01]  /*74bf0*/  IMAD R75, R6, 0x7effffff, RZ ;  /* 0x7effffff064b7824 */ /* 0x000fe200078e02ff */
[----:B------:R-:W-:-:S03]  /*74c00*/  @P2 IADD3 R120, PT, PT, R120, -0x7f000001, RZ ;  /* 0x80ffffff78782810 */ /* 0x000fc60007ffe0ff */
[----:B------:R-:W-:-:S04]  /*74c10*/  IMAD.HI.U32 R75, R75, 0x7f000001, R6 ;  /* 0x7f0000014b4b7827 */ /* 0x000fc800078e0006 */
[----:B------:R-:W-:Y:S01]  /*74c20*/  IMAD.WIDE.U32 R6, R121, UR17, RZ ;  /* 0x0000001179067c25 */ /* 0x000fe2000f8e00ff */
[----:B------:R-:W-:Y:S02]  /*74c30*/  @P1 IADD3 R128, PT, PT, R128, -0x7f000001, RZ ;  /* 0x80ffffff80801810 */ /* 0x000fe40007ffe0ff */
[----:B------:R-:W-:Y:S02]  /*74c40*/  @P0 IADD3 R126, PT, PT, R126, -0x7f000001, RZ ;  /* 0x80ffffff7e7e0810 */ /* 0x000fe40007ffe0ff */
[----:B------:R-:W-:Y:S01]  /*74c50*/  IADD3 R92, PT, PT, R77, R120, RZ ;  /* 0x000000784d5c7210 */ /* 0x000fe20007ffe0ff */
[----:B------:R-:W-:Y:S01]  /*74c60*/  ISETP.GE.U32.AND P1, PT, R9, 0x7f000001, PT ;  /* 0x7f0000010900780c */ /* 0x000fe20003f26070 */
[----:B------:R-:W-:Y:S01]  /*74c70*/  ISETP.GE.U32.AND P0, PT, R76, 0x7f000001, PT ;  /* 0x7f0000014c00780c */ /* 0x000fe20003f06070 */
[----:B------:R-:W-:-:S04]  /*74c80*/  IMAD R77, R6, 0x7effffff, RZ ;  /* 0x7effffff064d7824 */ /* 0x000fc800078e02ff */
[----:B------:R-:W-:-:S04]  /*74c90*/  IMAD.HI.U32 R77, R77, 0x7f000001, R6 ;  /* 0x7f0000014d4d7827 */ /* 0x000fc800078e0006 */
[----:B------:R-:W-:Y:S01]  /*74ca0*/  IMAD.WIDE.U32 R6, R125, UR18, RZ ;  /* 0x000000127d067c25 */ /* 0x000fe2000f8e00ff */
[----:B------:R-:W-:-:S03]  /*74cb0*/  IADD3 R8, PT, PT, R78, R8, RZ ;  /* 0x000000084e087210 */ /* 0x000fc60007ffe0ff */
        /* <DEDUP_REMOVED lines=23> */
[----:B------:R-:W-:-:S04]  /*74e30*/  IMAD.HI.U32 R126, R126, 0x7f000001, R6 ;  /* 0x7f0000017e7e7827 */ /* 0x000fc800078e0006 */
[----:B------:R-:W-:-:S04]  /*74e40*/  IMAD.WIDE.U32 R6, R84, UR19, RZ ;  /* 0x0000001354067c25 */ /* 0x000fc8000f8e00ff */
        /* <DEDUP_REMOVED lines=16> */
[----:B------:R-:W-:-:S13]  /*74f50*/  ISETP.GE.U32.AND P0, PT, R119, 0x7f000001, PT ;  /* 0x7f0000017700780c */ /* 0x000fda0003f06070 */
[----:B------:R-:W-:-:S05]  /*74f60*/  @P0 IADD3 R119, PT, PT, R119, -0x7f000001, RZ ;  /* 0x80ffffff77770810 */ /* 0x000fca0007ffe0ff */
[----:B------:R-:W-:-:S04]  /*74f70*/  IMAD.WIDE.U32 R6, R119, 0x5fffffa, RZ ;  /* 0x05fffffa77067825 */ /* 0x000fc800078e00ff */
[----:B------:R-:W-:Y:S01]  /*74f80*/  IMAD R119, R119, 0x6, RZ ;  /* 0x0000000677777824 */ /* 0x000fe200078e02ff */
[----:B--2---:R-:W-:-:S03]  /*74f90*/  IADD3 R9, PT, PT, R9, R127, RZ ;  /* 0x0000007f09097210 */ /* 0x004fc60007ffe0ff */
        /* <DEDUP_REMOVED lines=8> */
[----:B------:R-:W-:Y:S01]  /*75020*/  IMAD R119, R119, 0x6, RZ ;  /* 0x0000000677777824 */ /* 0x000fe200078e02ff */
[----:B------:R0:W-:Y:S03]  /*75030*/  STL [R1+0x11c], R9 ;  /* 0x00011c0901007387 */ /* 0x0001e60000100800 */
[----:B------:R-:W-:-:S04]  /*75040*/  IMAD.HI.U32 R125, R119, 0x7f000001, R6 ;  /* 0x7f000001777d7827 */ /* 0x000fc800078e0006 */
[----:B------:R-:W-:-:S04]  /*75050*/  IMAD.WIDE.U32 R6, R122, UR19, RZ ;  /* 0x000000137a067c25 */ /* 0x000fc8000f8e00ff */
[----:B------:R-:W-:Y:S01]  /*75060*/  IMAD R119, R6, 0x7effffff, RZ ;  /* 0x7effffff06777824 */ /* 0x000fe200078e02ff */
[----:B0-----:R-:W-:-:S03]  /*75070*/  @P0 IADD3 R9, PT, PT, R9, -0x7f000001, RZ ;  /* 0x80ffffff09090810 */ /* 0x001fc60007ffe0ff */
[----:B------:R-:W-:Y:S02]  /*75080*/  IMAD.HI.U32 R119, R119, 0x7f000001, R6 ;  /* 0x7f00000177777827 */ /* 0x000fe400078e0006 */
[----:B------:R0:W-:Y:S04]  /*75090*/  STL [R1+0x11c], R9 ;  /* 0x00011c0901007387 */ /* 0x0001e80000100800 */
[----:B------:R-:W2:Y:S01]  /*750a0*/  LDL.64 R6, [R1+0x100] ;  /* 0x0001000001067983 */ /* 0x000ea20000100a00 */
[----:B------:R-:W-:Y:S01]  /*750b0*/  ISETP.GE.U32.AND P2, PT, R40, 0x7f000001, PT ;  /* 0x7f0000012800780c */ /* 0x000fe20003f46070 */
[----:B------:R-:W-:Y:S01]  /*750c0*/  ISETP.GE.U32.AND P1, PT, R8, 0x7f000001, PT ;  /* 0x7f0000010800780c */ /* 0x000fe20003f26070 */
[----:B------:R-:W-:-:S11]  /*750d0*/  ISETP.GE.U32.AND P0, PT, R119, 0x7f000001, PT ;  /* 0x7f0000017700780c */ /* 0x000fd60003f06070 */
[----:B------:R-:W-:Y:S02]  /*750e0*/  @P2 IADD3 R40, PT, PT, R40, -0x7f000001, RZ ;  /* 0x80ffffff28282810 */ /* 0x000fe40007ffe0ff */
[----:B------:R-:W-:Y:S02]  /*750f0*/  @P1 IADD3 R8, PT, PT, R8, -0x7f000001, RZ ;  /* 0x80ffffff08081810 */ /* 0x000fe40007ffe0ff */
[----:B------:R-:W-:Y:S01]  /*75100*/  @P0 IADD3 R119, PT, PT, R119, -0x7f000001, RZ ;  /* 0x80ffffff77770810 */ /* 0x000fe20007ffe0ff */
[----:B------:R-:W-:Y:S01]  /*75110*/  ISETP.GE.U32.AND P1, PT, R64, 0x7f000001, PT ;  /* 0x7f0000014000780c */ /* 0x000fe20003f26070 */
[----:B------:R-:W-:Y:S01]  /*75120*/  ISETP.GE.U32.AND P0, PT, R117, 0x7f000001, PT ;  /* 0x7f0000017500780c */ /* 0x000fe20003f06070 */
[----:B------:R-:W-:Y:S01]  /*75130*/  ISETP.GE.U32.AND P2, PT, R10, 0x7f000001, PT ;  /* 0x7f0000010a00780c */ /* 0x000fe20003f46070 */
[----:B------:R-:W-:Y:S01]  /*75140*/  IADD3 R40, PT, PT, R8, R40, RZ ;  /* 0x0000002808287210 */ /* 0x000fe20007ffe0ff */
[----:B------:R-:W-:-:S09]  /*75150*/  ISETP.GE.U32.AND P3, PT, R38, 0x7f000001, PT ;  /* 0x7f0000012600780c */ /* 0x000fd20003f66070 */
[----:B------:R-:W-:Y:S02]  /*75160*/  @P1 IADD3 R64, PT, PT, R64, -0x7f000001, RZ ;  /* 0x80ffffff40401810 */ /* 0x000fe40007ffe0ff */
[----:B------:R-:W-:Y:S02]  /*75170*/  @P0 IADD3 R117, PT, PT, R117, -0x7f000001, RZ ;  /* 0x80ffffff75750810 */ /* 0x000fe40007ffe0ff */
[----:B------:R-:W-:Y:S01]  /*75180*/  @P2 IADD3 R10, PT, PT, R10, -0x7f000001, RZ ;  /* 0x80ffffff0a0a2810 */ /* 0x000fe20007ffe0ff */
[----:B------:R-:W-:Y:S01]  /*75190*/  ISETP.GE.U32.AND P2, PT, R41, 0x7f000001, PT ;  /* 0x7f0000012900780c */ /* 0x000fe20003f46070 */
[----:B------:R-:W-:Y:S01]  /*751a0*/  ISETP.GE.U32.AND P0, PT, R92, 0x7f000001, PT ;  /* 0x7f0000015c00780c */ /* 0x000fe20003f06070 */
[----:B------:R-:W-:Y:S01]  /*751b0*/  ISETP.GE.U32.AND P1, PT, R40, 0x7f000001, PT ;  /* 0x7f0000012800780c */ /* 0x000fe20003f26070 */
[----:B------:R-:W-:Y:S01]  /*751c0*/  @P3 IADD3 R38, PT, PT, R38, -0x7f000001, RZ ;  /* 0x80ffffff26263810 */ /* 0x000fe20007ffe0ff */
[----:B------:R-:W-:-:S09]  /*751d0*/  ISETP.GE.U32.AND P3, PT, R80, 0x7f000001, PT ;  /* 0x7f0000015000780c */ /* 0x000fd20003f66070 */
[----:B------:R-:W-:Y:S02]  /*751e0*/  @P2 IADD3 R41, PT, PT, R41, -0x7f000001, RZ ;  /* 0x80ffffff29292810 */ /* 0x000fe40007ffe0ff */
[----:B------:R-:W-:Y:S02]  /*751f0*/  @P0 IADD3 R92, PT, PT, R92, -0x7f000001, RZ ;  /* 0x80ffffff5c5c0810 */ /* 0x000fe40007ffe0ff */
[----:B------:R-:W-:Y:S02]  /*75200*/  @P1 IADD3 R40, PT, PT, R40, -0x7f000001, RZ ;  /* 0x80ffffff28281810 */ /* 0x000fe40007ffe0ff */
[----:B------:R-:W-:Y:S02]  /*75210*/  IADD3 R41, PT, PT, R92, R41, RZ ;  /* 0x000000295c297210 */ /* 0x000fe40007ffe0ff */
[----:B------:R-:W-:Y:S01]  /*75220*/  IADD3 R38, PT, PT, R40, R38, RZ ;  /* 0x0000002628267210 */ /* 0x000fe20007ffe0ff */
[----:B------:R-:W-:Y:S02]  /*75230*/  ISETP.GE.U32.AND P2, PT, R72, 0x7f000001, PT ;  /* 0x7f0000014800780c */ /* 0x000fe40003f46070 */
[----:B------:R-:W-:-:S02]  /*75240*/  ISETP.GE.U32.AND P0, PT, R41, 0x7f000001, PT ;  /* 0x7f0000012900780c */ /* 0x000fc40003f06070 */
[----:B------:R-:W-:Y:S01]  /*75250*/  ISETP.GE.U32.AND P1, PT, R38, 0x7f000001, PT ;  /* 0x7f0000012600780c */ /* 0x000fe20003f26070 */
[----:B------:R-:W-:-:S08]  /*75260*/  @P3 IADD3 R80, PT, PT, R80, -0x7f000001, RZ ;  /* 0x80ffffff50503810 */ /* 0x000fd00007ffe0ff */
[----:B------:R-:W-:Y:S01]  /*75270*/  @P2 IADD3 R72, PT, PT, R72, -0x7f000001, RZ ;  /* 0x80ffffff48482810 */ /* 0x000fe20007ffe0ff */
[----:B------:R-:W-:Y:S01]  /*75280*/  ISETP.GE.U32.AND P2, PT, R82, 0x7f000001, PT ;  /* 0x7f0000015200780c */ /* 0x000fe20003f46070 */
[----:B------:R-:W-:Y:S02]  /*75290*/  @P0 IADD3 R41, PT, PT, R41, -0x7f000001, RZ ;  /* 0x80ffffff29290810 */ /* 0x000fe40007ffe0ff */
[----:B------:R-:W-:Y:S01]  /*752a0*/  @P1 IADD3 R38, PT, PT, R38, -0x7f000001, RZ ;  /* 0x80ffffff26261810 */ /* 0x000fe20007ffe0ff */
[----:B------:R-:W-:Y:S01]  /*752b0*/  ISETP.GE.U32.AND P1, PT, R80, 0x7f000001, PT ;  /* 0x7f0000015000780c */ /* 0x000fe20003f26070 */
[----:B------:R-:W-:Y:S01]  /*752c0*/  IADD3 R41, PT, PT, R41, R72, RZ ;  /* 0x0000004829297210 */ /* 0x000fe20007ffe0ff */
[----:B------:R-:W-:Y:S01]  /*752d0*/  ISETP.GE.U32.AND P6, PT, R79, 0x7f000001, PT ;  /* 0x7f0000014f00780c */ /* 0x000fe20003fc6070 */
[----:B------:R-:W-:-:S03]  /*752e0*/  ISETP.GE.U32.AND P5, PT, R10, 0x7f000001, PT ;  /* 0x7f0000010a00780c */ /* 0x000fc60003fa6070 */
[----:B------:R-:W-:Y:S01]  /*752f0*/  ISETP.GE.U32.AND P0, PT, R41, 0x7f000001, PT ;  /* 0x7f0000012900780c */ /* 0x000fe20003f06070 */
[----:B------:R-:W-:Y:S02]  /*75300*/  IADD3 R117, PT, PT, R117, R64, RZ ;  /* 0x0000004075757210 */ /* 0x000fe40007ffe0ff */
[----:B------:R-:W-:-:S04]  /*75310*/  @P2 IADD3 R82, PT, PT, R82, -0x7f000001, RZ ;  /* 0x80ffffff52522810 */ /* 0x000fc80007ffe0ff */
[----:B------:R-:W-:Y:S01]  /*75320*/  @P1 IADD3 R80, PT, PT, R80, -0x7f000001, RZ ;  /* 0x80ffffff50501810 */ /* 0x000fe20007ffe0ff */
[----:B------:R-:W-:-:S03]  /*75330*/  ISETP.GE.U32.AND P4, PT, R117, 0x7f000001, PT ;  /* 0x7f0000017500780c */ /* 0x000fc60003f86070 */
[----:B------:R-:W-:Y:S02]  /*75340*/  IADD3 R80, PT, PT, R80, R82, RZ ;  /* 0x0000005250507210 */ /* 0x000fe40007ffe0ff */
[----:B------:R-:W-:Y:S02]  /*75350*/  @P6 IADD3 R79, PT, PT, R79, -0x7f000001, RZ ;  /* 0x80ffffff4f4f6810 */ /* 0x000fe40007ffe0ff */
[----:B------:R-:W-:Y:S02]  /*75360*/  @P5 IADD3 R10, PT, PT, R10, -0x7f000001, RZ ;  /* 0x80ffffff0a0a5810 */ /* 0x000fe40007ffe0ff */
[----:B------:R-:W-:Y:S01]  /*75370*/  @P0 IADD3 R41, PT, PT, R41, -0x7f000001, RZ ;  /* 0x80ffffff29290810 */ /* 0x000fe20007ffe0ff */
[----:B------:R-:W-:Y:S01]  /*75380*/  ISETP.GE.U32.AND P1, PT, R123, 0x7f000001, PT ;  /* 0x7f0000017b00780c */ /* 0x000fe20003f26070 */
[----:B------:R-:W-:Y:S01]  /*75390*/  ISETP.GE.U32.AND P0, PT, R80, 0x7f000001, PT ;  /* 0x7f0000015000780c */ /* 0x000fe20003f06070 */
[----:B------:R-:W-:Y:S01]  /*753a0*/  IADD3 R10, PT, PT, R10, R79, RZ ;  /* 0x0000004f0a0a7210 */ /* 0x000fe20007ffe0ff */
[----:B------:R-:W-:Y:S01]  /*753b0*/  ISETP.GE.U32.AND P5, PT, R124, 0x7f000001, PT ;  /* 0x7f0000017c00780c */ /* 0x000fe20003fa6070 */
[----:B------:R-:W-:-:S03]  /*753c0*/  @P4 IADD3 R117, PT, PT, R117, -0x7f000001, RZ ;  /* 0x80ffffff75754810 */ /* 0x000fc60007ffe0ff */
[----:B------:R-:W-:-:S06]  /*753d0*/  ISETP.GE.U32.AND P4, PT, R10, 0x7f000001, PT ;  /* 0x7f0000010a00780c */ /* 0x000fcc0003f86070 */
[----:B------:R-:W-:Y:S02]  /*753e0*/  @P1 IADD3 R123, PT, PT, R123, -0x7f000001, RZ ;  /* 0x80ffffff7b7b1810 */ /* 0x000fe40007ffe0ff */
[----:B------:R-:W-:-:S04]  /*753f0*/  @P0 IADD3 R80, PT, PT, R80, -0x7f000001, RZ ;  /* 0x80ffffff50500810 */ /* 0x000fc80007ffe0ff */
[----:B------:R-:W-:Y:S02]  /*75400*/  IADD3 R40, PT, PT, R80, R123, RZ ;  /* 0x0000007b50287210 */ /* 0x000fe40007ffe0ff */
[----:B------:R-:W-:Y:S02]  /*75410*/  @P5 IADD3 R124, PT, PT, R124, -0x7f000001, RZ ;  /* 0x80ffffff7c7c5810 */ /* 0x000fe40007ffe0ff */
[----:B------:R-:W-:Y:S01]  /*75420*/  @P4 IADD3 R10, PT, PT, R10, -0x7f000001, RZ ;  /* 0x80ffffff0a0a4810 */ /* 0x000fe20007ffe0ff */
[----:B------:R-:W-:Y:S01]  /*75430*/  ISETP.GE.U32.AND P1, PT, R35, 0x7f000001, PT ;  /* 0x7f0000012300780c */ /* 0x000fe20003f26070 */
[----:B------:R-:W-:Y:S02]  /*75440*/  ISETP.GE.U32.AND P0, PT, R40, 0x7f000001, PT ;  /* 0x7f0000012800780c */ /* 0x000fe40003f06070 */
[----:B------:R-:W-:Y:S01]  /*75450*/  IADD3 R10, PT, PT, R10, R124, RZ ;  /* 0x0000007c0a0a7210 */ /* 0x000fe20007ffe0ff */
[----:B------:R-:W-:-:S04]  /*75460*/  ISETP.GE.U32.AND P4, PT, R93, 0x7f000001, PT ;  /* 0x7f0000015d00780c */ /* 0x000fc80003f86070 */
[----:B------:R-:W-:-:S05]  /*75470*/  ISETP.GE.U32.AND P3, PT, R10, 0x7f000001, PT ;  /* 0x7f0000010a00780c */ /* 0x000fca0003f66070 */
[----:B------:R-:W-:Y:S02]  /*75480*/  @P1 IADD3 R35, PT, PT, R35, -0x7f000001, RZ ;  /* 0x80ffffff23231810 */ /* 0x000fe40007ffe0ff */
[----:B------:R-:W-:-:S04]  /*75490*/  @P0 IADD3 R40, PT, PT, R40, -0x7f000001, RZ ;  /* 0x80ffffff28280810 */ /* 0x000fc80007ffe0ff */
[----:B------:R-:W-:Y:S02]  /*754a0*/  IADD3 R40, PT, PT, R40, R35, RZ ;  /* 0x0000002328287210 */ /* 0x000fe40007ffe0ff */
[----:B------:R-:W-:Y:S02]  /*754b0*/  @P4 IADD3 R93, PT, PT, R93, -0x7f000001, RZ ;  /* 0x80ffffff5d5d4810 */ /* 0x000fe40007ffe0ff */
[----:B------:R-:W-:Y:S01]  /*754c0*/  @P3 IADD3 R10, PT, PT, R10, -0x7f000001, RZ ;  /* 0x80ffffff0a0a3810 */ /* 0x000fe20007ffe0ff */
[----:B------:R-:W-:Y:S01]  /*754d0*/  ISETP.GE.U32.AND P0, PT, R40, 0x7f000001, PT ;  /* 0x7f0000012800780c */ /* 0x000fe20003f06070 */
[----:B------:R-:W-:Y:S02]  /*754e0*/  ISETP.GE.U32.AND P1, PT, R90, 0x7f000001, PT ;  /* 0x7f0000015a00780c */ /* 0x000fe40003f26070 */
[----:B------:R-:W-:-:S05]  /*754f0*/  IADD3 R93, PT, PT, R10, R93, RZ ;  /* 0x0000005d0a5d7210 */ /* 0x000fca0007ffe0ff */
[----:B------:R-:W-:-:S05]  /*75500*/  ISETP.GE.U32.AND P2, PT, R93, 0x7f000001, PT ;  /* 0x7f0000015d00780c */ /* 0x000fca0003f46070 */
[----:B------:R-:W-:Y:S01]  /*75510*/  @P0 IADD3 R40, PT, PT, R40, -0x7f000001, RZ ;  /* 0x80ffffff28280810 */ /* 0x000fe20007ffe0ff */
[----:B------:R-:W-:Y:S01]  /*75520*/  ISETP.GE.U32.AND P0, PT, R74, 0x7f000001, PT ;  /* 0x7f0000014a00780c */ /* 0x000fe20003f06070 */
[----:B------:R-:W-:-:S06]  /*75530*/  @P1 IADD3 R90, PT, PT, R90, -0x7f000001, RZ ;  /* 0x80ffffff5a5a1810 */ /* 0x000fcc0007ffe0ff */
[----:B------:R-:W-:Y:S01]  /*75540*/  @P2 IADD3 R93, PT, PT, R93, -0x7f000001, RZ ;  /* 0x80ffffff5d5d2810 */ /* 0x000fe20007ffe0ff */
[----:B------:R-:W-:Y:S01]  /*75550*/  ISETP.GE.U32.AND P2, PT, R33, 0x7f000001, PT ;  /* 0x7f0000012100780c */ /* 0x000fe20003f46070 */
[----:B------:R-:W-:-:S04]  /*75560*/  ISETP.GE.U32.AND P1, PT, R90, 0x7f000001, PT ;  /* 0x7f0000015a00780c */ /* 0x000fc80003f26070 */
[----:B------:R-:W-:Y:S01]  /*75570*/  @P0 IADD3 R74, PT, PT, R74, -0x7f000001, RZ ;  /* 0x80ffffff4a4a0810 */ /* 0x000fe20007ffe0ff */
[----:B------:R-:W-:-:S04]  /*75580*/  ISETP.GE.U32.AND P3, PT, R39, 0x7f000001, PT ;  /* 0x7f0000012700780c */ /* 0x000fc80003f66070 */
[----:B------:R-:W-:-:S03]  /*75590*/  ISETP.GE.U32.AND P0, PT, R74, 0x7f000001, PT ;  /* 0x7f0000014a00780c */ /* 0x000fc60003f06070 */
[----:B------:R-:W-:Y:S02]  /*755a0*/  @P2 IADD3 R33, PT, PT, R33, -0x7f000001, RZ ;  /* 0x80ffffff21212810 */ /* 0x000fe40007ffe0ff */
[----:B------:R-:W-:-:S04]  /*755b0*/  @P1 IADD3 R90, PT, PT, R90, -0x7f000001, RZ ;  /* 0x80ffffff5a5a1810 */ /* 0x000fc80007ffe0ff */
[----:B------:R-:W-:Y:S02]  /*755c0*/  IADD3 R90, PT, PT, R90, R33, RZ ;  /* 0x000000215a5a7210 */ /* 0x000fe40007ffe0ff */
[----:B------:R-:W-:Y:S01]  /*755d0*/  @P3 IADD3 R39, PT, PT, R39, -0x7f000001, RZ ;  /* 0x80ffffff27273810 */ /* 0x000fe20007ffe0ff */
[----:B------:R-:W-:Y:S01]  /*755e0*/  ISETP.GE.U32.AND P3, PT, R89, 0x7f000001, PT ;  /* 0x7f0000015900780c */ /* 0x000fe20003f66070 */
[----:B------:R-:W-:Y:S01]  /*755f0*/  @P0 IADD3 R74, PT, PT, R74, -0x7f000001, RZ ;  /* 0x80ffffff4a4a0810 */ /* 0x000fe20007ffe0ff */
[----:B------:R-:W-:-:S03]  /*75600*/  ISETP.GE.U32.AND P0, PT, R90, 0x7f000001, PT ;  /* 0x7f0000015a00780c */ /* 0x000fc60003f06070 */
[----:B------:R-:W-:-:S05]  /*75610*/  IADD3 R39, PT, PT, R74, R39, RZ ;  /* 0x000000274a277210 */ /* 0x000fca0007ffe0ff */
[----:B------:R-:W-:-:S03]  /*75620*/  ISETP.GE.U32.AND P1, PT, R39, 0x7f000001, PT ;  /* 0x7f0000012700780c */ /* 0x000fc60003f26070 */
[----:B------:R-:W-:Y:S02]  /*75630*/  @P3 IADD3 R89, PT, PT, R89, -0x7f000001, RZ ;  /* 0x80ffffff59593810 */ /* 0x000fe40007ffe0ff */
[----:B------:R-:W-:-:S04]  /*75640*/  @P0 IADD3 R90, PT, PT, R90, -0x7f000001, RZ ;  /* 0x80ffffff5a5a0810 */ /* 0x000fc80007ffe0ff */
[----:B------:R-:W-:Y:S01]  /*75650*/  IADD3 R72, PT, PT, R90, R89, RZ ;  /* 0x000000595a487210 */ /* 0x000fe20007ffe0ff */
[----:B------:R-:W-:-:S03]  /*75660*/  ISETP.GE.U32.AND P3, PT, R85, 0x7f000001, PT ;  /* 0x7f0000015500780c */ /* 0x000fc60003f66070 */
[----:B------:R-:W-:Y:S01]  /*75670*/  @P1 IADD3 R39, PT, PT, R39, -0x7f000001, RZ ;  /* 0x80ffffff27271810 */ /* 0x000fe20007ffe0ff */
[----:B------:R-:W-:-:S09]  /*75680*/  ISETP.GE.U32.AND P1, PT, R72, 0x7f000001, PT ;  /* 0x7f0000014800780c */ /* 0x000fd20003f26070 */
[----:B------:R-:W-:-:S04]  /*75690*/  @P3 IADD3 R85, PT, PT, R85, -0x7f000001, RZ ;  /* 0x80ffffff55553810 */ /* 0x000fc80007ffe0ff */
[----:B------:R-:W-:-:S04]  /*756a0*/  @P1 IADD3 R72, PT, PT, R72, -0x7f000001, RZ ;  /* 0x80ffffff48481810 */ /* 0x000fc80007ffe0ff */
[----:B------:R-:W-:Y:S01]  /*756b0*/  IADD3 R72, PT, PT, R72, R85, RZ ;  /* 0x0000005548487210 */ /* 0x000fe20007ffe0ff */
[----:B0-----:R-:W-:-:S04]  /*756c0*/  IMAD.WIDE.U32 R8, R119, 0x5fffffa, RZ ;  /* 0x05fffffa77087825 */ /* 0x001fc800078e00ff */
        /* <DEDUP_REMOVED lines=10> */
[----:B------:R-:W-:Y:S01]  /*75770*/  IMAD R117, R8, 0x7effffff, RZ ;  /* 0x7effffff08757824 */ /* 0x000fe200078e02ff */
[----:B--2---:R-:W2:Y:S03]  /*75780*/  LD.E R85, desc[UR20][R6.64+0x1090] ;  /* 0x0010901406557980 */ /* 0x004ea6000c101900 */
[----:B------:R-:W-:-:S04]  /*75790*/  IMAD.HI.U32 R117, R117, 0x7f000001, R8 ;  /* 0x7f00000175757827 */ /* 0x000fc800078e0008 */
[----:B------:R-:W-:-:S04]  /*757a0*/  IMAD.WIDE.U32 R8, R237, R41, RZ ;  /* 0x00000029ed087225 */ /* 0x000fc800078e00ff */
[----:B------:R-:W-:Y:S01]  /*757b0*/  IMAD R124, R8, 0x7effffff, RZ ;  /* 0x7effffff087c7824 */ /* 0x000fe200078e02ff */
[----:B------:R-:W-:-:S03]  /*757c0*/  @P2 IADD3 R88, PT, PT, R88, -0x7f000001, RZ ;  /* 0x80ffffff58582810 */ /* 0x000fc60007ffe0ff */
[----:B------:R-:W-:-:S04]  /*757d0*/  IMAD.HI.U32 R124, R124, 0x7f000001, R8 ;  /* 0x7f0000017c7c7827 */ /* 0x000fc800078e0008 */
[----:B------:R-:W-:Y:S01]  /*757e0*/  IMAD.WIDE.U32 R8, R93, R154, RZ ;  /* 0x0000009a5d087225 */ /* 0x000fe200078e00ff */
        /* <DEDUP_REMOVED lines=47> */
[----:B------:R-:W-:Y:S01]  /*75ae0*/  @P1 IADD3 R35, PT, PT, R35, -0x7f000001, RZ ;  /* 0x80ffffff23231810 */ /* 0x000fe20007ffe0ff */
[----:B------:R-:W-:Y:S02]  /*75af0*/  ISETP.GE.U32.AND P1, PT, R33, 0x7f000001, PT ;  /* 0x7f0000012100780c */ /* 0x000fe40003f26070 */
[----:B------:R-:W-:-:S04]  /*75b00*/  IMAD.HI.U32 R91, R91, 0x7f000001, R8 ;  /* 0x7f0000015b5b7827 */ /* 0x000fc800078e0008 */
[----:B------:R-:W-:Y:S01]  /*75b10*/  IMAD.WIDE.U32 R8, R72, R150, RZ ;  /* 0x0000009648087225 */ /* 0x000fe200078e00ff */
[----:B------:R-:W-:Y:S01]  /*75b20*/  ISETP.GE.U32.AND P2, PT, R39, 0x7f000001, PT ;  /* 0x7f0000012700780c */ /* 0x000fe20003f46070 */
[----:B------:R-:W-:Y:S01]  /*75b30*/  ISETP.GE.U32.AND P3, PT, R41, 0x7f000001, PT ;  /* 0x7f0000012900780c */ /* 0x000fe20003f66070 */
[----:B------:R-:W3:Y:S01]  /*75b40*/  LDL R150, [R1+0x340] ;  /* 0x0003400001967983 */ /* 0x000ee20000100800 */
[----:B------:R-:W-:Y:S01]  /*75b50*/  IMAD R131, R8, 0x7effffff, RZ ;  /* 0x7effffff08837824 */ /* 0x000fe200078e02ff */
[----:B------:R-:W-:-:S03]  /*75b60*/  @P0 IADD3 R11, PT, PT, R11, -0x7f000001, RZ ;  /* 0x80ffffff0b0b0810 */ /* 0x000fc60007ffe0ff */
[----:B------:R-:W-:-:S04]  /*75b70*/  IMAD.HI.U32 R131, R131, 0x7f000001, R8 ;  /* 0x7f00000183837827 */ /* 0x000fc800078e0008 */
[----:B------:R-:W-:Y:S01]  /*75b80*/  IMAD.WIDE.U32 R8, R74, R153, RZ ;  /* 0x000000994a087225 */ /* 0x000fe200078e00ff */
[----:B------:R-:W-:Y:S01]  /*75b90*/  ISETP.GE.U32.AND P0, PT, R11, 0x7f000001, PT ;  /* 0x7f0000010b00780c */ /* 0x000fe20003f06070 */
[----:B------:R-:W-:Y:S02]  /*75ba0*/  @P1 IADD3 R33, PT, PT, R33, -0x7f000001, RZ ;  /* 0x80ffffff21211810 */ /* 0x000fe40007ffe0ff */
[----:B------:R-:W-:Y:S01]  /*75bb0*/  IMAD R89, R8, 0x7effffff, RZ ;  /* 0x7effffff08597824 */ /* 0x000fe200078e02ff */
[----:B------:R-:W-:Y:S01]  /*75bc0*/  ISETP.GE.U32.AND P1, PT, R36, 0x7f000001, PT ;  /* 0x7f0000012400780c */ /* 0x000fe20003f26070 */
[----:B------:R-:W-:Y:S02]  /*75bd0*/  @P2 IADD3 R39, PT, PT, R39, -0x7f000001, RZ ;  /* 0x80ffffff27272810 */ /* 0x000fe40007ffe0ff */
[----:B------:R-:W-:Y:S01]  /*75be0*/  @P3 IADD3 R41, PT, PT, R41, -0x7f000001, RZ ;  /* 0x80ffffff29293810 */ /* 0x000fe20007ffe0ff */
[----:B------:R-:W-:-:S04]  /*75bf0*/  IMAD.HI.U32 R89, R89, 0x7f000001, R8 ;  /* 0x7f00000159597827 */ /* 0x000fc800078e0008 */
[----:B------:R-:W-:Y:S01]  /*75c00*/  IMAD.WIDE.U32 R8, R74, R165, RZ ;  /* 0x000000a54a087225 */ /* 0x000fe200078e00ff */
[----:B------:R-:W-:Y:S01]  /*75c10*/  ISETP.GE.U32.AND P2, PT, R40, 0x7f000001, PT ;  /* 0x7f0000012800780c */ /* 0x000fe20003f46070 */
[----:B------:R-:W4:Y:S02]  /*75c20*/  LDL.LU R153, [R1+0x2c0] ;  /* 0x0002c00001997983 */ /* 0x000f240000300800 */
[----:B------:R-:W-:Y:S01]  /*75c30*/  IMAD R132, R8, 0x7effffff, RZ ;  /* 0x7effffff08847824 */ /* 0x000fe200078e02ff */
[----:B------:R-:W-:-:S03]  /*75c40*/  @P0 IADD3 R11, PT, PT, R11, -0x7f000001, RZ ;  /* 0x80ffffff0b0b0810 */ /* 0x000fc60007ffe0ff */
[----:B------:R-:W-:-:S04]  /*75c50*/  IMAD.HI.U32 R132, R132, 0x7f000001, R8 ;  /* 0x7f00000184847827 */ /* 0x000fc800078e0008 */
[----:B------:R-:W-:Y:S01]  /*75c60*/  IMAD.WIDE.U32 R8, R72, R154, RZ ;  /* 0x0000009a48087225 */ /* 0x000fe200078e00ff */
[----:B------:R-:W-:Y:S01]  /*75c70*/  @P1 IADD3 R36, PT, PT, R36, -0x7f000001, RZ ;  /* 0x80ffffff24241810 */ /* 0x000fe20007ffe0ff */
[----:B------:R-:W-:Y:S01]  /*75c80*/  ISETP.GE.U32.AND P0, PT, R11, 0x7f000001, PT ;  /* 0x7f0000010b00780c */ /* 0x000fe20003f06070 */
[----:B------:R-:W3:Y:S01]  /*75c90*/  LDL R154, [R1+0x3ec] ;  /* 0x0003ec00019a7983 */ /* 0x000ee20000100800 */
[----:B------:R-:W-:Y:S02]  /*75ca0*/  IMAD R134, R8, 0x7effffff, RZ ;  /* 0x7effffff08867824 */ /* 0x000fe400078e02ff */
[----:B------:R-:W-:Y:S01]  /*75cb0*/  ISETP.GE.U32.AND P1, PT, R36, 0x7f000001, PT ;  /* 0x7f0000012400780c */ /* 0x000fe20003f26070 */
[----:B------:R-:W-:Y:S01]  /*75cc0*/  @P2 IADD3 R40, PT, PT, R40, -0x7f000001, RZ ;  /* 0x80ffffff28282810 */ /* 0x000fe20007ffe0ff */
[----:B------:R-:W-:-:S04]  /*75cd0*/  IMAD.HI.U32 R134, R134, 0x7f000001, R8 ;  /* 0x7f00000186867827 */ /* 0x000fc800078e0008 */
[----:B------:R-:W-:Y:S02]  /*75ce0*/  IMAD.WIDE.U32 R8, R72, R165, RZ ;  /* 0x000000a548087225 */ /* 0x000fe400078e00ff */
[----:B------:R-:W3:Y:S01]  /*75cf0*/  LDL.LU R165, [R1+0x2a4] ;  /* 0x0002a40001a57983 */ /* 0x000ee20000300800 */
[----:B------:R-:W-:Y:S01]  /*75d00*/  ISETP.GE.U32.AND P2, PT, R40, 0x7f000001, PT ;  /* 0x7f0000012800780c */ /* 0x000fe20003f46070 */
[----:B------:R-:W-:Y:S01]  /*75d10*/  IMAD R72, R8, 0x7effffff, RZ ;  /* 0x7effffff08487824 */ /* 0x000fe200078e02ff */
[----:B------:R-:W-:-:S03]  /*75d20*/  @P0 IADD3 R11, PT, PT, R11, -0x7f000001, RZ ;  /* 0x80ffffff0b0b0810 */ /* 0x000fc60007ffe0ff */
[----:B------:R-:W-:-:S04]  /*75d30*/  IMAD.HI.U32 R72, R72, 0x7f000001, R8 ;  /* 0x7f00000148487827 */ /* 0x000fc800078e0008 */
[----:B------:R-:W-:Y:S01]  /*75d40*/  IMAD.WIDE.U32 R8, R10, 0x5fffffa, RZ ;  /* 0x05fffffa0a087825 */ /* 0x000fe200078e00ff */
[----:B------:R-:W-:Y:S01]  /*75d50*/  @P1 IADD3 R36, PT, PT, R36, -0x7f000001, RZ ;  /* 0x80ffffff24241810 */ /* 0x000fe20007ffe0ff */
[----:B------:R-:W-:Y:S02]  /*75d60*/  ISETP.GE.U32.AND P0, PT, R11, 0x7f000001, PT ;  /* 0x7f0000010b00780c */ /* 0x000fe40003f06070 */
[----:B------:R-:W-:Y:S02]  /*75d70*/  IMAD R10, R10, 0x6, RZ ;  /* 0x000000060a0a7824 */ /* 0x000fe400078e02ff */
[----:B------:R-:W-:Y:S02]  /*75d80*/  ISETP.GE.U32.AND P1, PT, R36, 0x7f000001, PT ;  /* 0x7f0000012400780c */ /* 0x000fe40003f26070 */
[----:B------:R-:W-:-:S04]  /*75d90*/  IMAD.HI.U32 R90, R10, 0x7f000001, R8 ;  /* 0x7f0000010a5a7827 */ /* 0x000fc800078e0008 */
[----:B------:R-:W-:-:S04]  /*75da0*/  IMAD.WIDE.U32 R8, R35, 0x5fffffa, RZ ;  /* 0x05fffffa23087825 */ /* 0x000fc800078e00ff */
[----:B------:R-:W-:Y:S01]  /*75db0*/  IMAD R10, R35, 0x6, RZ ;  /* 0x00000006230a7824 */ /* 0x000fe200078e02ff */
[----:B------:R-:W-:-:S03]  /*75dc0*/  @P2 IADD3 R40, PT, PT, R40, -0x7f000001, RZ ;  /* 0x80ffffff28282810 */ /* 0x000fc60007ffe0ff */
[----:B------:R-:W-:-:S04]  /*75dd0*/  IMAD.HI.U32 R10, R10, 0x7f000001, R8 ;  /* 0x7f0000010a0a7827 */ /* 0x000fc800078e0008 */
[----:B------:R-:W-:Y:S01]  /*75de0*/  IMAD.WIDE.U32 R8, R38, 0x5fffffa, RZ ;  /* 0x05fffffa26087825 */ /* 0x000fe200078e00ff */
[----:B------:R-:W-:Y:S02]  /*75df0*/  IADD3 R40, PT, PT, R40, R41, RZ ;  /* 0x0000002928287210 */ /* 0x000fe40007ffe0ff */
[----:B------:R-:W-:Y:S01]  /*75e00*/  @P0 IADD3 R11, PT, PT, R11, -0x7f000001, RZ ;  /* 0x80ffffff0b0b0810 */ /* 0x000fe20007ffe0ff */
[----:B------:R-:W-:Y:S01]  /*75e10*/  IMAD R38, R38, 0x6, RZ ;  /* 0x0000000626267824 */ /* 0x000fe200078e02ff */
[----:B------:R-:W-:Y:S01]  /*75e20*/  @P1 IADD3 R36, PT, PT, R36, -0x7f000001, RZ ;  /* 0x80ffffff24241810 */ /* 0x000fe20007ffe0ff */
[----:B------:R-:W-:Y:S01]  /*75e30*/  ISETP.GE.U32.AND P3, PT, R10, 0x7f000001, PT ;  /* 0x7f0000010a00780c */ /* 0x000fe20003f66070 */
[----:B------:R-:W-:Y:S01]  /*75e40*/  ISETP.GE.U32.AND P2, PT, R40, 0x7f000001, PT ;  /* 0x7f0000012800780c */ /* 0x000fe20003f46070 */
[----:B------:R-:W-:Y:S01]  /*75e50*/  ISETP.GE.U32.AND P0, PT, R11, 0x7f000001, PT ;  /* 0x7f0000010b00780c */ /* 0x000fe20003f06070 */
[----:B------:R-:W-:-:S04]  /*75e60*/  IMAD.HI.U32 R133, R38, 0x7f000001, R8 ;  /* 0x7f00000126857827 */ /* 0x000fc800078e0008 */
[----:B------:R-:W-:-:S04]  /*75e70*/  IMAD.WIDE.U32 R8, R33, 0x5fffffa, RZ ;  /* 0x05fffffa21087825 */ /* 0x000fc800078e00ff */
[----:B------:R-:W-:Y:S01]  /*75e80*/  IMAD R33, R33, 0x6, RZ ;  /* 0x0000000621217824 */ /* 0x000fe200078e02ff */
[----:B------:R-:W-:-:S03]  /*75e90*/  ISETP.GE.U32.AND P1, PT, R36, 0x7f000001, PT ;  /* 0x7f0000012400780c */ /* 0x000fc60003f26070 */
[----:B------:R-:W-:-:S04]  /*75ea0*/  IMAD.HI.U32 R38, R33, 0x7f000001, R8 ;  /* 0x7f00000121267827 */ /* 0x000fc800078e0008 */
[----:B------:R-:W-:-:S04]  /*75eb0*/  IMAD.WIDE.U32 R8, R39, 0x5fffffa, RZ ;  /* 0x05fffffa27087825 */ /* 0x000fc800078e00ff */
[----:B------:R-:W-:Y:S01]  /*75ec0*/  IMAD R39, R39, 0x6, RZ ;  /* 0x0000000627277824 */ /* 0x000fe200078e02ff */
[----:B------:R-:W-:Y:S02]  /*75ed0*/  @P3 IADD3 R10, PT, PT, R10, -0x7f000001, RZ ;  /* 0x80ffffff0a0a3810 */ /* 0x000fe40007ffe0ff */
[----:B------:R-:W-:Y:S02]  /*75ee0*/  @P2 IADD3 R40, PT, PT, R40, -0x7f000001, RZ ;  /* 0x80ffffff28282810 */ /* 0x000fe40007ffe0ff */
[----:B------:R-:W-:Y:S01]  /*75ef0*/  @P0 IADD3 R11, PT, PT, R11, -0x7f000001, RZ ;  /* 0x80ffffff0b0b0810 */ /* 0x000fe20007ffe0ff */
[----:B------:R-:W-:-:S04]  /*75f00*/  IMAD.HI.U32 R135, R39, 0x7f000001, R8 ;  /* 0x7f00000127877827 */ /* 0x000fc800078e0008 */
[----:B------:R-:W-:Y:S01]  /*75f10*/  IMAD.WIDE.U32 R8, R55, R47, RZ ;  /* 0x0000002f37087225 */ /* 0x000fe200078e00ff */
        /* <DEDUP_REMOVED lines=8> */
[----:B------:R-:W-:-:S04]  /*75fa0*/  IMAD.HI.U32 R39, R39, 0x7f000001, R8 ;  /* 0x7f00000127277827 */ /* 0x000fc800078e0008 */
[----:B------:R-:W-:Y:S01]  /*75fb0*/  IMAD.WIDE.U32 R8, R99, R48, RZ ;  /* 0x0000003063087225 */ /* 0x000fe200078e00ff */
[----:B------:R-:W-:-:S03]  /*75fc0*/  ISETP.GE.U32.AND P2, PT, R72, 0x7f000001, PT ;  /* 0x7f0000014800780c */ /* 0x000fc60003f46070 */
[----:B------:R-:W-:Y:S01]  /*75fd0*/  IMAD R33, R8, 0x7effffff, RZ ;  /* 0x7effffff08217824 */ /* 0x000fe200078e02ff */
[----:B------:R-:W-:-:S03]  /*75fe0*/  ISETP.GE.U32.AND P5, PT, R39, 0x7f000001, PT ;  /* 0x7f0000012700780c */ /* 0x000fc60003fa6070 */
[----:B------:R-:W-:-:S04]  /*75ff0*/  IMAD.HI.U32 R33, R33, 0x7f000001, R8 ;  /* 0x7f00000121217827 */ /* 0x000fc800078e0008 */
[----:B------:R-:W-:Y:S01]  /*76000*/  IMAD.WIDE.U32 R8, R102, R48, RZ ;  /* 0x0000003066087225 */ /* 0x000fe200078e00ff */
[----:B------:R-:W-:Y:S02]  /*76010*/  @P1 IADD3 R36, PT, PT, R36, -0x7f000001, RZ ;  /* 0x80ffffff24241810 */ /* 0x000fe40007ffe0ff */
[----:B------:R-:W-:Y:S02]  /*76020*/  @P0 IADD3 R11, PT, PT, R11, -0x7f000001, RZ ;  /* 0x80ffffff0b0b0810 */ /* 0x000fe40007ffe0ff */
[----:B------:R-:W-:Y:S02]  /*76030*/  @P4 IADD3 R38, PT, PT, R38, -0x7f000001, RZ ;  /* 0x80ffffff26264810 */ /* 0x000fe40007ffe0ff */
[----:B------:R-:W-:Y:S01]  /*76040*/  @P3 IADD3 R10, PT, PT, R10, -0x7f000001, RZ ;  /* 0x80ffffff0a0a3810 */ /* 0x000fe20007ffe0ff */
[----:B------:R-:W-:Y:S01]  /*76050*/  IMAD R35, R8, 0x7effffff, RZ ;  /* 0x7effffff08237824 */ /* 0x000fe200078e02ff */
[----:B------:R-:W-:Y:S02]  /*76060*/  @P2 IADD3 R72, PT, PT, R72, -0x7f000001, RZ ;  /* 0x80ffffff48482810 */ /* 0x000fe40007ffe0ff */
[----:B------:R-:W-:-:S02]  /*76070*/  IADD3 R11, PT, PT, R11, R36, RZ ;  /* 0x000000240b0b7210 */ /* 0x000fc40007ffe0ff */
[----:B------:R-:W-:Y:S01]  /*76080*/  IADD3 R10, PT, PT, R10, R38, RZ ;  /* 0x000000260a0a7210 */ /* 0x000fe20007ffe0ff */
[----:B------:R-:W-:-:S04]  /*76090*/  IMAD.HI.U32 R35, R35, 0x7f000001, R8 ;  /* 0x7f00000123237827 */ /* 0x000fc800078e0008 */
[----:B------:R-:W-:-:S04]  /*760a0*/  IMAD.WIDE.U32 R8, R72, 0x5fffffa, RZ ;  /* 0x05fffffa48087825 */ /* 0x000fc800078e00ff */
[----:B------:R-:W-:Y:S01]  /*760b0*/  IMAD R72, R72, 0x6, RZ ;  /* 0x0000000648487824 */ /* 0x000fe200078e02ff */
        /* <DEDUP_REMOVED lines=8> */
[----:B------:R-:W-:-:S05]  /*76140*/  @P1 IADD3 R10, PT, PT, R10, -0x7f000001, RZ ;  /* 0x80ffffff0a0a1810 */ /* 0x000fca0007ffe0ff */
[----:B------:R-:W-:Y:S01]  /*76150*/  ISETP.GE.U32.AND P0, PT, R10, R11, PT ;  /* 0x0000000b0a00720c */ /* 0x000fe20003f06070 */
[----:B------:R-:W-:Y:S02]  /*76160*/  @P3 IADD3 R35, PT, PT, R35, -0x7f000001, RZ ;  /* 0x80ffffff23233810 */ /* 0x000fe40007ffe0ff */
[----:B------:R-:W-:Y:S02]  /*76170*/  @P2 IADD3 R72, PT, PT, R72, -0x7f000001, RZ ;  /* 0x80ffffff48482810 */ /* 0x000fe40007ffe0ff */
[----:B------:R-:W-:Y:S02]  /*76180*/  IADD3 R129, PT, PT, -R11, R10, RZ ;  /* 0x0000000a0b817210 */ /* 0x000fe40007ffe1ff */
[----:B------:R-:W-:-:S06]  /*76190*/  IADD3 R72, PT, PT, R72, R35, RZ ;  /* 0x0000002348487210 */ /* 0x000fcc0007ffe0ff */
[----:B------:R-:W-:Y:S01]  /*761a0*/  @!P0 IADD3 R129, PT, PT, R129, 0x7f000001, RZ ;  /* 0x7f00000181818810 */ /* 0x000fe20007ffe0ff */
[----:B------:R-:W-:-:S13]  /*761b0*/  ISETP.GE.U32.AND P0, PT, R72, 0x7f000001, PT ;  /* 0x7f0000014800780c */ /* 0x000fda0003f06070 */
[----:B------:R-:W-:Y:S01]  /*761c0*/  @P0 IADD3 R72, PT, PT, R72, -0x7f000001, RZ ;  /* 0x80ffffff48480810 */ /* 0x000fe20007ffe0ff */
[----:B------:R-:W-:Y:S01]  /*761d0*/  ISETP.GE.U32.AND P0, PT, R64, 0x7f000001, PT ;  /* 0x7f0000014000780c */ /* 0x000fe20003f06070 */
[----:B--2---:R-:W-:-:S04]  /*761e0*/  IMAD.WIDE.U32 R8, R85, R129, RZ ;  /* 0x0000008155087225 */ /* 0x004fc800078e00ff */
[----:B------:R-:W-:-:S04]  /*761f0*/  IMAD R10, R8, 0x7effffff, RZ ;  /* 0x7effffff080a7824 */ /* 0x000fc800078e02ff */
[----:B------:R-:W-:-:S04]  /*76200*/  IMAD.HI.U32 R8, R10, 0x7f000001, R8 ;  /* 0x7f0000010a087827 */ /* 0x000fc800078e0008 */
[----:B------:R-:W-:-:S04]  /*76210*/  IMAD.WIDE.U32 R10, R72, UR17, RZ ;  /* 0x00000011480a7c25 */ /* 0x000fc8000f8e00ff */
[----:B------:R-:W-:-:S04]  /*76220*/  IMAD R9, R10, 0x7effffff, RZ ;  /* 0x7effffff0a097824 */ /* 0x000fc800078e02ff */
[----:B------:R-:W-:Y:S01]  /*76230*/  IMAD.HI.U32 R9, R9, 0x7f000001, R10 ;  /* 0x7f00000109097827 */ /* 0x000fe200078e000a */
[----:B------:R-:W-:-:S04]  /*76240*/  @P0 IADD3 R64, PT, PT, R64, -0x7f000001, RZ ;  /* 0x80ffffff40400810 */ /* 0x000fc80007ffe0ff */
[----:B------:R-:W-:Y:S01]  /*76250*/  ISETP.GE.U32.AND P1, PT, R9, 0x7f000001, PT ;  /* 0x7f0000010900780c */ /* 0x000fe20003f26070 */
[----:B------:R-:W-:-:S05]  /*76260*/  IADD3 R92, PT, PT, R157, R64, RZ ;  /* 0x000000409d5c7210 */ /* 0x000fca0007ffe0ff */
[----:B------:R-:W-:-:S07]  /*76270*/  ISETP.GE.U32.AND P0, PT, R92, 0x7f000001, PT ;  /* 0x7f0000015c00780c */ /* 0x000fce0003f06070 */
[----:B------:R-:W-:Y:S01]  /*76280*/  @P1 IADD3 R9, PT, PT, R9, -0x7f000001, RZ ;  /* 0x80ffffff09091810 */ /* 0x000fe20007ffe0ff */
[----:B------:R-:W-:-:S05]  /*76290*/  ISETP.GE.U32.AND P1, PT, R33, 0x7f000001, PT ;  /* 0x7f0000012100780c */ /* 0x000fca0003f26070 */
[----:B------:R-:W-:-:S08]  /*762a0*/  @P0 IADD3 R92, PT, PT, R92, -0x7f000001, RZ ;  /* 0x80ffffff5c5c0810 */ /* 0x000fd00007ffe0ff */
[----:B------:R-:W-:-:S04]  /*762b0*/  @P1 IADD3 R33, PT, PT, R33, -0x7f000001, RZ ;  /* 0x80ffffff21211810 */ /* 0x000fc80007ffe0ff */
[----:B------:R-:W-:-:S05]  /*762c0*/  IADD3 R92, PT, PT, R92, R33, RZ ;  /* 0x000000215c5c7210 */ /* 0x000fca0007ffe0ff */
[----:B------:R-:W-:Y:S01]  /*762d0*/  ISETP.GE.U32.AND P0, PT, R92, 0x7f000001, PT ;  /* 0x7f0000015c00780c */ /* 0x000fe20003f06070 */
[----:B------:R-:W-:-:S12]  /*762e0*/  ISETP.GE.U32.AND P1, PT, R126, 0x7f000001, PT ;  /* 0x7f0000017e00780c */ /* 0x000fd80003f26070 */
[----:B------:R-:W-:Y:S01]  /*762f0*/  @P0 IADD3 R92, PT, PT, R92, -0x7f000001, RZ ;  /* 0x80ffffff5c5c0810 */ /* 0x000fe20007ffe0ff */
[----:B------:R-:W-:Y:S01]  /*76300*/  ISETP.GE.U32.AND P0, PT, R86, 0x7f000001, PT ;  /* 0x7f0000015600780c */ /* 0x000fe20003f06070 */
[----:B------:R-:W-:-:S04]  /*76310*/  IMAD.WIDE.U32 R10, R9, 0x5fffffa, RZ ;  /* 0x05fffffa090a7825 */ /* 0x000fc800078e00ff */
[----:B------:R-:W-:Y:S02]  /*76320*/  IMAD R9, R9, 0x6, RZ ;  /* 0x0000000609097824 */ /* 0x000fe400078e02ff */
[----:B------:R-:W-:Y:S01]  /*76330*/  IMAD.WIDE.U32 R40, R57, R47, RZ ;  /* 0x0000002f39287225 */ /* 0x000fe200078e00ff */
[----:B------:R-:W-:-:S05]  /*76340*/  @P1 IADD3 R126, PT, PT, R126, -0x7f000001, RZ ;  /* 0x80ffffff7e7e1810 */ /* 0x000fca0007ffe0ff */
[----:B------:R-:W-:Y:S01]  /*76350*/  @P0 IADD3 R86, PT, PT, R86, -0x7f000001, RZ ;  /* 0x80ffffff56560810 */ /* 0x000fe20007ffe0ff */
[----:B------:R-:W-:-:S04]  /*76360*/  IMAD.HI.U32 R121, R9, 0x7f000001, R10 ;  /* 0x7f00000109797827 */ /* 0x000fc800078e000a */
[----:B------:R-:W-:Y:S01]  /*76370*/  ISETP.GE.U32.AND P0, PT, R86, 0x7f000001, PT ;  /* 0x7f0000015600780c */ /* 0x000fe20003f06070 */
[----:B------:R-:W-:Y:S01]  /*76380*/  IMAD R9, R40, 0x7effffff, RZ ;  /* 0x7effffff28097824 */ /* 0x000fe200078e02ff */
[----:B------:R-:W-:-:S03]  /*76390*/  ISETP.GE.U32.AND P1, PT, R126, 0x7f000001, PT ;  /* 0x7f0000017e00780c */ /* 0x000fc60003f26070 */
[----:B------:R-:W-:-:S04]  /*763a0*/  IMAD.HI.U32 R40, R9, 0x7f000001, R40 ;  /* 0x7f00000109287827 */ /* 0x000fc800078e0028 */
[----:B------:R-:W-:-:S04]  /*763b0*/  IMAD.WIDE.U32 R10, R92, UR16, RZ ;  /* 0x000000105c0a7c25 */ /* 0x000fc8000f8e00ff */
[----:B------:R-:W-:Y:S01]  /*763c0*/  @P0 IADD3 R86, PT, PT, R86, -0x7f000001, RZ ;  /* 0x80ffffff56560810 */ /* 0x000fe20007ffe0ff */
[----:B------:R-:W-:Y:S01]  /*763d0*/  ISETP.GE.U32.AND P0, PT, R40, 0x7f000001, PT ;  /* 0x7f0000012800780c */ /* 0x000fe20003f06070 */
[----:B------:R-:W-:Y:S01]  /*763e0*/  IMAD R122, R10, 0x7effffff, RZ ;  /* 0x7effffff0a7a7824 */ /* 0x000fe200078e02ff */
[----:B------:R-:W-:Y:S01]  /*763f0*/  @P1 IADD3 R126, PT, PT, R126, -0x7f000001, RZ ;  /* 0x80ffffff7e7e1810 */ /* 0x000fe20007ffe0ff */
[----:B------:R-:W-:Y:S02]  /*76400*/  ISETP.GE.U32.AND P1, PT, R87, 0x7f000001, PT ;  /* 0x7f0000015700780c */ /* 0x000fe40003f26070 */
[----:B------:R-:W-:-:S04]  /*76410*/  IMAD.HI.U32 R122, R122, 0x7f000001, R10 ;  /* 0x7f0000017a7a7827 */ /* 0x000fc800078e000a */
[----:B------:R-:W-:-:S04]  /*76420*/  IMAD.WIDE.U32 R10, R101, R48, RZ ;  /* 0x00000030650a7225 */ /* 0x000fc800078e00ff */
[----:B------:R-:W-:Y:S01]  /*76430*/  IMAD R36, R10, 0x7effffff, RZ ;  /* 0x7effffff0a247824 */ /* 0x000fe200078e02ff */
[----:B------:R-:W-:-:S03]  /*76440*/  @P0 IADD3 R40, PT, PT, R40, -0x7f000001, RZ ;  /* 0x80ffffff28280810 */ /* 0x000fc60007ffe0ff */
[----:B------:R-:W-:Y:S01]  /*76450*/  IMAD.HI.U32 R36, R36, 0x7f000001, R10 ;  /* 0x7f00000124247827 */ /* 0x000fe200078e000a */
[----:B------:R-:W-:Y:S02]  /*76460*/  IADD3 R79, PT, PT, R155, R40, RZ ;  /* 0x000000289b4f7210 */ /* 0x000fe40007ffe0ff */
[----:B------:R-:W-:Y:S02]  /*76470*/  @P1 IADD3 R87, PT, PT, R87, -0x7f000001, RZ ;  /* 0x80ffffff57571810 */ /* 0x000fe40007ffe0ff */
[----:B------:R-:W-:Y:S01]  /*76480*/  ISETP.GE.U32.AND P1, PT, R36, 0x7f000001, PT ;  /* 0x7f0000012400780c */ /* 0x000fe20003f26070 */
[----:B------:R-:W-:Y:S01]  /*76490*/  ISETP.GE.U32.AND P0, PT, R79, 0x7f000001, PT ;  /* 0x7f0000014f00780c */ /* 0x000fe20003f06070 */
[----:B------:R-:W-:-:S11]  /*764a0*/  ISETP.GE.U32.AND P2, PT, R12, 0x7f000001, PT ;  /* 0x7f0000010c00780c */ /* 0x000fd60003f46070 */
[----:B------:R-:W-:Y:S02]  /*764b0*/  @P1 IADD3 R36, PT, PT, R36, -0x7f000001, RZ ;  /* 0x80ffffff24241810 */ /* 0x000fe40007ffe0ff */
[----:B------:R-:W-:Y:S02]  /*764c0*/  @P0 IADD3 R79, PT, PT, R79, -0x7f000001, RZ ;  /* 0x80ffffff4f4f0810 */ /* 0x000fe40007ffe0ff */
[----:B------:R-:W-:Y:S02]  /*764d0*/  @P2 IADD3 R12, PT, PT, R12, -0x7f000001, RZ ;  /* 0x80ffffff0c0c2810 */ /* 0x000fe40007ffe0ff */
[----:B------:R-:W-:-:S03]  /*764e0*/  IADD3 R79, PT, PT, R79, R36, RZ ;  /* 0x000000244f4f7210 */ /* 0x000fc60007ffe0ff */
[----:B------:R-:W-:Y:S02]  /*764f0*/  ISETP.GE.U32.AND P2, PT, R12, 0x7f000001, PT ;  /* 0x7f0000010c00780c */ /* 0x000fe40003f46070 */
[----:B------:R-:W-:-:S11]  /*76500*/  ISETP.GE.U32.AND P0, PT, R79, 0x7f000001, PT ;  /* 0x7f0000014f00780c */ /* 0x000fd60003f06070 */
[----:B------:R-:W-:Y:S01]  /*76510*/  @P2 IADD3 R12, PT, PT, R12, -0x7f000001, RZ ;  /* 0x80ffffff0c0c2810 */ /* 0x000fe20007ffe0ff */
[----:B------:R-:W-:Y:S01]  /*76520*/  ISETP.GE.U32.AND P2, PT, R120, 0x7f000001, PT ;  /* 0x7f0000017800780c */ /* 0x000fe20003f46070 */
[----:B------:R-:W-:-:S05]  /*76530*/  @P0 IADD3 R79, PT, PT, R79, -0x7f000001, RZ ;  /* 0x80ffffff4f4f0810 */ /* 0x000fca0007ffe0ff */
[----:B------:R-:W-:-:S04]  /*76540*/  IMAD.WIDE.U32 R10, R79, UR18, RZ ;  /* 0x000000124f0a7c25 */ /* 0x000fc8000f8e00ff */
[----:B------:R-:W-:-:S03]  /*76550*/  IMAD R9, R10, 0x7effffff, RZ ;  /* 0x7effffff0a097824 */ /* 0x000fc600078e02ff */
[----:B------:R-:W-:Y:S01]  /*76560*/  @P2 IADD3 R120, PT, PT, R120, -0x7f000001, RZ ;  /* 0x80ffffff78782810 */ /* 0x000fe20007ffe0ff */
[----:B------:R-:W-:-:S03]  /*76570*/  IMAD.HI.U32 R9, R9, 0x7f000001, R10 ;  /* 0x7f00000109097827 */ /* 0x000fc600078e000a */
[----:B------:R-:W-:Y:S02]  /*76580*/  IADD3 R120, PT, PT, R126, R120, RZ ;  /* 0x000000787e787210 */ /* 0x000fe40007ffe0ff */
[----:B------:R-:W-:Y:S01]  /*76590*/  ISETP.GE.U32.AND P0, PT, R9, 0x7f000001, PT ;  /* 0x7f0000010900780c */ /* 0x000fe20003f06070 */
[----:B------:R-:W-:Y:S02]  /*765a0*/  ISETP.GE.U32.AND P4, PT, R127, 0x7f000001, PT ;  /* 0x7f0000017f00780c */ /* 0x000fe40003f86070 */
[----:B------:R-:W-:Y:S01]  /*765b0*/  ISETP.GE.U32.AND P1, PT, R120, 0x7f000001, PT ;  /* 0x7f0000017800780c */ /* 0x000fe20003f26070 */
[----:B------:R-:W-:-:S09]  /*765c0*/  IADD3 R86, PT, PT, R86, R87, RZ ;  /* 0x0000005756567210 */ /* 0x000fd20007ffe0ff */
[----:B------:R-:W-:Y:S01]  /*765d0*/  @P0 IADD3 R9, PT, PT, R9, -0x7f000001, RZ ;  /* 0x80ffffff09090810 */ /* 0x000fe20007ffe0ff */
[----:B------:R-:W-:Y:S01]  /*765e0*/  ISETP.GE.U32.AND P0, PT, R86, 0x7f000001, PT ;  /* 0x7f0000015600780c */ /* 0x000fe20003f06070 */
[----:B------:R-:W-:Y:S02]  /*765f0*/  @P4 IADD3 R127, PT, PT, R127, -0x7f000001, RZ ;  /* 0x80ffffff7f7f4810 */ /* 0x000fe40007ffe0ff */
[----:B------:R-:W-:Y:S01]  /*76600*/  @P1 IADD3 R120, PT, PT, R120, -0x7f000001, RZ ;  /* 0x80ffffff78781810 */ /* 0x000fe20007ffe0ff */
[----:B------:R-:W-:-:S04]  /*76610*/  IMAD.WIDE.U32 R10, R9, 0x5fffffa, RZ ;  /* 0x05fffffa090a7825 */ /* 0x000fc800078e00ff */
[----:B------:R-:W-:Y:S01]  /*76620*/  IMAD R9, R9, 0x6, RZ ;  /* 0x0000000609097824 */ /* 0x000fe200078e02ff */
[----:B------:R-:W-:-:S03]  /*76630*/  IADD3 R74, PT, PT, R120, R127, RZ ;  /* 0x0000007f784a7210 */ /* 0x000fc60007ffe0ff */
[----:B------:R-:W-:-:S04]  /*76640*/  IMAD.HI.U32 R120, R9, 0x7f000001, R10 ;  /* 0x7f00000109787827 */ /* 0x000fc800078e000a */
[----:B------:R-:W-:Y:S01]  /*76650*/  IMAD.WIDE.U32 R10, R58, R47, RZ ;  /* 0x0000002f3a0a7225 */ /* 0x000fe200078e00ff */
[----:B------:R-:W-:Y:S01]  /*76660*/  @P0 IADD3 R86, PT, PT, R86, -0x7f000001, RZ ;  /* 0x80ffffff56560810 */ /* 0x000fe20007ffe0ff */
[----:B------:R-:W-:Y:S02]  /*76670*/  ISETP.GE.U32.AND P0, PT, R74, 0x7f000001, PT ;  /* 0x7f0000014a00780c */ /* 0x000fe40003f06070 */
[----:B------:R-:W-:-:S04]  /*76680*/  IMAD R41, R10, 0x7effffff, RZ ;  /* 0x7effffff0a297824 */ /* 0x000fc800078e02ff */
[----:B------:R-:W-:Y:S01]  /*76690*/  IMAD.HI.U32 R41, R41, 0x7f000001, R10 ;  /* 0x7f00000129297827 */ /* 0x000fe200078e000a */
[----:B------:R-:W-:-:S06]  /*766a0*/  ISETP.GE.U32.AND P3, PT, R13, 0x7f000001, PT ;  /* 0x7f0000010d00780c */ /* 0x000fcc0003f66070 */
[----:B------:R-:W-:Y:S01]  /*766b0*/  @P0 IADD3 R74, PT, PT, R74, -0x7f000001, RZ ;  /* 0x80ffffff4a4a0810 */ /* 0x000fe20007ffe0ff */
[----:B------:R-:W-:Y:S01]  /*766c0*/  ISETP.GE.U32.AND P0, PT, R41, 0x7f000001, PT ;  /* 0x7f0000012900780c */ /* 0x000fe20003f06070 */
[----:B------:R-:W-:-:S05]  /*766d0*/  ISETP.GE.U32.AND P1, PT, R83, 0x7f000001, PT ;  /* 0x7f0000015300780c */ /* 0x000fca0003f26070 */
[----:B------:R-:W-:-:S07]  /*766e0*/  @P3 IADD3 R13, PT, PT, R13, -0x7f000001, RZ ;  /* 0x80ffffff0d0d3810 */ /* 0x000fce0007ffe0ff */
[----:B------:R-:W-:Y:S02]  /*766f0*/  @P0 IADD3 R41, PT, PT, R41, -0x7f000001, RZ ;  /* 0x80ffffff29290810 */ /* 0x000fe40007ffe0ff */
[----:B------:R-:W-:Y:S02]  /*76700*/  IADD3 R12, PT, PT, R12, R13, RZ ;  /* 0x0000000d0c0c7210 */ /* 0x000fe40007ffe0ff */
[----:B------:R-:W-:Y:S01]  /*76710*/  IADD3 R93, PT, PT, R156, R41, RZ ;  /* 0x000000299c5d7210 */ /* 0x000fe20007ffe0ff */
[----:B------:R-:W-:Y:S02]  /*76720*/  ISETP.GE.U32.AND P3, PT, R78, 0x7f000001, PT ;  /* 0x7f0000014e00780c */ /* 0x000fe40003f66070 */
[----:B------:R-:W-:Y:S01]  /*76730*/  ISETP.GE.U32.AND P2, PT, R12, 0x7f000001, PT ;  /* 0x7f0000010c00780c */ /* 0x000fe20003f46070 */
[----:B------:R-:W-:Y:S01]  /*76740*/  @P1 IADD3 R83, PT, PT, R83, -0x7f000001, RZ ;  /* 0x80ffffff53531810 */ /* 0x000fe20007ffe0ff */
[----:B------:R-:W-:Y:S01]  /*76750*/  ISETP.GE.U32.AND P1, PT, R125, 0x7f000001, PT ;  /* 0x7f0000017d00780c */ /* 0x000fe20003f26070 */
[----:B------:R-:W-:Y:S01]  /*76760*/  ISETP.GE.U32.AND P0, PT, R93, 0x7f000001, PT ;  /* 0x7f0000015d00780c */ /* 0x000fe20003f06070 */
[----:B------:R-:W-:-:S04]  /*76770*/  IMAD.WIDE.U32 R10, R100, R48, RZ ;  /* 0x00000030640a7225 */ /* 0x000fc800078e00ff */
[----:B------:R-:W-:-:S04]  /*76780*/  IMAD R38, R10, 0x7effffff, RZ ;  /* 0x7effffff0a267824 */ /* 0x000fc800078e02ff */
[----:B------:R-:W-:Y:S01]  /*76790*/  IMAD.HI.U32 R38, R38, 0x7f000001, R10 ;  /* 0x7f00000126267827 */ /* 0x000fe200078e000a */
[----:B------:R-:W-:Y:S02]  /*767a0*/  @P3 IADD3 R78, PT, PT, R78, -0x7f000001, RZ ;  /* 0x80ffffff4e4e3810 */ /* 0x000fe40007ffe0ff */
[----:B------:R-:W-:Y:S02]  /*767b0*/  @P2 IADD3 R12, PT, PT, R12, -0x7f000001, RZ ;  /* 0x80ffffff0c0c2810 */ /* 0x000fe40007ffe0ff */
[----:B------:R-:W-:Y:S02]  /*767c0*/  @P1 IADD3 R125, PT, PT, R125, -0x7f000001, RZ ;  /* 0x80ffffff7d7d1810 */ /* 0x000fe40007ffe0ff */
[----:B------:R-:W-:Y:S01]  /*767d0*/  @P0 IADD3 R93, PT, PT, R93, -0x7f000001, RZ ;  /* 0x80ffffff5d5d0810 */ /* 0x000fe20007ffe0ff */
[----:B------:R-:W-:Y:S01]  /*767e0*/  ISETP.GE.U32.AND P0, PT, R128, 0x7f000001, PT ;  /* 0x7f0000018000780c */ /* 0x000fe20003f06070 */
[----:B------:R-:W-:Y:S01]  /*767f0*/  ISETP.GE.U32.AND P1, PT, R38, 0x7f000001, PT ;  /* 0x7f0000012600780c */ /* 0x000fe20003f26070 */
[----:B------:R-:W-:-:S05]  /*76800*/  IADD3 R78, PT, PT, R12, R78, RZ ;  /* 0x0000004e0c4e7210 */ /* 0x000fca0007ffe0ff */
[----:B------:R-:W-:-:S06]  /*76810*/  ISETP.GE.U32.AND P2, PT, R78, 0x7f000001, PT ;  /* 0x7f0000014e00780c */ /* 0x000fcc0003f46070 */
[----:B------:R-:W-:Y:S02]  /*76820*/  @P0 IADD3 R128, PT, PT, R128, -0x7f000001, RZ ;  /* 0x80ffffff80800810 */ /* 0x000fe40007ffe0ff */
[----:B------:R-:W-:Y:S01]  /*76830*/  @P1 IADD3 R38, PT, PT, R38, -0x7f000001, RZ ;  /* 0x80ffffff26261810 */ /* 0x000fe20007ffe0ff */
[----:B------:R-:W-:-:S03]  /*76840*/  ISETP.GE.U32.AND P0, PT, R124, 0x7f000001, PT ;  /* 0x7f0000017c00780c */ /* 0x000fc60003f06070 */
[----:B------:R-:W-:Y:S02]  /*76850*/  IADD3 R93, PT, PT, R93, R38, RZ ;  /* 0x000000265d5d7210 */ /* 0x000fe40007ffe0ff */
[----:B------:R-:W-:Y:S01]  /*76860*/  @P2 IADD3 R78, PT, PT, R78, -0x7f000001, RZ ;  /* 0x80ffffff4e4e2810 */ /* 0x000fe20007ffe0ff */
[----:B------:R-:W-:Y:S02]  /*76870*/  ISETP.GE.U32.AND P2, PT, R81, 0x7f000001, PT ;  /* 0x7f0000015100780c */ /* 0x000fe40003f46070 */
[----:B------:R-:W-:-:S05]  /*76880*/  ISETP.GE.U32.AND P1, PT, R93, 0x7f000001, PT ;  /* 0x7f0000015d00780c */ /* 0x000fca0003f26070 */
[----:B------:R-:W-:-:S05]  /*76890*/  @P0 IADD3 R124, PT, PT, R124, -0x7f000001, RZ ;  /* 0x80ffffff7c7c0810 */ /* 0x000fca0007ffe0ff */
[----:B------:R-:W-:Y:S01]  /*768a0*/  ISETP.GE.U32.AND P0, PT, R124, 0x7f000001, PT ;  /* 0x7f0000017c00780c */ /* 0x000fe20003f06070 */
[----:B------:R-:W-:Y:S01]  /*768b0*/  @P2 IADD3 R81, PT, PT, R81, -0x7f000001, RZ ;  /* 0x80ffffff51512810 */ /* 0x000fe20007ffe0ff */
[----:B------:R-:W-:Y:S01]  /*768c0*/  ISETP.GE.U32.AND P2, PT, R71, 0x7f000001, PT ;  /* 0x7f0000014700780c */ /* 0x000fe20003f46070 */
[----:B------:R-:W-:Y:S01]  /*768d0*/  @P1 IADD3 R93, PT, PT, R93, -0x7f000001, RZ ;  /* 0x80ffffff5d5d1810 */ /* 0x000fe20007ffe0ff */
[----:B------:R-:W-:Y:S01]  /*768e0*/  ISETP.GE.U32.AND P1, PT, R128, 0x7f000001, PT ;  /* 0x7f0000018000780c */ /* 0x000fe20003f26070 */
[----:B------:R-:W-:Y:S02]  /*768f0*/  IADD3 R80, PT, PT, R86, R83, RZ ;  /* 0x0000005356507210 */ /* 0x000fe40007ffe0ff */
[----:B------:R-:W2:Y:S06]  /*76900*/  LD.E R86, desc[UR20][R6.64+0x1094] ;  /* 0x0010941406567980 */ /* 0x000eac000c101900 */
[----:B------:R-:W-:Y:S01]  /*76910*/  @P0 IADD3 R124, PT, PT, R124, -0x7f000001, RZ ;  /* 0x80ffffff7c7c0810 */ /* 0x000fe20007ffe0ff */
[----:B------:R-:W-:Y:S01]  /*76920*/  ISETP.GE.U32.AND P3, PT, R80, 0x7f000001, PT ;  /* 0x7f0000015000780c */ /* 0x000fe20003f66070 */
[----:B------:R-:W-:Y:S01]  /*76930*/  @P2 IADD3 R71, PT, PT, R71, -0x7f000001, RZ ;  /* 0x80ffffff47472810 */ /* 0x000fe20007ffe0ff */
[----:B------:R-:W-:Y:S01]  /*76940*/  ISETP.GE.U32.AND P4, PT, R84, 0x7f000001, PT ;  /* 0x7f0000015400780c */ /* 0x000fe20003f86070 */
[----:B------:R-:W-:Y:S01]  /*76950*/  IMAD.WIDE.U32 R10, R93, UR19, RZ ;  /* 0x000000135d0a7c25 */ /* 0x000fe2000f8e00ff */
[----:B------:R-:W-:Y:S01]  /*76960*/  ISETP.GE.U32.AND P0, PT, R124, 0x7f000001, PT ;  /* 0x7f0000017c00780c */ /* 0x000fe20003f06070 */
[----:B------:R-:W-:Y:S01]  /*76970*/  @P1 IADD3 R128, PT, PT, R128, -0x7f000001, RZ ;  /* 0x80ffffff80801810 */ /* 0x000fe20007ffe0ff */
[----:B------:R-:W-:Y:S01]  /*76980*/  ISETP.GE.U32.AND P2, PT, R71, 0x7f000001, PT ;  /* 0x7f0000014700780c */ /* 0x000fe20003f46070 */
[----:B------:R-:W-:Y:S01]  /*76990*/  IADD3 R74, PT, PT, R74, R125, RZ ;  /* 0x0000007d4a4a7210 */ /* 0x000fe20007ffe0ff */
[----:B------:R-:W-:Y:S01]  /*769a0*/  ISETP.GE.U32.AND P5, PT, R119, 0x7f000001, PT ;  /* 0x7f0000017700780c */ /* 0x000fe20003fa6070 */
[----:B------:R-:W2:Y:S01]  /*769b0*/  LD.E R83, desc[UR20][R6.64+0x109c] ;  /* 0x00109c1406537980 */ /* 0x000ea2000c101900 */
[----:B------:R-:W-:-:S03]  /*769c0*/  ISETP.GE.U32.AND P1, PT, R128, 0x7f000001, PT ;  /* 0x7f0000018000780c */ /* 0x000fc60003f26070 */
[----:B------:R-:W-:Y:S01]  /*769d0*/  @P3 IADD3 R80, PT, PT, R80, -0x7f000001, RZ ;  /* 0x80ffffff50503810 */ /* 0x000fe20007ffe0ff */
[----:B------:R-:W-:-:S03]  /*769e0*/  ISETP.GE.U32.AND P3, PT, R81, 0x7f000001, PT ;  /* 0x7f0000015100780c */ /* 0x000fc60003f66070 */
[----:B------:R-:W-:Y:S02]  /*769f0*/  @P0 IADD3 R124, PT, PT, R124, -0x7f000001, RZ ;  /* 0x80ffffff7c7c0810 */ /* 0x000fe40007ffe0ff */
[----:B------:R-:W-:-:S03]  /*76a00*/  @P2 IADD3 R71, PT, PT, R71, -0x7f000001, RZ ;  /* 0x80ffffff47472810 */ /* 0x000fc60007ffe0ff */
[----:B------:R-:W-:Y:S01]  /*76a10*/  ISETP.GE.U32.AND P0, PT, R124, 0x7f000001, PT ;  /* 0x7f0000017c00780c */ /* 0x000fe20003f06070 */
[----:B------:R-:W-:Y:S01]  /*76a20*/  @P1 IADD3 R128, PT, PT, R128, -0x7f000001, RZ ;  /* 0x80ffffff80801810 */ /* 0x000fe20007ffe0ff */
[----:B------:R-:W-:-:S03]  /*76a30*/  ISETP.GE.U32.AND P2, PT, R71, 0x7f000001, PT ;  /* 0x7f0000014700780c */ /* 0x000fc60003f46070 */
[----:B------:R-:W-:Y:S01]  /*76a40*/  @P3 IADD3 R81, PT, PT, R81, -0x7f000001, RZ ;  /* 0x80ffffff51513810 */ /* 0x000fe20007ffe0ff */
[----:B------:R-:W-:-:S04]  /*76a50*/  ISETP.GE.U32.AND P1, PT, R128, 0x7f000001, PT ;  /* 0x7f0000018000780c */ /* 0x000fc80003f26070 */
        /* <DEDUP_REMOVED lines=10> */
[----:B------:R-:W-:Y:S01]  /*76b00*/  @P2 IADD3 R71, PT, PT, R71, -0x7f000001, RZ ;  /* 0x80ffffff47472810 */ /* 0x000fe20007ffe0ff */
[----:B------:R-:W-:Y:S01]  /*76b10*/  ISETP.GE.U32.AND P2, PT, R91, 0x7f000001, PT ;  /* 0x7f0000015b00780c */ /* 0x000fe20003f46070 */
[----:B------:R-:W-:Y:S02]  /*76b20*/  IADD3 R124, PT, PT, R124, UR12, RZ ;  /* 0x0000000c7c7c7c10 */ /* 0x000fe4000fffe0ff */
[----:B------:R-:W-:Y:S02]  /*76b30*/  @P1 IADD3 R128, PT, PT, R128, -0x7f000001, RZ ;  /* 0x80ffffff80801810 */ /* 0x000fe40007ffe0ff */
[----:B------:R-:W-:Y:S02]  /*76b40*/  @P4 IADD3 R84, PT, PT, R84, -0x7f000001, RZ ;  /* 0x80ffffff54544810 */ /* 0x000fe40007ffe0ff */
[----:B------:R-:W-:Y:S01]  /*76b50*/  @P3 IADD3 R81, PT, PT, R81, -0x7f000001, RZ ;  /* 0x80ffffff51513810 */ /* 0x000fe20007ffe0ff */
[----:B------:R-:W-:Y:S01]  /*76b60*/  ISETP.GE.U32.AND P0, PT, R124, 0x7f000001, PT ;  /* 0x7f0000017c00780c */ /* 0x000fe20003f06070 */
[----:B------:R-:W-:Y:S01]  /*76b70*/  IMAD R12, R10, 0x7effffff, RZ ;  /* 0x7effffff0a0c7824 */ /* 0x000fe200078e02ff */
[----:B------:R-:W-:-:S02]  /*76b80*/  IADD3 R9, PT, PT, R128, UR14, RZ ;  /* 0x0000000e80097c10 */ /* 0x000fc4000fffe0ff */
[----:B------:R-:W-:Y:S01]  /*76b90*/  IADD3 R80, PT, PT, R80, R84, RZ ;  /* 0x0000005450507210 */ /* 0x000fe20007ffe0ff */
[----:B------:R-:W-:Y:S01]  /*76ba0*/  ISETP.GE.U32.AND P3, PT, R81, 0x7f000001, PT ;  /* 0x7f0000015100780c */ /* 0x000fe20003f66070 */
[----:B------:R0:W2:Y:S01]  /*76bb0*/  LD.E R84, desc[UR20][R6.64+0x1098] ;  /* 0x0010981406547980 */ /* 0x0000a2000c101900 */
[----:B------:R-:W-:Y:S01]  /*76bc0*/  IMAD.HI.U32 R12, R12, 0x7f000001, R10 ;  /* 0x7f0000010c0c7827 */ /* 0x000fe200078e000a */
[----:B------:R-:W-:Y:S01]  /*76bd0*/  ISETP.GE.U32.AND P1, PT, R9, 0x7f000001, PT ;  /* 0x7f0000010900780c */ /* 0x000fe20003f26070 */
[----:B------:R-:W-:-:S03]  /*76be0*/  @P2 IADD3 R91, PT, PT, R91, -0x7f000001, RZ ;  /* 0x80ffffff5b5b2810 */ /* 0x000fc60007ffe0ff */
[----:B------:R-:W-:Y:S01]  /*76bf0*/  ISETP.GE.U32.AND P4, PT, R12, 0x7f000001, PT ;  /* 0x7f0000010c00780c */ /* 0x000fe20003f86070 */
[----:B------:R-:W-:Y:S01]  /*76c00*/  @P0 IADD3 R124, PT, PT, R124, -0x7f000001, RZ ;  /* 0x80ffffff7c7c0810 */ /* 0x000fe20007ffe0ff */
[----:B------:R-:W-:-:S04]  /*76c10*/  ISETP.GE.U32.AND P0, PT, R91, 0x7f000001, PT ;  /* 0x7f0000015b00780c */ /* 0x000fc80003f06070 */
[----:B------:R-:W-:Y:S01]  /*76c20*/  @P3 IADD3 R81, PT, PT, R81, -0x7f000001, RZ ;  /* 0x80ffffff51513810 */ /* 0x000fe20007ffe0ff */
[----:B------:R-:W-:Y:S02]  /*76c30*/  ISETP.GE.U32.AND P3, PT, R74, 0x7f000001, PT ;  /* 0x7f0000014a00780c */ /* 0x000fe40003f66070 */
[----:B------:R-:W-:Y:S01]  /*76c40*/  @P1 IADD3 R9, PT, PT, R9, -0x7f000001, RZ ;  /* 0x80ffffff09091810 */ /* 0x000fe20007ffe0ff */
[----:B------:R-:W-:-:S03]  /*76c50*/  ISETP.GE.U32.AND P1, PT, R71, 0x7f000001, PT ;  /* 0x7f0000014700780c */ /* 0x000fc60003f26070 */
[----:B------:R-:W-:Y:S02]  /*76c60*/  @P4 IADD3 R12, PT, PT, R12, -0x7f000001, RZ ;  /* 0x80ffffff0c0c4810 */ /* 0x000fe40007ffe0ff */
[----:B------:R-:W-:Y:S01]  /*76c70*/  @P0 IADD3 R91, PT, PT, R91, -0x7f000001, RZ ;  /* 0x80ffffff5b5b0810 */ /* 0x000fe20007ffe0ff */
[----:B------:R-:W-:Y:S02]  /*76c80*/  ISETP.GE.U32.AND P0, PT, R132, 0x7f000001, PT ;  /* 0x7f0000018400780c */ /* 0x000fe40003f06070 */
[----:B------:R-:W-:-:S04]  /*76c90*/  IMAD.WIDE.U32 R10, R12, 0x5fffffa, RZ ;  /* 0x05fffffa0c0a7825 */ /* 0x000fc800078e00ff */
[----:B------:R-:W-:Y:S01]  /*76ca0*/  IMAD R12, R12, 0x6, RZ ;  /* 0x000000060c0c7824 */ /* 0x000fe200078e02ff */
[----:B------:R-:W-:Y:S02]  /*76cb0*/  @P3 IADD3 R74, PT, PT, R74, -0x7f000001, RZ ;  /* 0x80ffffff4a4a3810 */ /* 0x000fe40007ffe0ff */
[----:B------:R-:W-:Y:S02]  /*76cc0*/  IADD3 R9, PT, PT, R9, R81, RZ ;  /* 0x0000005109097210 */ /* 0x000fe40007ffe0ff */
[----:B------:R-:W-:Y:S01]  /*76cd0*/  @P1 IADD3 R71, PT, PT, R71, -0x7f000001, RZ ;  /* 0x80ffffff47471810 */ /* 0x000fe20007ffe0ff */
        /* <DEDUP_REMOVED lines=9> */
[----:B------:R-:W-:Y:S01]  /*76d70*/  @P5 IADD3 R119, PT, PT, R119, -0x7f000001, RZ ;  /* 0x80ffffff77775810 */ /* 0x000fe20007ffe0ff */
[----:B------:R-:W-:-:S03]  /*76d80*/  ISETP.GE.U32.AND P2, PT, R80, 0x7f000001, PT ;  /* 0x7f0000015000780c */ /* 0x000fc60003f46070 */
[----:B------:R-:W-:-:S05]  /*76d90*/  IADD3 R78, PT, PT, R78, R119, RZ ;  /* 0x000000774e4e7210 */ /* 0x000fca0007ffe0ff */
[----:B------:R-:W-:Y:S01]  /*76da0*/  @P0 IADD3 R132, PT, PT, R132, -0x7f000001, RZ ;  /* 0x80ffffff84840810 */ /* 0x000fe20007ffe0ff */
[----:B------:R-:W-:Y:S02]  /*76db0*/  ISETP.GE.U32.AND P0, PT, R78, 0x7f000001, PT ;  /* 0x7f0000014e00780c */ /* 0x000fe40003f06070 */
[----:B------:R-:W-:Y:S02]  /*76dc0*/  @P1 IADD3 R13, PT, PT, R13, -0x7f000001, RZ ;  /* 0x80ffffff0d0d1810 */ /* 0x000fe40007ffe0ff */
[----:B------:R-:W-:-:S03]  /*76dd0*/  @P2 IADD3 R80, PT, PT, R80, -0x7f000001, RZ ;  /* 0x80ffffff50502810 */ /* 0x000fc60007ffe0ff */
[----:B------:R-:W-:-:S04]  /*76de0*/  IMAD.WIDE.U32 R10, R13, 0x5fffffa, RZ ;  /* 0x05fffffa0d0a7825 */ /* 0x000fc800078e00ff */
[----:B------:R-:W-:Y:S01]  /*76df0*/  IMAD R13, R13, 0x6, RZ ;  /* 0x000000060d0d7824 */ /* 0x000fe200078e02ff */
[----:B------:R-:W-:-:S03]  /*76e00*/  IADD3 R12, PT, PT, R124, R71, RZ ;  /* 0x000000477c0c7210 */ /* 0x000fc60007ffe0ff */
[----:B------:R-:W-:-:S04]  /*76e10*/  IMAD.HI.U32 R119, R13, 0x7f000001, R10 ;  /* 0x7f0000010d777827 */ /* 0x000fc800078e000a */
[----:B------:R-:W-:Y:S01]  /*76e20*/  IMAD.WIDE.U32 R10, R80, R92, RZ ;  /* 0x0000005c500a7225 */ /* 0x000fe200078e00ff */
[----:B------:R-:W-:Y:S01]  /*76e30*/  @P0 IADD3 R78, PT, PT, R78, -0x7f000001, RZ ;  /* 0x80ffffff4e4e0810 */ /* 0x000fe20007ffe0ff */
[----:B------:R-:W-:Y:S02]  /*76e40*/  ISETP.GE.U32.AND P1, PT, R134, 0x7f000001, PT ;  /* 0x7f0000018600780c */ /* 0x000fe40003f26070 */
[----:B------:R-:W-:Y:S02]  /*76e50*/  IMAD R124, R10, 0x7effffff, RZ ;  /* 0x7effffff0a7c7824 */ /* 0x000fe400078e02ff */
[----:B0-----:R-:W-:-:S04]  /*76e60*/  IMAD.WIDE.U32 R6, R78, R79, RZ ;  /* 0x0000004f4e067225 */ /* 0x001fc800078e00ff */
[----:B------:R-:W-:-:S04]  /*76e70*/  IMAD.HI.U32 R124, R124, 0x7f000001, R10 ;  /* 0x7f0000017c7c7827 */ /* 0x000fc800078e000a */
[----:B------:R-:W-:Y:S01]  /*76e80*/  IMAD R10, R6, 0x7effffff, RZ ;  /* 0x7effffff060a7824 */ /* 0x000fe200078e02ff */
[----:B------:R-:W-:-:S03]  /*76e90*/  ISETP.GE.U32.AND P0, PT, R89, 0x7f000001, PT ;  /* 0x7f0000015900780c */ /* 0x000fc60003f06070 */
[----:B------:R-:W-:Y:S01]  /*76ea0*/  IMAD.HI.U32 R10, R10, 0x7f000001, R6 ;  /* 0x7f0000010a0a7827 */ /* 0x000fe200078e0006 */
[----:B------:R-:W-:-:S04]  /*76eb0*/  @P1 IADD3 R134, PT, PT, R134, -0x7f000001, RZ ;  /* 0x80ffffff86861810 */ /* 0x000fc80007ffe0ff */
[----:B------:R-:W-:-:S05]  /*76ec0*/  ISETP.GE.U32.AND P1, PT, R10, 0x7f000001, PT ;  /* 0x7f0000010a00780c */ /* 0x000fca0003f26070 */
[----:B------:R-:W-:Y:S01]  /*76ed0*/  @P0 IADD3 R89, PT, PT, R89, -0x7f000001, RZ ;  /* 0x80ffffff59590810 */ /* 0x000fe20007ffe0ff */
[----:B------:R-:W-:-:S07]  /*76ee0*/  ISETP.GE.U32.AND P0, PT, R117, 0x7f000001, PT ;  /* 0x7f0000017500780c */ /* 0x000fce0003f06070 */
[----:B------:R-:W-:Y:S01]  /*76ef0*/  @P1 IADD3 R10, PT, PT, R10, -0x7f000001, RZ ;  /* 0x80ffffff0a0a1810 */ /* 0x000fe20007ffe0ff */
[----:B------:R-:W-:-:S05]  /*76f00*/  ISETP.GE.U32.AND P1, PT, R89, 0x7f000001, PT ;  /* 0x7f0000015900780c */ /* 0x000fca0003f26070 */
[----:B------:R-:W-:-:S05]  /*76f10*/  @P0 IADD3 R117, PT, PT, R117, -0x7f000001, RZ ;  /* 0x80ffffff75750810 */ /* 0x000fca0007ffe0ff */
[----:B------:R-:W-:-:S03]  /*76f20*/  ISETP.GE.U32.AND P0, PT, R117, 0x7f000001, PT ;  /* 0x7f0000017500780c */ /* 0x000fc60003f06070 */
[----:B------:R-:W-:Y:S01]  /*76f30*/  @P1 IADD3 R89, PT, PT, R89, -0x7f000001, RZ ;  /* 0x80ffffff59591810 */ /* 0x000fe20007ffe0ff */
[----:B------:R-:W-:Y:S01]  /*76f40*/  ISETP.GE.U32.AND P1, PT, R118, 0x7f000001, PT ;  /* 0x7f0000017600780c */ /* 0x000fe20003f26070 */
[----:B------:R-:W-:-:S08]  /*76f50*/  ISETP.GE.U32.AND P2, PT, R136, 0x7f000001, PT ;  /* 0x7f0000018800780c */ /* 0x000fd00003f46070 */
[----:B------:R-:W-:-:S04]  /*76f60*/  @P0 IADD3 R117, PT, PT, R117, -0x7f000001, RZ ;  /* 0x80ffffff75750810 */ /* 0x000fc80007ffe0ff */
[----:B------:R-:W-:Y:S01]  /*76f70*/  @P1 IADD3 R118, PT, PT, R118, -0x7f000001, RZ ;  /* 0x80ffffff76761810 */ /* 0x000fe20007ffe0ff */
[----:B------:R-:W-:Y:S01]  /*76f80*/  ISETP.GE.U32.AND P0, PT, R117, 0x7f000001, PT ;  /* 0x7f0000017500780c */ /* 0x000fe20003f06070 */
[----:B------:R-:W-:-:S03]  /*76f90*/  @P2 IADD3 R136, PT, PT, R136, -0x7f000001, RZ ;  /* 0x80ffffff88882810 */ /* 0x000fc60007ffe0ff */
[----:B------:R-:W-:Y:S01]  /*76fa0*/  ISETP.GE.U32.AND P2, PT, R118, 0x7f000001, PT ;  /* 0x7f0000017600780c */ /* 0x000fe20003f46070 */
[----:B------:R-:W-:Y:S01]  /*76fb0*/  IADD3 R91, PT, PT, R91, R131, RZ ;  /* 0x000000835b5b7210 */ /* 0x000fe20007ffe0ff */
[----:B------:R-:W-:-:S04]  /*76fc0*/  ISETP.GE.U32.AND P4, PT, R82, 0x7f000001, PT ;  /* 0x7f0000015200780c */ /* 0x000fc80003f86070 */
[----:B------:R-:W-:-:S03]  /*76fd0*/  ISETP.GE.U32.AND P3, PT, R91, 0x7f000001, PT ;  /* 0x7f0000015b00780c */ /* 0x000fc60003f66070 */
[----:B------:R-:W-:Y:S02]  /*76fe0*/  @P0 IADD3 R117, PT, PT, R117, -0x7f000001, RZ ;  /* 0x80ffffff75750810 */ /* 0x000fe40007ffe0ff */
[----:B------:R-:W-:Y:S02]  /*76ff0*/  IADD3 R89, PT, PT, R89, R136, RZ ;  /* 0x0000008859597210 */ /* 0x000fe40007ffe0ff */
[----:B------:R-:W-:Y:S01]  /*77000*/  @P2 IADD3 R118, PT, PT, R118, -0x7f000001, RZ ;  /* 0x80ffffff76762810 */ /* 0x000fe20007ffe0ff */
[----:B------:R-:W-:Y:S01]  /*77010*/  ISETP.GE.U32.AND P1, PT, R117, 0x7f000001, PT ;  /* 0x7f0000017500780c */ /* 0x000fe20003f26070 */
[----:B------:R-:W-:Y:S01]  /*77020*/  @P4 IADD3 R82, PT, PT, R82, -0x7f000001, RZ ;  /* 0x80ffffff52524810 */ /* 0x000fe20007ffe0ff */
[----:B------:R-:W-:Y:S01]  /*77030*/  ISETP.GE.U32.AND P5, PT, R90, 0x7f000001, PT ;  /* 0x7f0000015a00780c */ /* 0x000fe20003fa6070 */
[----:B------:R-:W-:Y:S01]  /*77040*/  ISETP.GE.U32.AND P4, PT, R89, 0x7f000001, PT ;  /* 0x7f0000015900780c */ /* 0x000fe20003f86070 */
[----:B------:R-:W-:Y:S01]  /*77050*/  ISETP.GE.U32.AND P6, PT, R118, 0x7f000001, PT ;  /* 0x7f0000017600780c */ /* 0x000fe20003fc6070 */
[----:B------:R-:W-:Y:S01]  /*77060*/  @P3 IADD3 R91, PT, PT, R91, -0x7f000001, RZ ;  /* 0x80ffffff5b5b3810 */ /* 0x000fe20007ffe0ff */
[----:B------:R-:W-:Y:S01]  /*77070*/  ISETP.GE.U32.AND P0, PT, R123, 0x7f000001, PT ;  /* 0x7f0000017b00780c */ /* 0x000fe20003f06070 */
[----:B------:R-:W-:Y:S01]  /*77080*/  IADD3 R132, PT, PT, R132, R134, RZ ;  /* 0x0000008684847210 */ /* 0x000fe20007ffe0ff */
[----:B------:R-:W-:Y:S01]  /*77090*/  ISETP.GE.U32.AND P2, PT, R135, 0x7f000001, PT ;  /* 0x7f0000018700780c */ /* 0x000fe20003f46070 */
[----:B------:R-:W-:Y:S01]  /*770a0*/  IMAD.WIDE.U32 R6, R10, 0x5fffffa, RZ ;  /* 0x05fffffa0a067825 */ /* 0x000fe200078e00ff */
[----:B------:R-:W-:Y:S01]  /*770b0*/  IADD3 R82, PT, PT, R91, R82, RZ ;  /* 0x000000525b527210 */ /* 0x000fe20007ffe0ff */
[----:B------:R-:W3:Y:S02]  /*770c0*/  LDL R134, [R1+0x110] ;  /* 0x0001100001867983 */ /* 0x000ee40000100800 */
[----:B------:R-:W-:-:S02]  /*770d0*/  @P1 IADD3 R117, PT, PT, R117, -0x7f000001, RZ ;  /* 0x80ffffff75751810 */ /* 0x000fc40007ffe0ff */
[----:B------:R-:W-:Y:S02]  /*770e0*/  @P5 IADD3 R90, PT, PT, R90, -0x7f000001, RZ ;  /* 0x80ffffff5a5a5810 */ /* 0x000fe40007ffe0ff */
[----:B------:R-:W-:Y:S02]  /*770f0*/  @P4 IADD3 R89, PT, PT, R89, -0x7f000001, RZ ;  /* 0x80ffffff59594810 */ /* 0x000fe40007ffe0ff */
[----:B------:R-:W-:Y:S01]  /*77100*/  @P6 IADD3 R118, PT, PT, R118, -0x7f000001, RZ ;  /* 0x80ffffff76766810 */ /* 0x000fe20007ffe0ff */
[----:B------:R-:W-:Y:S01]  /*77110*/  ISETP.GE.U32.AND P3, PT, R82, 0x7f000001, PT ;  /* 0x7f0000015200780c */ /* 0x000fe20003f66070 */
[----:B------:R-:W-:Y:S01]  /*77120*/  ISETP.GE.U32.AND P4, PT, R132, 0x7f000001, PT ;  /* 0x7f0000018400780c */ /* 0x000fe20003f86070 */
[----:B------:R-:W-:Y:S01]  /*77130*/  ISETP.GE.U32.AND P6, PT, R117, 0x7f000001, PT ;  /* 0x7f0000017500780c */ /* 0x000fe20003fc6070 */
[----:B------:R-:W-:Y:S02]  /*77140*/  IADD3 R89, PT, PT, R89, R90, RZ ;  /* 0x0000005a59597210 */ /* 0x000fe40007ffe0ff */
[----:B------:R-:W-:Y:S01]  /*77150*/  @P0 IADD3 R123, PT, PT, R123, -0x7f000001, RZ ;  /* 0x80ffffff7b7b0810 */ /* 0x000fe20007ffe0ff */
[----:B------:R-:W-:Y:S01]  /*77160*/  ISETP.GE.U32.AND P0, PT, R118, 0x7f000001, PT ;  /* 0x7f0000017600780c */ /* 0x000fe20003f06070 */
[----:B------:R-:W-:Y:S01]  /*77170*/  ISETP.GE.U32.AND P1, PT, R133, 0x7f000001, PT ;  /* 0x7f0000018500780c */ /* 0x000fe20003f26070 */
[----:B------:R-:W-:Y:S01]  /*77180*/  ISETP.GE.U32.AND P5, PT, R89, 0x7f000001, PT ;  /* 0x7f0000015900780c */ /* 0x000fe20003fa6070 */
[----:B------:R-:W-:-:S04]  /*77190*/  @P2 IADD3 R135, PT, PT, R135, -0x7f000001, RZ ;  /* 0x80ffffff87872810 */ /* 0x000fc80007ffe0ff */
[----:B------:R-:W-:Y:S02]  /*771a0*/  @P3 IADD3 R82, PT, PT, R82, -0x7f000001, RZ ;  /* 0x80ffffff52523810 */ /* 0x000fe40007ffe0ff */
[----:B------:R-:W-:Y:S02]  /*771b0*/  @P4 IADD3 R132, PT, PT, R132, -0x7f000001, RZ ;  /* 0x80ffffff84844810 */ /* 0x000fe40007ffe0ff */
[----:B------:R-:W-:Y:S02]  /*771c0*/  @P6 IADD3 R117, PT, PT, R117, -0x7f000001, RZ ;  /* 0x80ffffff75756810 */ /* 0x000fe40007ffe0ff */
[----:B------:R-:W-:Y:S02]  /*771d0*/  IADD3 R82, PT, PT, R82, R135, RZ ;  /* 0x0000008752527210 */ /* 0x000fe40007ffe0ff */
[----:B------:R-:W-:Y:S02]  /*771e0*/  IADD3 R123, PT, PT, R132, R123, RZ ;  /* 0x0000007b847b7210 */ /* 0x000fe40007ffe0ff */
[----:B------:R-:W-:-:S02]  /*771f0*/  @P0 IADD3 R118, PT, PT, R118, -0x7f000001, RZ ;  /* 0x80ffffff76760810 */ /* 0x000fc40007ffe0ff */
[----:B------:R-:W-:Y:S02]  /*77200*/  IADD3 R117, PT, PT, R117, UR15, RZ ;  /* 0x0000000f75757c10 */ /* 0x000fe4000fffe0ff */
[----:B------:R-:W-:Y:S02]  /*77210*/  @P1 IADD3 R133, PT, PT, R133, -0x7f000001, RZ ;  /* 0x80ffffff85851810 */ /* 0x000fe40007ffe0ff */
[----:B------:R-:W-:Y:S01]  /*77220*/  @P5 IADD3 R89, PT, PT, R89, -0x7f000001, RZ ;  /* 0x80ffffff59595810 */ /* 0x000fe20007ffe0ff */
[----:B------:R-:W-:Y:S01]  /*77230*/  ISETP.GE.U32.AND P4, PT, R9, 0x7f000001, PT ;  /* 0x7f0000010900780c */ /* 0x000fe20003f86070 */
[----:B------:R-:W-:Y:S01]  /*77240*/  ISETP.GE.U32.AND P5, PT, R82, 0x7f000001, PT ;  /* 0x7f0000015200780c */ /* 0x000fe20003fa6070 */
[----:B------:R-:W-:Y:S01]  /*77250*/  ISETP.GE.U32.AND P0, PT, R118, 0x7f000001, PT ;  /* 0x7f0000017600780c */ /* 0x000fe20003f06070 */
[----:B------:R-:W-:Y:S01]  /*77260*/  ISETP.GE.U32.AND P1, PT, R88, 0x7f000001, PT ;  /* 0x7f0000015800780c */ /* 0x000fe20003f26070 */
[----:B------:R-:W-:Y:S01]  /*77270*/  ISETP.GE.U32.AND P2, PT, R117, 0x7f000001, PT ;  /* 0x7f0000017500780c */ /* 0x000fe20003f46070 */
[----:B------:R-:W-:Y:S01]  /*77280*/  ISETP.GE.U32.AND P3, PT, R123, 0x7f000001, PT ;  /* 0x7f0000017b00780c */ /* 0x000fe20003f66070 */
[----:B------:R-:W-:Y:S01]  /*77290*/  IADD3 R89, PT, PT, R89, R133, RZ ;  /* 0x0000008559597210 */ /* 0x000fe20007ffe0ff */
[----:B------:R-:W-:Y:S01]  /*772a0*/  IMAD R10, R10, 0x6, RZ ;  /* 0x000000060a0a7824 */ /* 0x000fe200078e02ff */
[----:B------:R-:W3:Y:S04]  /*772b0*/  LDL R133, [R1+0x118] ;  /* 0x0001180001857983 */ /* 0x000ee80000100800 */
[----:B------:R-:W3:Y:S01]  /*772c0*/  LDL R132, [R1+0x11c] ;  /* 0x00011c0001847983 */ /* 0x000ee20000100800 */
[----:B------:R-:W-:-:S02]  /*772d0*/  @P4 IADD3 R9, PT, PT, R9, -0x7f000001, RZ ;  /* 0x80ffffff09094810 */ /* 0x000fc40007ffe0ff */
        /* <DEDUP_REMOVED lines=9> */
[----:B------:R-:W-:Y:S02]  /*77370*/  ISETP.GE.U32.AND P6, PT, R82, R9, PT ;  /* 0x000000095200720c */ /* 0x000fe40003fc6070 */
[----:B------:R-:W-:Y:S02]  /*77380*/  ISETP.GE.U32.AND P0, PT, R117, 0x7f000001, PT ;  /* 0x7f0000017500780c */ /* 0x000fe40003f06070 */
[----:B------:R-:W-:-:S04]  /*77390*/  ISETP.GE.U32.AND P1, PT, R88, 0x7f000001, PT ;  /* 0x7f0000015800780c */ /* 0x000fc80003f26070 */
[----:B------:R-:W-:Y:S02]  /*773a0*/  @P4 IADD3 R12, PT, PT, R12, -0x7f000001, RZ ;  /* 0x80ffffff0c0c4810 */ /* 0x000fe40007ffe0ff */
[----:B------:R-:W-:Y:S01]  /*773b0*/  @P5 IADD3 R89, PT, PT, R89, -0x7f000001, RZ ;  /* 0x80ffffff59595810 */ /* 0x000fe20007ffe0ff */
[----:B------:R-:W-:Y:S01]  /*773c0*/  IMAD.HI.U32 R71, R10, 0x7f000001, R6 ;  /* 0x7f0000010a477827 */ /* 0x000fe200078e0006 */
[----:B------:R-:W-:-:S03]  /*773d0*/  IADD3 R82, PT, PT, -R9, R82, RZ ;  /* 0x0000005209527210 */ /* 0x000fc60007ffe1ff */
[----:B------:R-:W-:Y:S01]  /*773e0*/  IMAD.WIDE.U32 R6, R79, UR16, RZ ;  /* 0x000000104f067c25 */ /* 0x000fe2000f8e00ff */
[----:B------:R-:W-:-:S03]  /*773f0*/  ISETP.GE.U32.AND P2, PT, R89, R12, PT ;  /* 0x0000000c5900720c */ /* 0x000fc60003f46070 */
[----:B------:R-:W-:Y:S01]  /*77400*/  IMAD R125, R6, 0x7effffff, RZ ;  /* 0x7effffff067d7824 */ /* 0x000fe200078e02ff */
[----:B------:R-:W-:Y:S02]  /*77410*/  @!P6 IADD3 R82, PT, PT, R82, 0x7f000001, RZ ;  /* 0x7f0000015252e810 */ /* 0x000fe40007ffe0ff */
        /* <DEDUP_REMOVED lines=15> */
[----:B--2---:R-:W-:-:S04]  /*77510*/  IMAD.WIDE.U32 R12, R86, R118, RZ ;  /* 0x00000076560c7225 */ /* 0x004fc800078e00ff */
[----:B------:R-:W-:-:S04]  /*77520*/  IMAD R10, R6, 0x7effffff, RZ ;  /* 0x7effffff060a7824 */ /* 0x000fc800078e02ff */
[----:B------:R-:W-:-:S04]  /*77530*/  IMAD.HI.U32 R7, R10, 0x7f000001, R6 ;  /* 0x7f0000010a077827 */ /* 0x000fc800078e0006 */
        /* <DEDUP_REMOVED lines=25> */
[----:B------:R-:W-:-:S05]  /*776d0*/  IMAD.HI.U32 R123, R123, 0x7f000001, R12 ;  /* 0x7f0000017b7b7827 */ /* 0x000fca00078e000c */
[----:B------:R-:W-:Y:S01]  /*776e0*/  ISETP.GE.U32.AND P1, PT, R123, 0x7f000001, PT ;  /* 0x7f0000017b00780c */ /* 0x000fe20003f26070 */
[----:B------:R-:W-:-:S04]  /*776f0*/  IMAD.WIDE.U32 R12, R84, R129, RZ ;  /* 0x00000081540c7225 */ /* 0x000fc800078e00ff */
[----:B------:R-:W-:Y:S01]  /*77700*/  @P0 IADD3 R85, PT, PT, R85, -0x7f000001, RZ ;  /* 0x80ffffff55550810 */ /* 0x000fe20007ffe0ff */
[----:B------:R-:W-:-:S04]  /*77710*/  IMAD R88, R12, 0x7effffff, RZ ;  /* 0x7effffff0c587824 */ /* 0x000fc800078e02ff */
[----:B------:R-:W-:-:S04]  /*77720*/  IMAD.WIDE.U32 R86, R85, 0x5fffffa, RZ ;  /* 0x05fffffa55567825 */ /* 0x000fc800078e00ff */
[----:B------:R-:W-:Y:S01]  /*77730*/  IMAD R85, R85, 0x6, RZ ;  /* 0x0000000655557824 */ /* 0x000fe200078e02ff */
[----:B------:R-:W-:Y:S01]  /*77740*/  @P1 IADD3 R123, PT, PT, R123, -0x7f000001, RZ ;  /* 0x80ffffff7b7b1810 */ /* 0x000fe20007ffe0ff */
[----:B------:R-:W-:-:S04]  /*77750*/  IMAD.HI.U32 R88, R88, 0x7f000001, R12 ;  /* 0x7f00000158587827 */ /* 0x000fc800078e000c */
        /* <DEDUP_REMOVED lines=13> */
[----:B------:R-:W-:-:S04]  /*77830*/  IMAD.WIDE.U32 R12, R93, UR17, RZ ;  /* 0x000000115d0c7c25 */ /* 0x000fc8000f8e00ff */
        /* <DEDUP_REMOVED lines=9> */
[----:B------:R-:W-:-:S04]  /*778d0*/  IMAD.WIDE.U32 R12, R84, 0x5fffffa, RZ ;  /* 0x05fffffa540c7825 */ /* 0x000fc800078e00ff */
[----:B------:R-:W-:-:S07]  /*778e0*/  IMAD R83, R84, 0x6, RZ ;  /* 0x0000000654537824 */ /* 0x000fce00078e02ff */
[----:B------:R-:W-:Y:S01]  /*778f0*/  @P0 IADD3 R117, PT, PT, R117, -0x7f000001, RZ ;  /* 0x80ffffff75750810 */ /* 0x000fe20007ffe0ff */
[----:B------:R-:W-:Y:S01]  /*77900*/  ISETP.GE.U32.AND P0, PT, R75, 0x7f000001, PT ;  /* 0x7f0000014b00780c */ /* 0x000fe20003f06070 */
[----:B------:R-:W-:Y:S01]  /*77910*/  @P1 IADD3 R82, PT, PT, R82, -0x7f000001, RZ ;  /* 0x80ffffff52521810 */ /* 0x000fe20007ffe0ff */
[----:B------:R-:W-:Y:S01]  /*77920*/  IMAD.HI.U32 R83, R83, 0x7f000001, R12 ;  /* 0x7f00000153537827 */ /* 0x000fe200078e000c */
[----:B------:R-:W-:-:S03]  /*77930*/  ISETP.GE.U32.AND P2, PT, R125, 0x7f000001, PT ;  /* 0x7f0000017d00780c */ /* 0x000fc60003f46070 */
[----:B------:R-:W-:-:S04]  /*77940*/  IMAD.WIDE.U32 R12, R82, 0x5fffffa, RZ ;  /* 0x05fffffa520c7825 */ /* 0x000fc800078e00ff */
[----:B------:R-:W-:-:S03]  /*77950*/  IMAD R82, R82, 0x6, RZ ;  /* 0x0000000652527824 */ /* 0x000fc600078e02ff */
[----:B------:R-:W-:Y:S01]  /*77960*/  @P0 IADD3 R75, PT, PT, R75, -0x7f000001, RZ ;  /* 0x80ffffff4b4b0810 */ /* 0x000fe20007ffe0ff */
[----:B------:R-:W-:-:S04]  /*77970*/  IMAD.HI.U32 R84, R82, 0x7f000001, R12 ;  /* 0x7f00000152547827 */ /* 0x000fc800078e000c */
[----:B------:R-:W-:Y:S01]  /*77980*/  IMAD.WIDE.U32 R12, R117, 0x5fffffa, RZ ;  /* 0x05fffffa750c7825 */ /* 0x000fe200078e00ff */
[----:B------:R-:W-:-:S03]  /*77990*/  ISETP.GE.U32.AND P0, PT, R75, 0x7f000001, PT ;  /* 0x7f0000014b00780c */ /* 0x000fc60003f06070 */
[----:B------:R-:W-:Y:S01]  /*779a0*/  IMAD R82, R117, 0x6, RZ ;  /* 0x0000000675527824 */ /* 0x000fe200078e02ff */
[----:B------:R-:W-:Y:S01]  /*779b0*/  ISETP.GE.U32.AND P1, PT, R77, 0x7f000001, PT ;  /* 0x7f0000014d00780c */ /* 0x000fe20003f26070 */
[----:B------:R-:W-:Y:S02]  /*779c0*/  @P2 IADD3 R125, PT, PT, R125, -0x7f000001, RZ ;  /* 0x80ffffff7d7d2810 */ /* 0x000fe40007ffe0ff */
        /* <DEDUP_REMOVED lines=10> */
[----:B------:R-:W-:-:S05]  /*77a70*/  @P1 IADD3 R123, PT, PT, R123, -0x7f000001, RZ ;  /* 0x80ffffff7b7b1810 */ /* 0x000fca0007ffe0ff */
[----:B------:R-:W-:Y:S02]  /*77a80*/  ISETP.GE.U32.AND P1, PT, R123, 0x7f000001, PT ;  /* 0x7f0000017b00780c */ /* 0x000fe40003f26070 */
[----:B------:R-:W-:-:S05]  /*77a90*/  @P0 IADD3 R122, PT, PT, R122, -0x7f000001, RZ ;  /* 0x80ffffff7a7a0810 */ /* 0x000fca0007ffe0ff */
[----:B------:R-:W-:Y:S01]  /*77aa0*/  ISETP.GE.U32.AND P0, PT, R122, 0x7f000001, PT ;  /* 0x7f0000017a00780c */ /* 0x000fe20003f06070 */
[----:B------:R-:W-:Y:S01]  /*77ab0*/  ISETP.GE.U32.AND P2, PT, R118, 0x7f000001, PT ;  /* 0x7f0000017600780c */ /* 0x000fe20003f46070 */
[----:B------:R-:W-:Y:S01]  /*77ac0*/  IMAD.WIDE.U32 R12, R79, UR17, RZ ;  /* 0x000000114f0c7c25 */ /* 0x000fe2000f8e00ff */
[----:B------:R-:W-:-:S03]  /*77ad0*/  IADD3 R117, PT, PT, R75, R77, RZ ;  /* 0x0000004d4b757210 */ /* 0x000fc60007ffe0ff */
[----:B------:R-:W-:Y:S01]  /*77ae0*/  @P1 IADD3 R123, PT, PT, R123, -0x7f000001, RZ ;  /* 0x80ffffff7b7b1810 */ /* 0x000fe20007ffe0ff */
[----:B------:R-:W-:Y:S01]  /*77af0*/  ISETP.GE.U32.AND P1, PT, R121, 0x7f000001, PT ;  /* 0x7f0000017900780c */ /* 0x000fe20003f26070 */
[----:B------:R-:W-:-:S04]  /*77b00*/  IMAD R126, R12, 0x7effffff, RZ ;  /* 0x7effffff0c7e7824 */ /* 0x000fc800078e02ff */
[----:B------:R-:W-:Y:S01]  /*77b10*/  IMAD.HI.U32 R126, R126, 0x7f000001, R12 ;  /* 0x7f0000017e7e7827 */ /* 0x000fe200078e000c */
[----:B------:R-:W-:Y:S01]  /*77b20*/  @P0 IADD3 R122, PT, PT, R122, -0x7f000001, RZ ;  /* 0x80ffffff7a7a0810 */ /* 0x000fe20007ffe0ff */
[----:B------:R-:W-:Y:S01]  /*77b30*/  ISETP.GE.U32.AND P0, PT, R117, 0x7f000001, PT ;  /* 0x7f0000017500780c */ /* 0x000fe20003f06070 */
[----:B------:R-:W-:Y:S02]  /*77b40*/  @P2 IADD3 R118, PT, PT, R118, -0x7f000001, RZ ;  /* 0x80ffffff76762810 */ /* 0x000fe40007ffe0ff */
[----:B------:R-:W-:Y:S01]  /*77b50*/  ISETP.GE.U32.AND P2, PT, R126, 0x7f000001, PT ;  /* 0x7f0000017e00780c */ /* 0x000fe20003f46070 */
[----:B------:R-:W-:Y:S02]  /*77b60*/  IMAD.WIDE.U32 R12, R92, UR18, RZ ;  /* 0x000000125c0c7c25 */ /* 0x000fe4000f8e00ff */
[----:B------:R-:W-:Y:S01]  /*77b70*/  @P1 IADD3 R121, PT, PT, R121, -0x7f000001, RZ ;  /* 0x80ffffff79791810 */ /* 0x000fe20007ffe0ff */
[----:B------:R-:W-:Y:S01]  /*77b80*/  ISETP.GE.U32.AND P1, PT, R76, 0x7f000001, PT ;  /* 0x7f0000014c00780c */ /* 0x000fe20003f26070 */
[----:B------:R-:W-:Y:S01]  /*77b90*/  IADD3 R125, PT, PT, R125, R118, RZ ;  /* 0x000000767d7d7210 */ /* 0x000fe20007ffe0ff */
[----:B------:R-:W-:-:S04]  /*77ba0*/  IMAD R127, R12, 0x7effffff, RZ ;  /* 0x7effffff0c7f7824 */ /* 0x000fc800078e02ff */
[----:B------:R-:W-:Y:S01]  /*77bb0*/  @P0 IADD3 R117, PT, PT, R117, -0x7f000001, RZ ;  /* 0x80ffffff75750810 */ /* 0x000fe20007ffe0ff */
[----:B------:R-:W-:Y:S01]  /*77bc0*/  ISETP.GE.U32.AND P0, PT, R125, 0x7f000001, PT ;  /* 0x7f0000017d00780c */ /* 0x000fe20003f06070 */
[----:B------:R-:W-:Y:S01]  /*77bd0*/  IMAD.HI.U32 R127, R127, 0x7f000001, R12 ;  /* 0x7f0000017f7f7827 */ /* 0x000fe200078e000c */
[----:B------:R-:W-:-:S03]  /*77be0*/  @P2 IADD3 R126, PT, PT, R126, -0x7f000001, RZ ;  /* 0x80ffffff7e7e2810 */ /* 0x000fc60007ffe0ff */
[----:B------:R-:W-:Y:S01]  /*77bf0*/  IMAD.WIDE.U32 R12, R93, UR18, RZ ;  /* 0x000000125d0c7c25 */ /* 0x000fe2000f8e00ff */
[----:B------:R-:W-:Y:S01]  /*77c00*/  @P1 IADD3 R76, PT, PT, R76, -0x7f000001, RZ ;  /* 0x80ffffff4c4c1810 */ /* 0x000fe20007ffe0ff */
[----:B------:R-:W-:Y:S01]  /*77c10*/  ISETP.GE.U32.AND P1, PT, R127, 0x7f000001, PT ;  /* 0x7f0000017f00780c */ /* 0x000fe20003f26070 */
[----:B------:R-:W-:Y:S01]  /*77c20*/  IADD3 R77, PT, PT, R123, R126, RZ ;  /* 0x0000007e7b4d7210 */ /* 0x000fe20007ffe0ff */
[----:B------:R-:W-:-:S04]  /*77c30*/  IMAD R75, R12, 0x7effffff, RZ ;  /* 0x7effffff0c4b7824 */ /* 0x000fc800078e02ff */
[----:B------:R-:W-:Y:S01]  /*77c40*/  @P0 IADD3 R125, PT, PT, R125, -0x7f000001, RZ ;  /* 0x80ffffff7d7d0810 */ /* 0x000fe20007ffe0ff */
[----:B------:R-:W-:Y:S01]  /*77c50*/  ISETP.GE.U32.AND P0, PT, R77, 0x7f000001, PT ;  /* 0x7f0000014d00780c */ /* 0x000fe20003f06070 */
[----:B------:R-:W-:-:S04]  /*77c60*/  IMAD.HI.U32 R75, R75, 0x7f000001, R12 ;  /* 0x7f0000014b4b7827 */ /* 0x000fc800078e000c */
[----:B------:R-:W-:Y:S01]  /*77c70*/  IMAD.WIDE.U32 R12, R92, UR19, RZ ;  /* 0x000000135c0c7c25 */ /* 0x000fe2000f8e00ff */
[----:B------:R-:W-:Y:S02]  /*77c80*/  IADD3 R123, PT, PT, R122, R121, RZ ;  /* 0x000000797a7b7210 */ /* 0x000fe40007ffe0ff */
[----:B------:R-:W-:Y:S01]  /*77c90*/  @P1 IADD3 R127, PT, PT, R127, -0x7f000001, RZ ;  /* 0x80ffffff7f7f1810 */ /* 0x000fe20007ffe0ff */
[----:B------:R-:W-:Y:S01]  /*77ca0*/  ISETP.GE.U32.AND P1, PT, R75, 0x7f000001, PT ;  /* 0x7f0000014b00780c */ /* 0x000fe20003f26070 */
[----:B------:R-:W-:-:S04]  /*77cb0*/  IMAD R126, R12, 0x7effffff, RZ ;  /* 0x7effffff0c7e7824 */ /* 0x000fc800078e02ff */
[----:B------:R-:W-:Y:S01]  /*77cc0*/  IMAD.HI.U32 R126, R126, 0x7f000001, R12 ;  /* 0x7f0000017e7e7827 */ /* 0x000fe200078e000c */
[----:B------:R-:W-:Y:S01]  /*77cd0*/  @P0 IADD3 R77, PT, PT, R77, -0x7f000001, RZ ;  /* 0x80ffffff4d4d0810 */ /* 0x000fe20007ffe0ff */
[----:B------:R-:W-:Y:S02]  /*77ce0*/  ISETP.GE.U32.AND P0, PT, R123, 0x7f000001, PT ;  /* 0x7f0000017b00780c */ /* 0x000fe40003f06070 */
        /* <DEDUP_REMOVED lines=9> */
[----:B------:R-:W-:-:S04]  /*77d80*/  IMAD R122, R12, 0x7effffff, RZ ;  /* 0x7effffff0c7a7824 */ /* 0x000fc800078e02ff */
[----:B------:R-:W-:-:S04]  /*77d90*/  IMAD.HI.U32 R122, R122, 0x7f000001, R12 ;  /* 0x7f0000017a7a7827 */ /* 0x000fc800078e000c */
[----:B------:R-:W-:Y:S01]  /*77da0*/  IMAD.WIDE.U32 R12, R80, R72, RZ ;  /* 0x00000048500c7225 */ /* 0x000fe200078e00ff */
[----:B------:R-:W-:Y:S01]  /*77db0*/  @P1 IADD3 R120, PT, PT, R120, -0x7f000001, RZ ;  /* 0x80ffffff78781810 */ /* 0x000fe20007ffe0ff */
[----:B------:R-:W-:Y:S01]  /*77dc0*/  ISETP.GE.U32.AND P1, PT, R73, 0x7f000001, PT ;  /* 0x7f0000014900780c */ /* 0x000fe20003f26070 */
[----:B------:R-:W-:Y:S01]  /*77dd0*/  IADD3 R75, PT, PT, R77, R75, RZ ;  /* 0x0000004b4d4b7210 */ /* 0x000fe20007ffe0ff */
[----:B------:R-:W-:Y:S01]  /*77de0*/  IMAD R117, R12, 0x7effffff, RZ ;  /* 0x7effffff0c757824 */ /* 0x000fe200078e02ff */
[----:B------:R-:W-:-:S03]  /*77df0*/  @P0 IADD3 R76, PT, PT, R76, -0x7f000001, RZ ;  /* 0x80ffffff4c4c0810 */ /* 0x000fc60007ffe0ff */
[----:B------:R-:W-:Y:S01]  /*77e00*/  IMAD.HI.U32 R117, R117, 0x7f000001, R12 ;  /* 0x7f00000175757827 */ /* 0x000fe200078e000c */
[----:B------:R-:W-:-:S03]  /*77e10*/  ISETP.GE.U32.AND P0, PT, R75, 0x7f000001, PT ;  /* 0x7f0000014b00780c */ /* 0x000fc60003f06070 */
[----:B------:R-:W-:-:S04]  /*77e20*/  IMAD.WIDE.U32 R12, R74, R79, RZ ;  /* 0x0000004f4a0c7225 */ /* 0x000fc800078e00ff */
[----:B------:R-:W-:Y:S01]  /*77e30*/  IMAD R121, R12, 0x7effffff, RZ ;  /* 0x7effffff0c797824 */ /* 0x000fe200078e02ff */
[----:B------:R-:W-:Y:S01]  /*77e40*/  @P1 IADD3 R73, PT, PT, R73, -0x7f000001, RZ ;  /* 0x80ffffff49491810 */ /* 0x000fe20007ffe0ff */
[----:B------:R-:W-:Y:S01]  /*77e50*/  ISETP.GE.U32.AND P1, PT, R126, 0x7f000001, PT ;  /* 0x7f0000017e00780c */ /* 0x000fe20003f26070 */
[----:B------:R-:W-:Y:S01]  /*77e60*/  IADD3 R77, PT, PT, R123, R120, RZ ;  /* 0x000000787b4d7210 */ /* 0x000fe20007ffe0ff */
[----:B------:R-:W-:-:S04]  /*77e70*/  IMAD.HI.U32 R121, R121, 0x7f000001, R12 ;  /* 0x7f00000179797827 */ /* 0x000fc800078e000c */
[----:B------:R-:W-:Y:S01]  /*77e80*/  IMAD.WIDE.U32 R12, R78, R92, RZ ;  /* 0x0000005c4e0c7225 */ /* 0x000fe200078e00ff */
[----:B------:R-:W-:-:S03]  /*77e90*/  @P0 IADD3 R75, PT, PT, R75, -0x7f000001, RZ ;  /* 0x80ffffff4b4b0810 */ /* 0x000fc60007ffe0ff */
[----:B------:R-:W-:Y:S01]  /*77ea0*/  IMAD R123, R12, 0x7effffff, RZ ;  /* 0x7effffff0c7b7824 */ /* 0x000fe200078e02ff */
[----:B------:R-:W-:-:S03]  /*77eb0*/  ISETP.GE.U32.AND P0, PT, R77, 0x7f000001, PT ;  /* 0x7f0000014d00780c */ /* 0x000fc60003f06070 */
[----:B------:R-:W-:-:S04]  /*77ec0*/  IMAD.HI.U32 R123, R123, 0x7f000001, R12 ;  /* 0x7f0000017b7b7827 */ /* 0x000fc800078e000c */
[----:B------:R-:W-:Y:S01]  /*77ed0*/  IMAD.WIDE.U32 R12, R78, R93, RZ ;  /* 0x0000005d4e0c7225 */ /* 0x000fe200078e00ff */
[----:B------:R-:W-:Y:S02]  /*77ee0*/  @P1 IADD3 R126, PT, PT, R126, -0x7f000001, RZ ;  /* 0x80ffffff7e7e1810 */ /* 0x000fe40007ffe0ff */
[----:B------:R-:W-:Y:S01]  /*77ef0*/  IADD3 R127, PT, PT, R125, R127, RZ ;  /* 0x0000007f7d7f7210 */ /* 0x000fe20007ffe0ff */
[----:B------:R-:W-:Y:S01]  /*77f00*/  ISETP.GE.U32.AND P1, PT, R81, 0x7f000001, PT ;  /* 0x7f0000015100780c */ /* 0x000fe20003f26070 */
[----:B------:R-:W-:Y:S01]  /*77f10*/  IADD3 R125, PT, PT, R76, R73, RZ ;  /* 0x000000494c7d7210 */ /* 0x000fe20007ffe0ff */
[----:B------:R-:W-:-:S04]  /*77f20*/  IMAD R120, R12, 0x7effffff, RZ ;  /* 0x7effffff0c787824 */ /* 0x000fc800078e02ff */
[----:B------:R-:W-:Y:S01]  /*77f30*/  IMAD.HI.U32 R120, R120, 0x7f000001, R12 ;  /* 0x7f00000178787827 */ /* 0x000fe200078e000c */
[----:B------:R-:W-:-:S03]  /*77f40*/  @P0 IADD3 R77, PT, PT, R77, -0x7f000001, RZ ;  /* 0x80ffffff4d4d0810 */ /* 0x000fc60007ffe0ff */
[----:B------:R-:W-:Y:S01]  /*77f50*/  IMAD.WIDE.U32 R12, R92, UR17, RZ ;  /* 0x000000115c0c7c25 */ /* 0x000fe2000f8e00ff */
[----:B------:R-:W-:-:S03]  /*77f60*/  ISETP.GE.U32.AND P0, PT, R125, 0x7f000001, PT ;  /* 0x7f0000017d00780c */ /* 0x000fc60003f06070 */
[----:B------:R-:W-:Y:S01]  /*77f70*/  IMAD R128, R12, 0x7effffff, RZ ;  /* 0x7effffff0c807824 */ /* 0x000fe200078e02ff */
[----:B------:R-:W-:Y:S01]  /*77f80*/  @P1 IADD3 R81, PT, PT, R81, -0x7f000001, RZ ;  /* 0x80ffffff51511810 */ /* 0x000fe20007ffe0ff */
[----:B------:R-:W-:Y:S02]  /*77f90*/  ISETP.GE.U32.AND P1, PT, R124, 0x7f000001, PT ;  /* 0x7f0000017c00780c */ /* 0x000fe40003f26070 */
[----:B------:R-:W-:-:S04]  /*77fa0*/  IMAD.HI.U32 R128, R128, 0x7f000001, R12 ;  /* 0x7f00000180807827 */ /* 0x000fc800078e000c */
        /* <DEDUP_REMOVED lines=9> */
[----:B------:R-:W-:Y:S01]  /*78040*/  ISETP.GE.U32.AND P0, PT, R124, 0x7f000001, PT ;  /* 0x7f0000017c00780c */ /* 0x000fe20003f06070 */
[----:B------:R-:W-:-:S04]  /*78050*/  IMAD.HI.U32 R75, R75, 0x7f000001, R12 ;  /* 0x7f0000014b4b7827 */ /* 0x000fc800078e000c */
[----:B------:R-:W-:-:S04]  /*78060*/  IMAD.WIDE.U32 R12, R93, UR16, RZ ;  /* 0x000000105d0c7c25 */ /* 0x000fc8000f8e00ff */
[----:B------:R-:W-:-:S04]  /*78070*/  IMAD R81, R12, 0x7effffff, RZ ;  /* 0x7effffff0c517824 */ /* 0x000fc800078e02ff */
[----:B------:R-:W-:Y:S01]  /*78080*/  IMAD.HI.U32 R81, R81, 0x7f000001, R12 ;  /* 0x7f00000151517827 */ /* 0x000fe200078e000c */
[----:B------:R-:W-:-:S04]  /*78090*/  @P0 IADD3 R124, PT, PT, R124, -0x7f000001, RZ ;  /* 0x80ffffff7c7c0810 */ /* 0x000fc80007ffe0ff */
[----:B------:R-:W-:Y:S01]  /*780a0*/  ISETP.GE.U32.AND P0, PT, R81, 0x7f000001, PT ;  /* 0x7f0000015100780c */ /* 0x000fe20003f06070 */
[----:B------:R-:W-:Y:S01]  /*780b0*/  ISETP.GE.U32.AND P1, PT, R119, 0x7f000001, PT ;  /* 0x7f0000017700780c */ /* 0x000fe20003f26070 */
[----:B------:R-:W-:-:S11]  /*780c0*/  IMAD.WIDE.U32 R12, R80, R93, RZ ;  /* 0x0000005d500c7225 */ /* 0x000fd600078e00ff */
[----:B------:R-:W-:Y:S02]  /*780d0*/  @P0 IADD3 R81, PT, PT, R81, -0x7f000001, RZ ;  /* 0x80ffffff51510810 */ /* 0x000fe40007ffe0ff */
[----:B------:R-:W-:-:S03]  /*780e0*/  @P1 IADD3 R119, PT, PT, R119, -0x7f000001, RZ ;  /* 0x80ffffff77771810 */ /* 0x000fc60007ffe0ff */
[----:B------:R-:W-:Y:S01]  /*780f0*/  ISETP.GE.U32.AND P0, PT, R81, 0x7f000001, PT ;  /* 0x7f0000015100780c */ /* 0x000fe20003f06070 */
[----:B------:R-:W-:Y:S01]  /*78100*/  IADD3 R73, PT, PT, R124, R119, RZ ;  /* 0x000000777c497210 */ /* 0x000fe20007ffe0ff */
[----:B------:R-:W-:-:S04]  /*78110*/  IMAD R119, R12, 0x7effffff, RZ ;  /* 0x7effffff0c777824 */ /* 0x000fc800078e02ff */
[----:B------:R-:W-:-:S04]  /*78120*/  IMAD.HI.U32 R119, R119, 0x7f000001, R12 ;  /* 0x7f00000177777827 */ /* 0x000fc800078e000c */
[----:B------:R-:W-:-:S04]  /*78130*/  IMAD.WIDE.U32 R12, R125, R93, RZ ;  /* 0x0000005d7d0c7225 */ /* 0x000fc800078e00ff */
[----:B------:R-:W-:Y:S01]  /*78140*/  IMAD R92, R12, 0x7effffff, RZ ;  /* 0x7effffff0c5c7824 */ /* 0x000fe200078e02ff */
[----:B------:R-:W-:Y:S01]  /*78150*/  @P0 IADD3 R81, PT, PT, R81, -0x7f000001, RZ ;  /* 0x80ffffff51510810 */ /* 0x000fe20007ffe0ff */
[----:B------:R-:W-:Y:S02]  /*78160*/  ISETP.GE.U32.AND P0, PT, R119, 0x7f000001, PT ;  /* 0x7f0000017700780c */ /* 0x000fe40003f06070 */
[----:B------:R-:W-:Y:S01]  /*78170*/  IMAD.HI.U32 R92, R92, 0x7f000001, R12 ;  /* 0x7f0000015c5c7827 */ /* 0x000fe200078e000c */
[----:B------:R-:W-:-:S04]  /*78180*/  ISETP.GE.U32.AND P1, PT, R128, 0x7f000001, PT ;  /* 0x7f0000018000780c */ /* 0x000fc80003f26070 */
[----:B------:R-:W-:-:S06]  /*78190*/  ISETP.GE.U32.AND P2, PT, R92, 0x7f000001, PT ;  /* 0x7f0000015c00780c */ /* 0x000fcc0003f46070 */
[----:B------:R-:W-:-:S03]  /*781a0*/  @P0 IADD3 R119, PT, PT, R119, -0x7f000001, RZ ;  /* 0x80ffffff77770810 */ /* 0x000fc60007ffe0ff */
[----:B------:R-:W-:Y:S01]  /*781b0*/  @P1 IADD3 R128, PT, PT, R128, -0x7f000001, RZ ;  /* 0x80ffffff80801810 */ /* 0x000fe20007ffe0ff */
[----:B------:R-:W-:Y:S01]  /*781c0*/  ISETP.GE.U32.AND P1, PT, R77, 0x7f000001, PT ;  /* 0x7f0000014d00780c */ /* 0x000fe20003f26070 */
[----:B------:R-:W-:Y:S02]  /*781d0*/  ISETP.GE.U32.AND P0, PT, R119, 0x7f000001, PT ;  /* 0x7f0000017700780c */ /* 0x000fe40003f06070 */
        /* <DEDUP_REMOVED lines=59> */
[----:B------:R-:W-:Y:S01]  /*78590*/  @P0 IADD3 R71, PT, PT, R71, -0x7f000001, RZ ;  /* 0x80ffffff47470810 */ /* 0x000fe20007ffe0ff */
[----:B------:R-:W-:-:S04]  /*785a0*/  ISETP.GE.U32.AND P0, PT, R76, 0x7f000001, PT ;  /* 0x7f0000014c00780c */ /* 0x000fc80003f06070 */
        /* <DEDUP_REMOVED lines=8> */
[----:B------:R-:W-:-:S05]  /*78630*/  IADD3 R71, PT, PT, R127, R71, RZ ;  /* 0x000000477f477210 */ /* 0x000fca0007ffe0ff */
[----:B------:R-:W-:-:S13]  /*78640*/  ISETP.GE.U32.AND P0, PT, R71, 0x7f000001, PT ;  /* 0x7f0000014700780c */ /* 0x000fda0003f06070 */
[----:B------:R-:W-:Y:S01]  /*78650*/  @P0 IADD3 R71, PT, PT, R71, -0x7f000001, RZ ;  /* 0x80ffffff47470810 */ /* 0x000fe20007ffe0ff */
[----:B------:R-:W-:Y:S01]  /*78660*/  ISETP.GE.U32.AND P0, PT, R126, 0x7f000001, PT ;  /* 0x7f0000017e00780c */ /* 0x000fe20003f06070 */
[----:B------:R-:W-:Y:S01]  /*78670*/  ISETP.GE.U32.AND P1, PT, R81, 0x7f000001, PT ;  /* 0x7f0000015100780c */ /* 0x000fe20003f26070 */
[----:B------:R-:W-:-:S11]  /*78680*/  ISETP.GE.U32.AND P2, PT, R119, 0x7f000001, PT ;  /* 0x7f0000017700780c */ /* 0x000fd60003f46070 */
[----:B------:R-:W-:Y:S01]  /*78690*/  @P0 IADD3 R126, PT, PT, R126, -0x7f000001, RZ ;  /* 0x80ffffff7e7e0810 */ /* 0x000fe20007ffe0ff */
[----:B------:R-:W-:Y:S01]  /*786a0*/  ISETP.GE.U32.AND P0, PT, R93, 0x7f000001, PT ;  /* 0x7f0000015d00780c */ /* 0x000fe20003f06070 */
[----:B------:R-:W-:Y:S02]  /*786b0*/  @P1 IADD3 R81, PT, PT, R81, -0x7f000001, RZ ;  /* 0x80ffffff51511810 */ /* 0x000fe40007ffe0ff */
[----:B------:R-:W-:Y:S01]  /*786c0*/  @P2 IADD3 R119, PT, PT, R119, -0x7f000001, RZ ;  /* 0x80ffffff77772810 */ /* 0x000fe20007ffe0ff */
[----:B------:R-:W-:Y:S01]  /*786d0*/  ISETP.GE.U32.AND P3, PT, R92, 0x7f000001, PT ;  /* 0x7f0000015c00780c */ /* 0x000fe20003f66070 */
[----:B------:R-:W-:Y:S01]  /*786e0*/  ISETP.GE.U32.AND P1, PT, R128, 0x7f000001, PT ;  /* 0x7f0000018000780c */ /* 0x000fe20003f26070 */
[----:B------:R-:W-:-:S07]  /*786f0*/  IMAD.WIDE.U32 R12, R125, R72, RZ ;  /* 0x000000487d0c7225 */ /* 0x000fce00078e00ff */
[----:B------:R-:W-:-:S04]  /*78700*/  @P0 IADD3 R93, PT, PT, R93, -0x7f000001, RZ ;  /* 0x80ffffff5d5d0810 */ /* 0x000fc80007ffe0ff */
[----:B------:R-:W-:Y:S01]  /*78710*/  IADD3 R93, PT, PT, R93, R119, RZ ;  /* 0x000000775d5d7210 */ /* 0x000fe20007ffe0ff */
[----:B------:R-:W-:Y:S02]  /*78720*/  IMAD R129, R12, 0x7effffff, RZ ;  /* 0x7effffff0c817824 */ /* 0x000fe400078e02ff */
[----:B------:R-:W-:Y:S02]  /*78730*/  IMAD.WIDE.U32 R76, R237, R76, RZ ;  /* 0x0000004ced4c7225 */ /* 0x000fe400078e00ff */
[----:B------:R-:W-:Y:S01]  /*78740*/  ISETP.GE.U32.AND P0, PT, R93, 0x7f000001, PT ;  /* 0x7f0000015d00780c */ /* 0x000fe20003f06070 */
[----:B------:R-:W-:Y:S02]  /*78750*/  @P3 IADD3 R92, PT, PT, R92, -0x7f000001, RZ ;  /* 0x80ffffff5c5c3810 */ /* 0x000fe40007ffe0ff */
[----:B------:R-:W-:Y:S01]  /*78760*/  @P1 IADD3 R128, PT, PT, R128, -0x7f000001, RZ ;  /* 0x80ffffff80801810 */ /* 0x000fe20007ffe0ff */
[----:B------:R-:W-:Y:S01]  /*78770*/  ISETP.GE.U32.AND P1, PT, R124, 0x7f000001, PT ;  /* 0x7f0000017c00780c */ /* 0x000fe20003f26070 */
[----:B------:R-:W-:-:S04]  /*78780*/  IMAD.HI.U32 R129, R129, 0x7f000001, R12 ;  /* 0x7f00000181817827 */ /* 0x000fc800078e000c */
[----:B------:R-:W-:Y:S02]  /*78790*/  IMAD R12, R76, 0x7effffff, RZ ;  /* 0x7effffff4c0c7824 */ /* 0x000fe400078e02ff */
[----:B------:R-:W-:Y:S01]  /*787a0*/  IMAD.WIDE.U32 R72, R237, R81, RZ ;  /* 0x00000051ed487225 */ /* 0x000fe200078e00ff */
[----:B------:R-:W-:-:S03]  /*787b0*/  IADD3 R128, PT, PT, R128, R92, RZ ;  /* 0x0000005c80807210 */ /* 0x000fc60007ffe0ff */
[----:B------:R-:W-:-:S04]  /*787c0*/  IMAD.HI.U32 R76, R12, 0x7f000001, R76 ;  /* 0x7f0000010c4c7827 */ /* 0x000fc800078e004c */
[----:B------:R-:W-:Y:S01]  /*787d0*/  IMAD R12, R72, 0x7effffff, RZ ;  /* 0x7effffff480c7824 */ /* 0x000fe200078e02ff */
[----:B------:R-:W-:Y:S01]  /*787e0*/  @P0 IADD3 R93, PT, PT, R93, -0x7f000001, RZ ;  /* 0x80ffffff5d5d0810 */ /* 0x000fe20007ffe0ff */
[----:B------:R-:W-:Y:S02]  /*787f0*/  ISETP.GE.U32.AND P0, PT, R128, 0x7f000001, PT ;  /* 0x7f0000018000780c */ /* 0x000fe40003f06070 */
[----:B------:R-:W-:-:S04]  /*78800*/  IMAD.HI.U32 R72, R12, 0x7f000001, R72 ;  /* 0x7f0000010c487827 */ /* 0x000fc800078e0048 */
[----:B------:R-:W-:Y:S01]  /*78810*/  IMAD.WIDE.U32 R12, R237, R74, RZ ;  /* 0x0000004aed0c7225 */ /* 0x000fe200078e00ff */
[----:B------:R-:W-:-:S03]  /*78820*/  @P1 IADD3 R124, PT, PT, R124, -0x7f000001, RZ ;  /* 0x80ffffff7c7c1810 */ /* 0x000fc60007ffe0ff */
[----:B------:R-:W-:Y:S01]  /*78830*/  IMAD R81, R12, 0x7effffff, RZ ;  /* 0x7effffff0c517824 */ /* 0x000fe200078e02ff */
[----:B------:R-:W-:-:S03]  /*78840*/  IADD3 R124, PT, PT, R93, R124, RZ ;  /* 0x0000007c5d7c7210 */ /* 0x000fc60007ffe0ff */
        /* <DEDUP_REMOVED lines=8> */
[----:B------:R-:W-:Y:S01]  /*788d0*/  @P0 IADD3 R124, PT, PT, R124, -0x7f000001, RZ ;  /* 0x80ffffff7c7c0810 */ /* 0x000fe20007ffe0ff */
[----:B------:R-:W-:Y:S02]  /*788e0*/  ISETP.GE.U32.AND P0, PT, R118, 0x7f000001, PT ;  /* 0x7f0000017600780c */ /* 0x000fe40003f06070 */
[----:B------:R-:W-:-:S04]  /*788f0*/  IMAD.HI.U32 R71, R71, 0x7f000001, R12 ;  /* 0x7f00000147477827 */ /* 0x000fc800078e000c */
[----:B------:R-:W-:-:S04]  /*78900*/  IMAD.WIDE.U32 R12, R237, R126, RZ ;  /* 0x0000007eed0c7225 */ /* 0x000fc800078e00ff */
[----:B------:R-:W-:-:S04]  /*78910*/  IMAD.WIDE.U32 R78, R237, R125, RZ ;  /* 0x0000007ded4e7225 */ /* 0x000fc800078e00ff */
[----:B------:R-:W-:-:S04]  /*78920*/  IMAD R77, R12, 0x7effffff, RZ ;  /* 0x7effffff0c4d7824 */ /* 0x000fc800078e02ff */
[----:B------:R-:W-:-:S04]  /*78930*/  IMAD.HI.U32 R77, R77, 0x7f000001, R12 ;  /* 0x7f0000014d4d7827 */ /* 0x000fc800078e000c */
[----:B------:R-:W-:Y:S01]  /*78940*/  IMAD R12, R78, 0x7effffff, RZ ;  /* 0x7effffff4e0c7824 */ /* 0x000fe200078e02ff */
[----:B------:R-:W-:-:S03]  /*78950*/  @P0 IADD3 R118, PT, PT, R118, -0x7f000001, RZ ;  /* 0x80ffffff76760810 */ /* 0x000fc60007ffe0ff */
[----:B------:R-:W-:Y:S02]  /*78960*/  IMAD.HI.U32 R78, R12, 0x7f000001, R78 ;  /* 0x7f0000010c4e7827 */ /* 0x000fe400078e004e */
[----:B------:R-:W2:Y:S01]  /*78970*/  LDL R79, [R1+0x114] ;  /* 0x00011400014f7983 */ /* 0x000ea20000100800 */
[----:B------:R-:W-:Y:S01]  /*78980*/  ISETP.GE.U32.AND P1, PT, R122, 0x7f000001, PT ;  /* 0x7f0000017a00780c */ /* 0x000fe20003f26070 */
[----:B------:R-:W-:-:S12]  /*78990*/  ISETP.GE.U32.AND P0, PT, R118, 0x7f000001, PT ;  /* 0x7f0000017600780c */ /* 0x000fd80003f06070 */
[----:B------:R-:W-:Y:S02]  /*789a0*/  @P1 IADD3 R122, PT, PT, R122, -0x7f000001, RZ ;  /* 0x80ffffff7a7a1810 */ /* 0x000fe40007ffe0ff */
[----:B------:R-:W-:-:S04]  /*789b0*/  @P0 IADD3 R118, PT, PT, R118, -0x7f000001, RZ ;  /* 0x80ffffff76760810 */ /* 0x000fc80007ffe0ff */
[----:B------:R-:W-:Y:S01]  /*789c0*/  IADD3 R122, PT, PT, R118, R122, RZ ;  /* 0x0000007a767a7210 */ /* 0x000fe20007ffe0ff */
[----:B------:R-:W-:-:S04]  /*789d0*/  ISETP.GE.U32.AND P1, PT, R123, 0x7f000001, PT ;  /* 0x7f0000017b00780c */ /* 0x000fc80003f26070 */
[----:B------:R-:W-:-:S09]  /*789e0*/  ISETP.GE.U32.AND P0, PT, R122, 0x7f000001, PT ;  /* 0x7f0000017a00780c */ /* 0x000fd20003f06070 */
[----:B------:R-:W-:-:S04]  /*789f0*/  @P1 IADD3 R123, PT, PT, R123, -0x7f000001, RZ ;  /* 0x80ffffff7b7b1810 */ /* 0x000fc80007ffe0ff */
[----:B------:R-:W-:Y:S01]  /*78a00*/  @P0 IADD3 R122, PT, PT, R122, -0x7f000001, RZ ;  /* 0x80ffffff7a7a0810 */ /* 0x000fe20007ffe0ff */
[----:B------:R-:W-:-:S03]  /*78a10*/  ISETP.GE.U32.AND P0, PT, R117, 0x7f000001, PT ;  /* 0x7f0000017500780c */ /* 0x000fc60003f06070 */
[----:B------:R-:W-:Y:S01]  /*78a20*/  IADD3 R123, PT, PT, R122, R123, RZ ;  /* 0x0000007b7a7b7210 */ /* 0x000fe20007ffe0ff */
[----:B------:R-:W-:-:S04]  /*78a30*/  ISETP.GE.U32.AND P2, PT, R129, 0x7f000001, PT ;  /* 0x7f0000018100780c */ /* 0x000fc80003f46070 */
[----:B------:R-:W-:Y:S01]  /*78a40*/  ISETP.GE.U32.AND P1, PT, R123, 0x7f000001, PT ;  /* 0x7f0000017b00780c */ /* 0x000fe20003f26070 */
[----:B------:R-:W-:-:S04]  /*78a50*/  IMAD.WIDE.U32 R12, R237, R80, RZ ;  /* 0x00000050ed0c7225 */ /* 0x000fc800078e00ff */
[----:B------:R-:W-:Y:S01]  /*78a60*/  @P0 IADD3 R117, PT, PT, R117, -0x7f000001, RZ ;  /* 0x80ffffff75750810 */ /* 0x000fe20007ffe0ff */
[----:B------:R-:W-:-:S03]  /*78a70*/  IMAD R80, R12, 0x7effffff, RZ ;  /* 0x7effffff0c507824 */ /* 0x000fc600078e02ff */
[----:B------:R-:W-:Y:S01]  /*78a80*/  @P2 IADD3 R129, PT, PT, R129, -0x7f000001, RZ ;  /* 0x80ffffff81812810 */ /* 0x000fe20007ffe0ff */
[----:B------:R-:W-:-:S03]  /*78a90*/  ISETP.GE.U32.AND P0, PT, R117, 0x7f000001, PT ;  /* 0x7f0000017500780c */ /* 0x000fc60003f06070 */
[----:B------:R-:W-:Y:S01]  /*78aa0*/  @P1 IADD3 R123, PT, PT, R123, -0x7f000001, RZ ;  /* 0x80ffffff7b7b1810 */ /* 0x000fe20007ffe0ff */
[----:B------:R-:W-:Y:S01]  /*78ab0*/  ISETP.GE.U32.AND P1, PT, R121, 0x7f000001, PT ;  /* 0x7f0000017900780c */ /* 0x000fe20003f26070 */
[----:B------:R-:W-:-:S04]  /*78ac0*/  IMAD.HI.U32 R80, R80, 0x7f000001, R12 ;  /* 0x7f00000150507827 */ /* 0x000fc800078e000c */
[----:B------:R-:W-:-:S04]  /*78ad0*/  IMAD.WIDE.U32 R12, R129, 0x5fffffa, RZ ;  /* 0x05fffffa810c7825 */ /* 0x000fc800078e00ff */
[----:B------:R-:W-:-:S04]  /*78ae0*/  IMAD R129, R129, 0x6, RZ ;  /* 0x0000000681817824 */ /* 0x000fc800078e02ff */
[----:B------:R-:W-:Y:S01]  /*78af0*/  IMAD.HI.U32 R131, R129, 0x7f000001, R12 ;  /* 0x7f00000181837827 */ /* 0x000fe200078e000c */
[----:B------:R-:W-:Y:S02]  /*78b00*/  @P0 IADD3 R117, PT, PT, R117, -0x7f000001, RZ ;  /* 0x80ffffff75750810 */ /* 0x000fe40007ffe0ff */
[----:B------:R-:W-:Y:S02]  /*78b10*/  @P1 IADD3 R121, PT, PT, R121, -0x7f000001, RZ ;  /* 0x80ffffff79791810 */ /* 0x000fe40007ffe0ff */
[----:B------:R-:W-:Y:S02]  /*78b20*/  ISETP.GE.U32.AND P2, PT, R131, 0x7f000001, PT ;  /* 0x7f0000018300780c */ /* 0x000fe40003f46070 */
[----:B------:R-:W-:-:S05]  /*78b30*/  IADD3 R117, PT, PT, R117, R121, RZ ;  /* 0x0000007975757210 */ /* 0x000fca0007ffe0ff */
[----:B------:R-:W-:Y:S01]  /*78b40*/  ISETP.GE.U32.AND P0, PT, R117, 0x7f000001, PT ;  /* 0x7f0000017500780c */ /* 0x000fe20003f06070 */
[----:B------:R-:W-:-:S05]  /*78b50*/  IMAD.WIDE.U32 R12, R128, R147, RZ ;  /* 0x00000093800c7225 */ /* 0x000fca00078e00ff */
[----:B------:R-:W-:Y:S01]  /*78b60*/  @P2 IADD3 R131, PT, PT, R131, -0x7f000001, RZ ;  /* 0x80ffffff83832810 */ /* 0x000fe20007ffe0ff */
[----:B------:R-:W-:Y:S01]  /*78b70*/  IMAD R93, R12, 0x7effffff, RZ ;  /* 0x7effffff0c5d7824 */ /* 0x000fe200078e02ff */
[----:B------:R-:W-:Y:S01]  /*78b80*/  ISETP.GE.U32.AND P1, PT, R8, 0x7f000001, PT ;  /* 0x7f0000010800780c */ /* 0x000fe20003f26070 */
[----:B------:R-:W-:Y:S01]  /*78b90*/  ISETP.GE.U32.AND P4, PT, R7, 0x7f000001, PT ;  /* 0x7f0000010700780c */ /* 0x000fe20003f86070 */
[----:B------:R-:W-:Y:S01]  /*78ba0*/  IADD3 R131, PT, PT, R123, R131, RZ ;  /* 0x000000837b837210 */ /* 0x000fe20007ffe0ff */
[----:B------:R-:W-:-:S04]  /*78bb0*/  IMAD.HI.U32 R93, R93, 0x7f000001, R12 ;  /* 0x7f0000015d5d7827 */ /* 0x000fc800078e000c */
[----:B---3--:R-:W-:Y:S01]  /*78bc0*/  IMAD.WIDE.U32 R12, R124, R150, RZ ;  /* 0x000000967c0c7225 */ /* 0x008fe200078e00ff */
[----:B------:R-:W-:Y:S01]  /*78bd0*/  ISETP.GE.U32.AND P3, PT, R120, 0x7f000001, PT ;  /* 0x7f0000017800780c */ /* 0x000fe20003f66070 */
[----:B------:R-:W-:Y:S01]  /*78be0*/  @P0 IADD3 R117, PT, PT, R117, -0x7f000001, RZ ;  /* 0x80ffffff75750810 */ /* 0x000fe20007ffe0ff */
[----:B------:R-:W-:Y:S01]  /*78bf0*/  ISETP.GE.U32.AND P0, PT, R6, 0x7f000001, PT ;  /* 0x7f0000010600780c */ /* 0x000fe20003f06070 */
[----:B------:R-:W-:Y:S01]  /*78c00*/  ISETP.GE.U32.AND P2, PT, R131, 0x7f000001, PT ;  /* 0x7f0000018300780c */ /* 0x000fe20003f46070 */
[----:B------:R-:W-:Y:S01]  /*78c10*/  IMAD R127, R12, 0x7effffff, RZ ;  /* 0x7effffff0c7f7824 */ /* 0x000fe200078e02ff */
[----:B------:R-:W-:-:S03]  /*78c20*/  @P1 IADD3 R8, PT, PT, R8, -0x7f000001, RZ ;  /* 0x80ffffff08081810 */ /* 0x000fc60007ffe0ff */
[----:B------:R-:W-:-:S04]  /*78c30*/  IMAD.HI.U32 R127, R127, 0x7f000001, R12 ;  /* 0x7f0000017f7f7827 */ /* 0x000fc800078e000c */
[----:B------:R-:W-:Y:S01]  /*78c40*/  IMAD.WIDE.U32 R12, R128, R148, RZ ;  /* 0x00000094800c7225 */ /* 0x000fe200078e00ff */
[----:B------:R-:W-:Y:S01]  /*78c50*/  @P4 IADD3 R7, PT, PT, R7, -0x7f000001, RZ ;  /* 0x80ffffff07074810 */ /* 0x000fe20007ffe0ff */
[----:B------:R-:W-:Y:S02]  /*78c60*/  ISETP.GE.U32.AND P5, PT, R91, 0x7f000001, PT ;  /* 0x7f0000015b00780c */ /* 0x000fe40003fa6070 */
[----:B------:R-:W-:Y:S01]  /*78c70*/  IMAD R92, R12, 0x7effffff, RZ ;  /* 0x7effffff0c5c7824 */ /* 0x000fe200078e02ff */
[----:B------:R-:W-:Y:S02]  /*78c80*/  @P3 IADD3 R120, PT, PT, R120, -0x7f000001, RZ ;  /* 0x80ffffff78783810 */ /* 0x000fe40007ffe0ff */
[----:B------:R-:W-:Y:S01]  /*78c90*/  @P0 IADD3 R6, PT, PT, R6, -0x7f000001, RZ ;  /* 0x80ffffff06060810 */ /* 0x000fe20007ffe0ff */
[----:B------:R-:W-:Y:S01]  /*78ca0*/  ISETP.GE.U32.AND P3, PT, R8, 0x7f000001, PT ;  /* 0x7f0000010800780c */ /* 0x000fe20003f66070 */
[----:B------:R-:W-:Y:S01]  /*78cb0*/  ISETP.GE.U32.AND P0, PT, R7, 0x7f000001, PT ;  /* 0x7f0000010700780c */ /* 0x000fe20003f06070 */
        /* <DEDUP_REMOVED lines=9> */
[----:B------:R-:W-:Y:S02]  /*78d50*/  @P0 IADD3 R7, PT, PT, R7, -0x7f000001, RZ ;  /* 0x80ffffff07070810 */ /* 0x000fe40007ffe0ff */
[----:B------:R-:W-:Y:S01]  /*78d60*/  @P2 IADD3 R11, PT, PT, R11, -0x7f000001, RZ ;  /* 0x80ffffff0b0b2810 */ /* 0x000fe20007ffe0ff */
[----:B------:R-:W-:Y:S01]  /*78d70*/  IMAD R118, R12, 0x7effffff, RZ ;  /* 0x7effffff0c767824 */ /* 0x000fe200078e02ff */
[----:B------:R-:W-:Y:S02]  /*78d80*/  IADD3 R73, PT, PT, R8, R6, RZ ;  /* 0x0000000608497210 */ /* 0x000fe40007ffe0ff */
[----:B------:R-:W-:Y:S01]  /*78d90*/  IADD3 R91, PT, PT, R7, R91, RZ ;  /* 0x0000005b075b7210 */ /* 0x000fe20007ffe0ff */
[----:B------:R-:W-:Y:S01]  /*78da0*/  IMAD.WIDE.U32 R6, R131, R150, RZ ;  /* 0x0000009683067225 */ /* 0x000fe200078e00ff */
[----:B------:R-:W-:Y:S01]  /*78db0*/  ISETP.GE.U32.AND P1, PT, R90, 0x7f000001, PT ;  /* 0x7f0000015a00780c */ /* 0x000fe20003f26070 */
[----:B------:R-:W-:Y:S01]  /*78dc0*/  ISETP.GE.U32.AND P2, PT, R11, 0x7f000001, PT ;  /* 0x7f0000010b00780c */ /* 0x000fe20003f46070 */
[----:B------:R-:W-:Y:S01]  /*78dd0*/  ISETP.GE.U32.AND P4, PT, R9, 0x7f000001, PT ;  /* 0x7f0000010900780c */ /* 0x000fe20003f86070 */
[----:B------:R-:W-:-:S04]  /*78de0*/  IMAD.HI.U32 R118, R118, 0x7f000001, R12 ;  /* 0x7f00000176767827 */ /* 0x000fc800078e000c */
[----:B------:R-:W-:-:S04]  /*78df0*/  IMAD.WIDE.U32 R12, R128, R154, RZ ;  /* 0x0000009a800c7225 */ /* 0x000fc800078e00ff */
[----:B------:R-:W-:-:S04]  /*78e00*/  IMAD R128, R6, 0x7effffff, RZ ;  /* 0x7effffff06807824 */ /* 0x000fc800078e02ff */
[----:B------:R-:W-:Y:S02]  /*78e10*/  IMAD.HI.U32 R128, R128, 0x7f000001, R6 ;  /* 0x7f00000180807827 */ /* 0x000fe400078e0006 */
[----:B------:R-:W3:Y:S01]  /*78e20*/  LDL.64 R6, [R1+0x100] ;  /* 0x0001000001067983 */ /* 0x000ee20000100a00 */
[----:B------:R-:W-:Y:S02]  /*78e30*/  @P1 IADD3 R90, PT, PT, R90, -0x7f000001, RZ ;  /* 0x80ffffff5a5a1810 */ /* 0x000fe40007ffe0ff */
[----:B------:R-:W-:Y:S02]  /*78e40*/  @P2 IADD3 R11, PT, PT, R11, -0x7f000001, RZ ;  /* 0x80ffffff0b0b2810 */ /* 0x000fe40007ffe0ff */
[----:B------:R-:W-:Y:S02]  /*78e50*/  @P4 IADD3 R9, PT, PT, R9, -0x7f000001, RZ ;  /* 0x80ffffff09094810 */ /* 0x000fe40007ffe0ff */
[----:B------:R-:W-:-:S03]  /*78e60*/  IADD3 R11, PT, PT, R11, R90, RZ ;  /* 0x0000005a0b0b7210 */ /* 0x000fc60007ffe0ff */
[----:B------:R-:W-:Y:S01]  /*78e70*/  ISETP.GE.U32.AND P0, PT, R9, 0x7f000001, PT ;  /* 0x7f0000010900780c */ /* 0x000fe20003f06070 */
[----:B------:R-:W-:Y:S01]  /*78e80*/  ISETP.GE.U32.AND P2, PT, R10, 0x7f000001, PT ;  /* 0x7f0000010a00780c */ /* 0x000fe20003f46070 */
[----:B------:R-:W-:Y:S01]  /*78e90*/  IMAD R122, R12, 0x7effffff, RZ ;  /* 0x7effffff0c7a7824 */ /* 0x000fe200078e02ff */
[----:B------:R-:W-:-:S03]  /*78ea0*/  ISETP.GE.U32.AND P1, PT, R11, 0x7f000001, PT ;  /* 0x7f0000010b00780c */ /* 0x000fc60003f26070 */
[----:B------:R-:W-:-:S04]  /*78eb0*/  IMAD.HI.U32 R122, R122, 0x7f000001, R12 ;  /* 0x7f0000017a7a7827 */ /* 0x000fc800078e000c */
[----:B------:R-:W-:Y:S01]  /*78ec0*/  IMAD.WIDE.U32 R12, R124, R148, RZ ;  /* 0x000000947c0c7225 */ /* 0x000fe200078e00ff */
[----:B------:R-:W-:-:S03]  /*78ed0*/  ISETP.GE.U32.AND P3, PT, R89, 0x7f000001, PT ;  /* 0x7f0000015900780c */ /* 0x000fc60003f66070 */
[----:B------:R-:W-:Y:S01]  /*78ee0*/  IMAD R126, R12, 0x7effffff, RZ ;  /* 0x7effffff0c7e7824 */ /* 0x000fe200078e02ff */
[----:B------:R-:W-:Y:S01]  /*78ef0*/  @P0 IADD3 R9, PT, PT, R9, -0x7f000001, RZ ;  /* 0x80ffffff09090810 */ /* 0x000fe20007ffe0ff */
[----:B------:R-:W-:Y:S01]  /*78f00*/  ISETP.GE.U32.AND P0, PT, R91, 0x7f000001, PT ;  /* 0x7f0000015b00780c */ /* 0x000fe20003f06070 */
[----:B------:R-:W-:Y:S01]  /*78f10*/  @P2 IADD3 R10, PT, PT, R10, -0x7f000001, RZ ;  /* 0x80ffffff0a0a2810 */ /* 0x000fe20007ffe0ff */
[----:B------:R-:W-:Y:S01]  /*78f20*/  IMAD.HI.U32 R126, R126, 0x7f000001, R12 ;  /* 0x7f0000017e7e7827 */ /* 0x000fe200078e000c */
[----:B------:R-:W-:Y:S01]  /*78f30*/  @P1 IADD3 R11, PT, PT, R11, -0x7f000001, RZ ;  /* 0x80ffffff0b0b1810 */ /* 0x000fe20007ffe0ff */
[----:B------:R-:W-:Y:S02]  /*78f40*/  ISETP.GE.U32.AND P1, PT, R88, 0x7f000001, PT ;  /* 0x7f0000015800780c */ /* 0x000fe40003f26070 */
[----:B------:R-:W-:Y:S01]  /*78f50*/  IMAD.WIDE.U32 R12, R124, R154, RZ ;  /* 0x0000009a7c0c7225 */ /* 0x000fe200078e00ff */
[----:B------:R-:W-:-:S03]  /*78f60*/  IADD3 R90, PT, PT, R9, R10, RZ ;  /* 0x0000000a095a7210 */ /* 0x000fc60007ffe0ff */
[----:B------:R-:W-:-:S04]  /*78f70*/  IMAD.WIDE.U32 R8, R66, R37, RZ ;  /* 0x0000002542087225 */ /* 0x000fc800078e00ff */
[----:B------:R-:W-:Y:S01]  /*78f80*/  IMAD R129, R12, 0x7effffff, RZ ;  /* 0x7effffff0c817824 */ /* 0x000fe200078e02ff */
[----:B------:R-:W-:Y:S01]  /*78f90*/  @P3 IADD3 R89, PT, PT, R89, -0x7f000001, RZ ;  /* 0x80ffffff59593810 */ /* 0x000fe20007ffe0ff */
[----:B------:R-:W-:Y:S02]  /*78fa0*/  IMAD R10, R8, 0x7effffff, RZ ;  /* 0x7effffff080a7824 */ /* 0x000fe400078e02ff */
[----:B------:R-:W-:Y:S01]  /*78fb0*/  IMAD.HI.U32 R129, R129, 0x7f000001, R12 ;  /* 0x7f00000181817827 */ /* 0x000fe200078e000c */
[----:B------:R-:W-:Y:S01]  /*78fc0*/  @P0 IADD3 R91, PT, PT, R91, -0x7f000001, RZ ;  /* 0x80ffffff5b5b0810 */ /* 0x000fe20007ffe0ff */
[----:B------:R-:W-:Y:S02]  /*78fd0*/  ISETP.GE.U32.AND P0, PT, R73, 0x7f000001, PT ;  /* 0x7f0000014900780c */ /* 0x000fe40003f06070 */
[----:B------:R-:W-:Y:S01]  /*78fe0*/  IMAD.WIDE.U32 R12, R131, R148, RZ ;  /* 0x00000094830c7225 */ /* 0x000fe200078e00ff */
[----:B------:R-:W-:-:S03]  /*78ff0*/  IADD3 R89, PT, PT, R11, R89, RZ ;  /* 0x000000590b597210 */ /* 0x000fc60007ffe0ff */
[----:B------:R-:W-:Y:S01]  /*79000*/  IMAD.HI.U32 R8, R10, 0x7f000001, R8 ;  /* 0x7f0000010a087827 */ /* 0x000fe200078e0008 */
[----:B------:R-:W-:-:S03]  /*79010*/  @P1 IADD3 R88, PT, PT, R88, -0x7f000001, RZ ;  /* 0x80ffffff58581810 */ /* 0x000fc60007ffe0ff */
[----:B------:R-:W-:Y:S02]  /*79020*/  IMAD R121, R12, 0x7effffff, RZ ;  /* 0x7effffff0c797824 */ /* 0x000fe400078e02ff */
[----:B------:R-:W-:Y:S01]  /*79030*/  IMAD.WIDE.U32 R10, R14, R37, RZ ;  /* 0x000000250e0a7225 */ /* 0x000fe200078e00ff */
[----:B------:R-:W-:-:S03]  /*79040*/  ISETP.GE.U32.AND P1, PT, R87, 0x7f000001, PT ;  /* 0x7f0000015700780c */ /* 0x000fc60003f26070 */
[----:B------:R-:W-:-:S04]  /*79050*/  IMAD.HI.U32 R121, R121, 0x7f000001, R12 ;  /* 0x7f00000179797827 */ /* 0x000fc800078e000c */
[----:B------:R-:W-:Y:S02]  /*79060*/  IMAD R9, R10, 0x7effffff, RZ ;  /* 0x7effffff0a097824 */ /* 0x000fe400078e02ff */
[----:B------:R-:W-:-:S04]  /*79070*/  IMAD.WIDE.U32 R12, R15, R37, RZ ;  /* 0x000000250f0c7225 */ /* 0x000fc800078e00ff */
[----:B------:R-:W-:-:S04]  /*79080*/  IMAD.HI.U32 R9, R9, 0x7f000001, R10 ;  /* 0x7f00000109097827 */ /* 0x000fc800078e000a */
[----:B------:R-:W-:Y:S01]  /*79090*/  IMAD R10, R12, 0x7effffff, RZ ;  /* 0x7effffff0c0a7824 */ /* 0x000fe200078e02ff */
[----:B------:R-:W-:Y:S01]  /*790a0*/  @P0 IADD3 R73, PT, PT, R73, -0x7f000001, RZ ;  /* 0x80ffffff49490810 */ /* 0x000fe20007ffe0ff */
[----:B------:R-:W-:Y:S02]  /*790b0*/  ISETP.GE.U32.AND P0, PT, R90, 0x7f000001, PT ;  /* 0x7f0000015a00780c */ /* 0x000fe40003f06070 */
[----:B------:R-:W-:-:S04]  /*790c0*/  IMAD.HI.U32 R12, R10, 0x7f000001, R12 ;  /* 0x7f0000010a0c7827 */ /* 0x000fc800078e000c */
[----:B------:R-:W-:Y:S01]  /*790d0*/  IMAD.WIDE.U32 R10, R65, R37, RZ ;  /* 0x00000025410a7225 */ /* 0x000fe200078e00ff */
[----:B------:R-:W-:Y:S01]  /*790e0*/  @P1 IADD3 R87, PT, PT, R87, -0x7f000001, RZ ;  /* 0x80ffffff57571810 */ /* 0x000fe20007ffe0ff */
[----:B------:R-:W-:Y:S01]  /*790f0*/  ISETP.GE.U32.AND P1, PT, R86, 0x7f000001, PT ;  /* 0x7f0000015600780c */ /* 0x000fe20003f26070 */
[----:B------:R-:W-:Y:S01]  /*79100*/  IADD3 R120, PT, PT, R117, R120, RZ ;  /* 0x0000007875787210 */ /* 0x000fe20007ffe0ff */
[----:B------:R-:W-:Y:S01]  /*79110*/  IMAD R117, R10, 0x7effffff, RZ ;  /* 0x7effffff0a757824 */ /* 0x000fe200078e02ff */
[----:B------:R-:W-:-:S03]  /*79120*/  IADD3 R37, PT, PT, R91, R88, RZ ;  /* 0x000000585b257210 */ /* 0x000fc60007ffe0ff */
[----:B------:R-:W-:Y:S01]  /*79130*/  IMAD.HI.U32 R117, R117, 0x7f000001, R10 ;  /* 0x7f00000175757827 */ /* 0x000fe200078e000a */
[----:B------:R-:W-:-:S03]  /*79140*/  @P0 IADD3 R90, PT, PT, R90, -0x7f000001, RZ ;  /* 0x80ffffff5a5a0810 */ /* 0x000fc60007ffe0ff */
[----:B----4-:R-:W-:Y:S01]  /*79150*/  IMAD.WIDE.U32 R10, R67, R153, RZ ;  /* 0x00000099430a7225 */ /* 0x010fe200078e00ff */
[----:B------:R-:W-:-:S03]  /*79160*/  ISETP.GE.U32.AND P0, PT, R37, 0x7f000001, PT ;  /* 0x7f0000012500780c */ /* 0x000fc60003f06070 */
[----:B------:R-:W-:Y:S01]  /*79170*/  IMAD R15, R10, 0x7effffff, RZ ;  /* 0x7effffff0a0f7824 */ /* 0x000fe200078e02ff */
[----:B------:R-:W-:Y:S01]  /*79180*/  @P1 IADD3 R86, PT, PT, R86, -0x7f000001, RZ ;  /* 0x80ffffff56561810 */ /* 0x000fe20007ffe0ff */
[----:B------:R-:W-:Y:S01]  /*79190*/  ISETP.GE.U32.AND P1, PT, R85, 0x7f000001, PT ;  /* 0x7f0000015500780c */ /* 0x000fe20003f26070 */
[----:B------:R-:W-:Y:S01]  /*791a0*/  IADD3 R65, PT, PT, R73, R87, RZ ;  /* 0x0000005749417210 */ /* 0x000fe20007ffe0ff */
[----:B------:R-:W-:-:S04]  /*791b0*/  IMAD.HI.U32 R15, R15, 0x7f000001, R10 ;  /* 0x7f0000010f0f7827 */ /* 0x000fc800078e000a */
[----:B------:R-:W-:-:S04]  /*791c0*/  IMAD.WIDE.U32 R10, R68, R153, RZ ;  /* 0x00000099440a7225 */ /* 0x000fc800078e00ff */
[----:B------:R-:W-:Y:S01]  /*791d0*/  IMAD R14, R10, 0x7effffff, RZ ;  /* 0x7effffff0a0e7824 */ /* 0x000fe200078e02ff */
[----:B------:R-:W-:Y:S01]  /*791e0*/  @P0 IADD3 R37, PT, PT, R37, -0x7f000001, RZ ;  /* 0x80ffffff25250810 */ /* 0x000fe20007ffe0ff */
[----:B------:R-:W-:Y:S02]  /*791f0*/  ISETP.GE.U32.AND P0, PT, R65, 0x7f000001, PT ;  /* 0x7f0000014100780c */ /* 0x000fe40003f06070 */
[----:B------:R-:W-:-:S04]  /*79200*/  IMAD.HI.U32 R14, R14, 0x7f000001, R10 ;  /* 0x7f0000010e0e7827 */ /* 0x000fc800078e000a */
[-C--:B------:R-:W-:Y:S01]  /*79210*/  IMAD.WIDE.U32 R10, R69, R153.reuse, RZ ;  /* 0x00000099450a7225 */ /* 0x080fe200078e00ff */
[----:B------:R-:W-:Y:S01]  /*79220*/  @P1 IADD3 R85, PT, PT, R85, -0x7f000001, RZ ;  /* 0x80ffffff55551810 */ /* 0x000fe20007ffe0ff */
[----:B------:R-:W-:Y:S02]  /*79230*/  ISETP.GE.U32.AND P1, PT, R84, 0x7f000001, PT ;  /* 0x7f0000015400780c */ /* 0x000fe40003f26070 */
[----:B------:R-:W-:-:S04]  /*79240*/  IMAD.WIDE.U32 R124, R70, R153, RZ ;  /* 0x00000099467c7225 */ /* 0x000fc800078e00ff */
[----:B------:R-:W-:Y:S01]  /*79250*/  IMAD R13, R10, 0x7effffff, RZ ;  /* 0x7effffff0a0d7824 */ /* 0x000fe200078e02ff */
[----:B------:R-:W-:-:S03]  /*79260*/  IADD3 R86, PT, PT, R90, R86, RZ ;  /* 0x000000565a567210 */ /* 0x000fc60007ffe0ff */
[----:B------:R-:W-:-:S04]  /*79270*/  IMAD.HI.U32 R13, R13, 0x7f000001, R10 ;  /* 0x7f0000010d0d7827 */ /* 0x000fc800078e000a */
        /* <DEDUP_REMOVED lines=16> */
[----:B------:R-:W-:Y:S01]  /*79380*/  IADD3 R83, PT, PT, R86, R83, RZ ;  /* 0x0000005356537210 */ /* 0x000fe20007ffe0ff */
[----:B------:R-:W-:Y:S02]  /*79390*/  ISETP.GE.U32.AND P1, PT, R82, 0x7f000001, PT ;  /* 0x7f0000015200780c */ /* 0x000fe40003f26070 */
[----:B------:R-:W-:Y:S02]  /*793a0*/  IMAD R69, R10, 0x7effffff, RZ ;  /* 0x7effffff0a457824 */ /* 0x000fe400078e02ff */
[----:B------:R-:W-:Y:S01]  /*793b0*/  IMAD.WIDE.U32 R90, R24, R49, RZ ;  /* 0x00000031185a7225 */ /* 0x000fe200078e00ff */
[----:B------:R-:W-:Y:S01]  /*793c0*/  @P0 IADD3 R89, PT, PT, R89, -0x7f000001, RZ ;  /* 0x80ffffff59590810 */ /* 0x000fe20007ffe0ff */
[----:B------:R-:W-:Y:S02]  /*793d0*/  ISETP.GE.U32.AND P0, PT, R83, 0x7f000001, PT ;  /* 0x7f0000015300780c */ /* 0x000fe40003f06070 */
[----:B------:R-:W-:-:S04]  /*793e0*/  IMAD.HI.U32 R69, R69, 0x7f000001, R10 ;  /* 0x7f00000145457827 */ /* 0x000fc800078e000a */
[----:B------:R-:W-:Y:S01]  /*793f0*/  IMAD R10, R90, 0x7effffff, RZ ;  /* 0x7effffff5a0a7824 */ /* 0x000fe200078e02ff */
[----:B------:R-:W-:-:S03]  /*79400*/  IADD3 R65, PT, PT, R65, R84, RZ ;  /* 0x0000005441417210 */ /* 0x000fc60007ffe0ff */
[----:B------:R-:W-:-:S04]  /*79410*/  IMAD.HI.U32 R90, R10, 0x7f000001, R90 ;  /* 0x7f0000010a5a7827 */ /* 0x000fc800078e005a */
[----:B------:R-:W-:Y:S01]  /*79420*/  IMAD.WIDE.U32 R10, R20, R50, RZ ;  /* 0x00000032140a7225 */ /* 0x000fe200078e00ff */
[----:B------:R-:W-:-:S03]  /*79430*/  @P1 IADD3 R82, PT, PT, R82, -0x7f000001, RZ ;  /* 0x80ffffff52521810 */ /* 0x000fc60007ffe0ff */
[----:B------:R-:W-:Y:S01]  /*79440*/  IMAD R73, R10, 0x7effffff, RZ ;  /* 0x7effffff0a497824 */ /* 0x000fe200078e02ff */
[----:B------:R-:W-:Y:S01]  /*79450*/  @P0 IADD3 R83, PT, PT, R83, -0x7f000001, RZ ;  /* 0x80ffffff53530810 */ /* 0x000fe20007ffe0ff */
[----:B------:R-:W-:Y:S02]  /*79460*/  ISETP.GE.U32.AND P0, PT, R65, 0x7f000001, PT ;  /* 0x7f0000014100780c */ /* 0x000fe40003f06070 */
[----:B------:R-:W-:Y:S01]  /*79470*/  IMAD.HI.U32 R73, R73, 0x7f000001, R10 ;  /* 0x7f00000149497827 */ /* 0x000fe200078e000a */
[----:B------:R-:W-:-:S03]  /*79480*/  IADD3 R82, PT, PT, R89, R82, RZ ;  /* 0x0000005259527210 */ /* 0x000fc60007ffe0ff */
[----:B------:R-:W-:Y:S01]  /*79490*/  IMAD.WIDE.U32 R10, R97, R51, RZ ;  /* 0x00000033610a7225 */ /* 0x000fe200078e00ff */
[----:B------:R-:W-:-:S03]  /*794a0*/  IADD3 R37, PT, PT, R37, R85, RZ ;  /* 0x0000005525257210 */ /* 0x000fc60007ffe0ff */
[----:B------:R-:W-:Y:S01]  /*794b0*/  IMAD R87, R10, 0x7effffff, RZ ;  /* 0x7effffff0a577824 */ /* 0x000fe200078e02ff */
[----:B------:R-:W-:-:S03]  /*794c0*/  ISETP.GE.U32.AND P1, PT, R82, 0x7f000001, PT ;  /* 0x7f0000015200780c */ /* 0x000fc60003f26070 */
[----:B------:R-:W-:-:S04]  /*794d0*/  IMAD.HI.U32 R87, R87, 0x7f000001, R10 ;  /* 0x7f00000157577827 */ /* 0x000fc800078e000a */
[----:B------:R-:W-:Y:S01]  /*794e0*/  IMAD.WIDE.U32 R10, R160, R52, RZ ;  /* 0x00000034a00a7225 */ /* 0x000fe200078e00ff */
[----:B------:R-:W-:Y:S01]  /*794f0*/  @P0 IADD3 R65, PT, PT, R65, -0x7f000001, RZ ;  /* 0x80ffffff41410810 */ /* 0x000fe20007ffe0ff */
[----:B------:R-:W-:Y:S01]  /*79500*/  ISETP.GE.U32.AND P0, PT, R37, 0x7f000001, PT ;  /* 0x7f0000012500780c */ /* 0x000fe20003f06070 */
[----:B------:R-:W-:Y:S01]  /*79510*/  IADD3 R134, PT, PT, R83, R134, RZ ;  /* 0x0000008653867210 */ /* 0x000fe20007ffe0ff */
[----:B------:R-:W-:Y:S02]  /*79520*/  IMAD R86, R10, 0x7effffff, RZ ;  /* 0x7effffff0a567824 */ /* 0x000fe400078e02ff */
[----:B------:R-:W-:Y:S01]  /*79530*/  IMAD.WIDE.U32 R84, R216, R163, RZ ;  /* 0x000000a3d8547225 */ /* 0x000fe200078e00ff */
[----:B------:R-:W-:Y:S01]  /*79540*/  ISETP.GE.U32.AND P3, PT, R75, 0x7f000001, PT ;  /* 0x7f0000014b00780c */ /* 0x000fe20003f66070 */
[----:B------:R-:W-:Y:S02]  /*79550*/  ISETP.GE.U32.AND P2, PT, R120, 0x7f000001, PT ;  /* 0x7f0000017800780c */ /* 0x000fe40003f46070 */
[----:B------:R-:W-:Y:S01]  /*79560*/  IMAD.HI.U32 R86, R86, 0x7f000001, R10 ;  /* 0x7f00000156567827 */ /* 0x000fe200078e000a */
[----:B------:R-:W-:-:S03]  /*79570*/  @P1 IADD3 R82, PT, PT, R82, -0x7f000001, RZ ;  /* 0x80ffffff52521810 */ /* 0x000fc60007ffe0ff */
[----:B------:R-:W-:Y:S01]  /*79580*/  IMAD R10, R84, 0x7effffff, RZ ;  /* 0x7effffff540a7824 */ /* 0x000fe200078e02ff */
[----:B------:R-:W-:Y:S01]  /*79590*/  ISETP.GE.U32.AND P1, PT, R134, 0x7f000001, PT ;  /* 0x7f0000018600780c */ /* 0x000fe20003f26070 */
[----:B--2---:R-:W-:Y:S02]  /*795a0*/  IADD3 R65, PT, PT, R65, R79, RZ ;  /* 0x0000004f41417210 */ /* 0x004fe40007ffe0ff */
[----:B------:R-:W-:-:S04]  /*795b0*/  IMAD.HI.U32 R84, R10, 0x7f000001, R84 ;  /* 0x7f0000010a547827 */ /* 0x000fc800078e0054 */
[----:B------:R-:W-:Y:S01]  /*795c0*/  IMAD.WIDE.U32 R10, R206, R151, RZ ;  /* 0x00000097ce0a7225 */ /* 0x000fe200078e00ff */
[----:B------:R-:W-:Y:S01]  /*795d0*/  @P0 IADD3 R37, PT, PT, R37, -0x7f000001, RZ ;  /* 0x80ffffff25250810 */ /* 0x000fe20007ffe0ff */
[----:B------:R-:W-:Y:S02]  /*795e0*/  ISETP.GE.U32.AND P0, PT, R65, 0x7f000001, PT ;  /* 0x7f0000014100780c */ /* 0x000fe40003f06070 */
[----:B------:R-:W-:Y:S01]  /*795f0*/  IMAD R83, R10, 0x7effffff, RZ ;  /* 0x7effffff0a537824 */ /* 0x000fe200078e02ff */
[----:B------:R-:W-:Y:S02]  /*79600*/  @P3 IADD3 R75, PT, PT, R75, -0x7f000001, RZ ;  /* 0x80ffffff4b4b3810 */ /* 0x000fe40007ffe0ff */
[----:B------:R-:W-:Y:S01]  /*79610*/  @P2 IADD3 R120, PT, PT, R120, -0x7f000001, RZ ;  /* 0x80ffffff78782810 */ /* 0x000fe20007ffe0ff */
[----:B------:R0:W-:Y:S01]  /*79620*/  STL [R1+0x110], R134 ;  /* 0x0001108601007387 */ /* 0x0001e20000100800 */
[----:B------:R-:W-:-:S04]  /*79630*/  IMAD.HI.U32 R83, R83, 0x7f000001, R10 ;  /* 0x7f00000153537827 */ /* 0x000fc800078e000a */
[----:B------:R-:W-:Y:S01]  /*79640*/  IMAD.WIDE.U32 R10, R213, R53, RZ ;  /* 0x00000035d50a7225 */ /* 0x000fe200078e00ff */
[----:B------:R-:W-:Y:S02]  /*79650*/  IADD3 R120, PT, PT, R120, R75, RZ ;  /* 0x0000004b78787210 */ /* 0x000fe40007ffe0ff */
[----:B0-----:R-:W-:Y:S01]  /*79660*/  @P1 IADD3 R134, PT, PT, R134, -0x7f000001, RZ ;  /* 0x80ffffff86861810 */ /* 0x001fe20007ffe0ff */
[----:B------:R-:W-:-:S04]  /*79670*/  IMAD R79, R10, 0x7effffff, RZ ;  /* 0x7effffff0a4f7824 */ /* 0x000fc800078e02ff */
[----:B------:R-:W-:Y:S04]  /*79680*/  STL [R1+0x110], R134 ;  /* 0x0001108601007387 */ /* 0x000fe80000100800 */
[----:B------:R0:W-:Y:S01]  /*79690*/  STL [R1+0x114], R65 ;  /* 0x0001144101007387 */ /* 0x0001e20000100800 */
[----:B------:R-:W-:-:S04]  /*796a0*/  IMAD.HI.U32 R79, R79, 0x7f000001, R10 ;  /* 0x7f0000014f4f7827 */ /* 0x000fc800078e000a */
[----:B------:R-:W-:Y:S01]  /*796b0*/  IMAD.WIDE.U32 R10, R131, R147, RZ ;  /* 0x00000093830a7225 */ /* 0x000fe200078e00ff */
[----:B0-----:R-:W-:Y:S01]  /*796c0*/  @P0 IADD3 R65, PT, PT, R65, -0x7f000001, RZ ;  /* 0x80ffffff41410810 */ /* 0x001fe20007ffe0ff */
[----:B------:R-:W-:Y:S02]  /*796d0*/  ISETP.GE.U32.AND P0, PT, R120, 0x7f000001, PT ;  /* 0x7f0000017800780c */ /* 0x000fe40003f06070 */
[----:B------:R-:W-:Y:S01]  /*796e0*/  IMAD R85, R10, 0x7effffff, RZ ;  /* 0x7effffff0a557824 */ /* 0x000fe200078e02ff */
[----:B------:R-:W-:Y:S02]  /*796f0*/  IADD3 R82, PT, PT, R82, R133, RZ ;  /* 0x0000008552527210 */ /* 0x000fe40007ffe0ff */
[----:B------:R-:W-:Y:S01]  /*79700*/  IADD3 R37, PT, PT, R37, R132, RZ ;  /* 0x0000008425257210 */ /* 0x000fe20007ffe0ff */
[----:B------:R-:W-:-:S04]  /*79710*/  IMAD.HI.U32 R85, R85, 0x7f000001, R10 ;  /* 0x7f00000155557827 */ /* 0x000fc800078e000a */
[----:B------:R-:W-:Y:S01]  /*79720*/  IMAD.WIDE.U32 R10, R131, R154, RZ ;  /* 0x0000009a830a7225 */ /* 0x000fe200078e00ff */
[----:B------:R-:W-:Y:S04]  /*79730*/  STL [R1+0x118], R82 ;  /* 0x0001185201007387 */ /* 0x000fe80000100800 */
[----:B------:R-:W-:Y:S04]  /*79740*/  STL [R1+0x11c], R37 ;  /* 0x00011c2501007387 */ /* 0x000fe80000100800 */
[----:B------:R0:W-:Y:S01]  /*79750*/  STL [R1+0x114], R65 ;  /* 0x0001144101007387 */ /* 0x0001e20000100800 */
[----:B------:R-:W-:Y:S01]  /*79760*/  @P0 IADD3 R120, PT, PT, R120, -0x7f000001, RZ ;  /* 0x80ffffff78780810 */ /* 0x000fe20007ffe0ff */
[----:B------:R-:W-:Y:S01]  /*79770*/  ISETP.GE.U32.AND P0, PT, R129, 0x7f000001, PT ;  /* 0x7f0000018100780c */ /* 0x000fe20003f06070 */
[----:B0-----:R-:W-:-:S04]  /*79780*/  IMAD R65, R10, 0x7effffff, RZ ;  /* 0x7effffff0a417824 */ /* 0x001fc800078e02ff */
[----:B------:R-:W-:-:S04]  /*79790*/  IMAD.HI.U32 R65, R65, 0x7f000001, R10 ;  /* 0x7f00000141417827 */ /* 0x000fc800078e000a */
[----:B------:R-:W-:-:S04]  /*797a0*/  IMAD.WIDE.U32 R10, R120, R147, RZ ;  /* 0x00000093780a7225 */ /* 0x000fc800078e00ff */
[----:B------:R-:W-:Y:S01]  /*797b0*/  IMAD R75, R10, 0x7effffff, RZ ;  /* 0x7effffff0a4b7824 */ /* 0x000fe200078e02ff */
[----:B------:R-:W-:Y:S01]  /*797c0*/  @P0 IADD3 R129, PT, PT, R129, -0x7f000001, RZ ;  /* 0x80ffffff81810810 */ /* 0x000fe20007ffe0ff */
        /* <DEDUP_REMOVED lines=14> */
[----:B------:R-:W-:Y:S01]  /*798b0*/  @P1 IADD3 R75, PT, PT, R75, -0x7f000001, RZ ;  /* 0x80ffffff4b4b1810 */ /* 0x000fe20007ffe0ff */
[----:B------:R-:W-:-:S11]  /*798c0*/  ISETP.GE.U32.AND P1, PT, R93, 0x7f000001, PT ;  /* 0x7f0000015d00780c */ /* 0x000fd60003f26070 */
[----:B------:R-:W-:-:S05]  /*798d0*/  @P0 IADD3 R72, PT, PT, R72, -0x7f000001, RZ ;  /* 0x80ffffff48480810 */ /* 0x000fca0007ffe0ff */
[----:B------:R-:W-:Y:S01]  /*798e0*/  ISETP.GE.U32.AND P0, PT, R72, 0x7f000001, PT ;  /* 0x7f0000014800780c */ /* 0x000fe20003f06070 */
[----:B------:R-:W-:Y:S01]  /*798f0*/  ISETP.GE.U32.AND P2, PT, R82, 0x7f000001, PT ;  /* 0x7f0000015200780c */ /* 0x000fe20003f46070 */
[----:B------:R-:W-:Y:S01]  /*79900*/  ISETP.GE.U32.AND P3, PT, R37, 0x7f000001, PT ;  /* 0x7f0000012500780c */ /* 0x000fe20003f66070 */
[----:B------:R-:W-:Y:S01]  /*79910*/  @P1 IADD3 R93, PT, PT, R93, -0x7f000001, RZ ;  /* 0x80ffffff5d5d1810 */ /* 0x000fe20007ffe0ff */
[----:B------:R-:W-:-:S09]  /*79920*/  ISETP.GE.U32.AND P1, PT, R81, 0x7f000001, PT ;  /* 0x7f0000015100780c */ /* 0x000fd20003f26070 */
[----:B------:R-:W-:-:S05]  /*79930*/  @P0 IADD3 R72, PT, PT, R72, -0x7f000001, RZ ;  /* 0x80ffffff48480810 */ /* 0x000fca0007ffe0ff */
[----:B------:R-:W-:Y:S01]  /*79940*/  ISETP.GE.U32.AND P0, PT, R72, 0x7f000001, PT ;  /* 0x7f0000014800780c */ /* 0x000fe20003f06070 */
[----:B------:R-:W-:Y:S02]  /*79950*/  @P2 IADD3 R82, PT, PT, R82, -0x7f000001, RZ ;  /* 0x80ffffff52522810 */ /* 0x000fe40007ffe0ff */
[----:B------:R-:W-:Y:S01]  /*79960*/  @P3 IADD3 R37, PT, PT, R37, -0x7f000001, RZ ;  /* 0x80ffffff25253810 */ /* 0x000fe20007ffe0ff */
[----:B------:R-:W-:Y:S01]  /*79970*/  IMAD.WIDE.U32 R10, R120, R150, RZ ;  /* 0x00000096780a7225 */ /* 0x000fe200078e00ff */
[----:B------:R-:W-:Y:S01]  /*79980*/  @P1 IADD3 R81, PT, PT, R81, -0x7f000001, RZ ;  /* 0x80ffffff51511810 */ /* 0x000fe20007ffe0ff */
[----:B------:R-:W-:Y:S02]  /*79990*/  STL [R1+0x118], R82 ;  /* 0x0001185201007387 */ /* 0x000fe40000100800 */
[----:B------:R-:W-:Y:S02]  /*799a0*/  IMAD R88, R10, 0x7effffff, RZ ;  /* 0x7effffff0a587824 */ /* 0x000fe400078e02ff */
[----:B------:R0:W-:Y:S04]  /*799b0*/  STL [R1+0x11c], R37 ;  /* 0x00011c2501007387 */ /* 0x0001e80000100800 */
[----:B---3--:R-:W2:Y:S01]  /*799c0*/  LD.E R67, desc[UR20][R6.64+0x10a0] ;  /* 0x0010a01406437980 */ /* 0x008ea2000c101900 */
[----:B------:R-:W-:Y:S01]  /*799d0*/  ISETP.GE.U32.AND P1, PT, R81, 0x7f000001, PT ;  /* 0x7f0000015100780c */ /* 0x000fe20003f26070 */
[----:B------:R-:W-:Y:S01]  /*799e0*/  IMAD.HI.U32 R88, R88, 0x7f000001, R10 ;  /* 0x7f00000158587827 */ /* 0x000fe200078e000a */
[----:B------:R-:W-:-:S03]  /*799f0*/  @P0 IADD3 R72, PT, PT, R72, -0x7f000001, RZ ;  /* 0x80ffffff48480810 */ /* 0x000fc60007ffe0ff */
[----:B------:R-:W-:Y:S01]  /*79a00*/  IMAD.WIDE.U32 R10, R120, R154, RZ ;  /* 0x0000009a780a7225 */ /* 0x000fe200078e00ff */
[----:B------:R-:W-:Y:S01]  /*79a10*/  ISETP.GE.U32.AND P3, PT, R127, 0x7f000001, PT ;  /* 0x7f0000017f00780c */ /* 0x000fe20003f66070 */
[----:B------:R-:W-:Y:S02]  /*79a20*/  ISETP.GE.U32.AND P2, PT, R93, 0x7f000001, PT ;  /* 0x7f0000015d00780c */ /* 0x000fe40003f46070 */
[----:B------:R-:W-:Y:S01]  /*79a30*/  IMAD R91, R121, 0x6, RZ ;  /* 0x00000006795b7824 */ /* 0x000fe200078e02ff */
[----:B------:R-:W-:Y:S01]  /*79a40*/  ISETP.GE.U32.AND P0, PT, R72, 0x7f000001, PT ;  /* 0x7f0000014800780c */ /* 0x000fe20003f06070 */
[----:B------:R-:W-:Y:S02]  /*79a50*/  IMAD R66, R10, 0x7effffff, RZ ;  /* 0x7effffff0a427824 */ /* 0x000fe400078e02ff */
[----:B0-----:R-:W-:Y:S01]  /*79a60*/  IMAD R37, R129, 0x6, RZ ;  /* 0x0000000681257824 */ /* 0x001fe200078e02ff */
[----:B------:R-:W3:Y:S01]  /*79a70*/  LDL.LU R154, [R1+0x2d0] ;  /* 0x0002d000019a7983 */ /* 0x000ee20000300800 */
[----:B------:R-:W-:-:S04]  /*79a80*/  IMAD.HI.U32 R66, R66, 0x7f000001, R10 ;  /* 0x7f00000142427827 */ /* 0x000fc800078e000a */
[----:B------:R-:W-:Y:S01]  /*79a90*/  IMAD.WIDE.U32 R10, R129, 0x5fffffa, RZ ;  /* 0x05fffffa810a7825 */ /* 0x000fe200078e00ff */
[----:B------:R-:W-:-:S03]  /*79aa0*/  @P1 IADD3 R81, PT, PT, R81, -0x7f000001, RZ ;  /* 0x80ffffff51511810 */ /* 0x000fc60007ffe0ff */
[----:B------:R-:W-:-:S04]  /*79ab0*/  IMAD.HI.U32 R37, R37, 0x7f000001, R10 ;  /* 0x7f00000125257827 */ /* 0x000fc800078e000a */
[----:B------:R-:W-:Y:S01]  /*79ac0*/  IMAD.WIDE.U32 R10, R121, 0x5fffffa, RZ ;  /* 0x05fffffa790a7825 */ /* 0x000fe200078e00ff */
[----:B------:R-:W-:Y:S01]  /*79ad0*/  ISETP.GE.U32.AND P1, PT, R81, 0x7f000001, PT ;  /* 0x7f0000015100780c */ /* 0x000fe20003f26070 */
[----:B------:R-:W-:Y:S01]  /*79ae0*/  @P0 IADD3 R72, PT, PT, R72, -0x7f000001, RZ ;  /* 0x80ffffff48480810 */ /* 0x000fe20007ffe0ff */
[----:B------:R-:W-:Y:S01]  /*79af0*/  ISETP.GE.U32.AND P0, PT, R74, 0x7f000001, PT ;  /* 0x7f0000014a00780c */ /* 0x000fe20003f06070 */
[----:B------:R-:W-:Y:S02]  /*79b00*/  @P3 IADD3 R127, PT, PT, R127, -0x7f000001, RZ ;  /* 0x80ffffff7f7f3810 */ /* 0x000fe40007ffe0ff */
[----:B------:R-:W-:Y:S01]  /*79b10*/  @P2 IADD3 R93, PT, PT, R93, -0x7f000001, RZ ;  /* 0x80ffffff5d5d2810 */ /* 0x000fe20007ffe0ff */
[----:B------:R-:W-:-:S04]  /*79b20*/  IMAD.HI.U32 R91, R91, 0x7f000001, R10 ;  /* 0x7f0000015b5b7827 */ /* 0x000fc800078e000a */
[----:B------:R-:W-:-:S04]  /*79b30*/  IMAD.WIDE.U32 R10, R65, 0x5fffffa, RZ ;  /* 0x05fffffa410a7825 */ /* 0x000fc800078e00ff */
[----:B------:R-:W-:Y:S01]  /*79b40*/  IMAD R65, R65, 0x6, RZ ;  /* 0x0000000641417824 */ /* 0x000fe200078e02ff */
[----:B------:R-:W-:-:S03]  /*79b50*/  IADD3 R127, PT, PT, R93, R127, RZ ;  /* 0x0000007f5d7f7210 */ /* 0x000fc60007ffe0ff */
[----:B------:R-:W-:Y:S01]  /*79b60*/  IMAD.HI.U32 R82, R65, 0x7f000001, R10 ;  /* 0x7f00000141527827 */ /* 0x000fe200078e000a */
[----:B------:R-:W-:Y:S01]  /*79b70*/  @P1 IADD3 R81, PT, PT, R81, -0x7f000001, RZ ;  /* 0x80ffffff51511810 */ /* 0x000fe20007ffe0ff */
[----:B------:R-:W-:Y:S01]  /*79b80*/  ISETP.GE.U32.AND P2, PT, R127, 0x7f000001, PT ;  /* 0x7f0000017f00780c */ /* 0x000fe20003f46070 */
[----:B------:R-:W-:Y:S02]  /*79b90*/  @P0 IADD3 R74, PT, PT, R74, -0x7f000001, RZ ;  /* 0x80ffffff4a4a0810 */ /* 0x000fe40007ffe0ff */
[----:B------:R-:W-:Y:S01]  /*79ba0*/  ISETP.GE.U32.AND P3, PT, R82, 0x7f000001, PT ;  /* 0x7f0000015200780c */ /* 0x000fe20003f66070 */
[----:B------:R-:W-:Y:S02]  /*79bb0*/  ISETP.GE.U32.AND P1, PT, R81, 0x7f000001, PT ;  /* 0x7f0000015100780c */ /* 0x000fe40003f26070 */
[----:B------:R-:W-:Y:S01]  /*79bc0*/  ISETP.GE.U32.AND P0, PT, R74, 0x7f000001, PT ;  /* 0x7f0000014a00780c */ /* 0x000fe20003f06070 */
[----:B------:R-:W-:-:S04]  /*79bd0*/  IMAD.WIDE.U32 R10, R75, 0x5fffffa, RZ ;  /* 0x05fffffa4b0a7825 */ /* 0x000fc800078e00ff */
[----:B------:R-:W-:Y:S01]  /*79be0*/  IMAD R75, R75, 0x6, RZ ;  /* 0x000000064b4b7824 */ /* 0x000fe200078e02ff */
[----:B------:R-:W-:Y:S02]  /*79bf0*/  IADD3 R72, PT, PT, R72, UR13, RZ ;  /* 0x0000000d48487c10 */ /* 0x000fe4000fffe0ff */
[----:B------:R-:W-:Y:S01]  /*79c00*/  @P2 IADD3 R127, PT, PT, R127, -0x7f000001, RZ ;  /* 0x80ffffff7f7f2810 */ /* 0x000fe20007ffe0ff */
[----:B------:R-:W-:Y:S01]  /*79c10*/  ISETP.GE.U32.AND P2, PT, R71, 0x7f000001, PT ;  /* 0x7f0000014700780c */ /* 0x000fe20003f46070 */
[----:B------:R-:W-:-:S04]  /*79c20*/  IMAD.HI.U32 R125, R75, 0x7f000001, R10 ;  /* 0x7f0000014b7d7827 */ /* 0x000fc800078e000a */
[----:B------:R-:W-:Y:S01]  /*79c30*/  IMAD.WIDE.U32 R10, R68, 0x5fffffa, RZ ;  /* 0x05fffffa440a7825 */ /* 0x000fe200078e00ff */
[----:B------:R-:W-:Y:S02]  /*79c40*/  @P3 IADD3 R82, PT, PT, R82, -0x7f000001, RZ ;  /* 0x80ffffff52523810 */ /* 0x000fe40007ffe0ff */
[----:B------:R-:W-:Y:S01]  /*79c50*/  @P1 IADD3 R81, PT, PT, R81, -0x7f000001, RZ ;  /* 0x80ffffff51511810 */ /* 0x000fe20007ffe0ff */
[----:B------:R-:W-:Y:S01]  /*79c60*/  IMAD R68, R68, 0x6, RZ ;  /* 0x0000000644447824 */ /* 0x000fe200078e02ff */
[----:B------:R-:W-:Y:S01]  /*79c70*/  ISETP.GE.U32.AND P1, PT, R72, 0x7f000001, PT ;  /* 0x7f0000014800780c */ /* 0x000fe20003f26070 */
[----:B------:R-:W-:Y:S02]  /*79c80*/  @P0 IADD3 R74, PT, PT, R74, -0x7f000001, RZ ;  /* 0x80ffffff4a4a0810 */ /* 0x000fe40007ffe0ff */
[----:B------:R-:W-:Y:S01]  /*79c90*/  IADD3 R82, PT, PT, R127, R82, RZ ;  /* 0x000000527f527210 */ /* 0x000fe20007ffe0ff */
[----:B------:R-:W-:Y:S01]  /*79ca0*/  IMAD.HI.U32 R68, R68, 0x7f000001, R10 ;  /* 0x7f00000144447827 */ /* 0x000fe200078e000a */
[----:B------:R-:W-:Y:S01]  /*79cb0*/  ISETP.GE.U32.AND P3, PT, R81, 0x7f000001, PT ;  /* 0x7f0000015100780c */ /* 0x000fe20003f66070 */
[----:B------:R-:W4:Y:S01]  /*79cc0*/  LD.E R127, desc[UR20][R6.64+0x10a4] ;  /* 0x0010a414067f7980 */ /* 0x000f22000c101900 */
[----:B------:R-:W-:Y:S01]  /*79cd0*/  ISETP.GE.U32.AND P0, PT, R74, 0x7f000001, PT ;  /* 0x7f0000014a00780c */ /* 0x000fe20003f06070 */
[----:B------:R-:W-:Y:S01]  /*79ce0*/  ISETP.GE.U32.AND P4, PT, R82, 0x7f000001, PT ;  /* 0x7f0000015200780c */ /* 0x000fe20003f86070 */
[----:B------:R-:W-:Y:S01]  /*79cf0*/  ISETP.GE.U32.AND P5, PT, R68, 0x7f000001, PT ;  /* 0x7f0000014400780c */ /* 0x000fe20003fa6070 */
[----:B------:R-:W-:-:S03]  /*79d00*/  @P2 IADD3 R71, PT, PT, R71, -0x7f000001, RZ ;  /* 0x80ffffff47472810 */ /* 0x000fc60007ffe0ff */
[----:B------:R-:W-:Y:S02]  /*79d10*/  @P1 IADD3 R72, PT, PT, R72, -0x7f000001, RZ ;  /* 0x80ffffff48481810 */ /* 0x000fe40007ffe0ff */
[----:B------:R-:W-:-:S05]  /*79d20*/  ISETP.GE.U32.AND P1, PT, R71, 0x7f000001, PT ;  /* 0x7f0000014700780c */ /* 0x000fca0003f26070 */
        /* <DEDUP_REMOVED lines=8> */
[----:B------:R-:W-:Y:S02]  /*79db0*/  ISETP.GE.U32.AND P2, PT, R81, 0x7f000001, PT ;  /* 0x7f0000015100780c */ /* 0x000fe40003f46070 */
[----:B------:R-:W-:Y:S02]  /*79dc0*/  ISETP.GE.U32.AND P3, PT, R68, 0x7f000001, PT ;  /* 0x7f0000014400780c */ /* 0x000fe40003f66070 */
[----:B------:R-:W-:-:S03]  /*79dd0*/  ISETP.GE.U32.AND P1, PT, R71, 0x7f000001, PT ;  /* 0x7f0000014700780c */ /* 0x000fc60003f26070 */
[----:B------:R-:W-:-:S05]  /*79de0*/  @P0 IADD3 R74, PT, PT, R74, -0x7f000001, RZ ;  /* 0x80ffffff4a4a0810 */ /* 0x000fca0007ffe0ff */
[----:B------:R-:W-:Y:S01]  /*79df0*/  ISETP.GE.U32.AND P0, PT, R74, 0x7f000001, PT ;  /* 0x7f0000014a00780c */ /* 0x000fe20003f06070 */
[----:B------:R-:W-:Y:S02]  /*79e00*/  @P2 IADD3 R81, PT, PT, R81, -0x7f000001, RZ ;  /* 0x80ffffff51512810 */ /* 0x000fe40007ffe0ff */
[----:B------:R-:W-:Y:S02]  /*79e10*/  @P3 IADD3 R68, PT, PT, R68, -0x7f000001, RZ ;  /* 0x80ffffff44443810 */ /* 0x000fe40007ffe0ff */
[----:B------:R-:W-:-:S03]  /*79e20*/  @P1 IADD3 R71, PT, PT, R71, -0x7f000001, RZ ;  /* 0x80ffffff47471810 */ /* 0x000fc60007ffe0ff */
[----:B------:R-:W-:Y:S02]  /*79e30*/  ISETP.GE.U32.AND P2, PT, R68, R81, PT ;  /* 0x000000514400720c */ /* 0x000fe40003f46070 */
[----:B------:R-:W-:-:S03]  /*79e40*/  ISETP.GE.U32.AND P1, PT, R71, 0x7f000001, PT ;  /* 0x7f0000014700780c */ /* 0x000fc60003f26070 */
[----:B------:R-:W-:Y:S02]  /*79e50*/  @P0 IADD3 R74, PT, PT, R74, -0x7f000001, RZ ;  /* 0x80ffffff4a4a0810 */ /* 0x000fe40007ffe0ff */
[----:B------:R-:W-:Y:S01]  /*79e60*/  IADD3 R81, PT, PT, -R81, R68, RZ ;  /* 0x0000004451517210 */ /* 0x000fe20007ffe1ff */
[----:B------:R-:W-:Y:S01]  /*79e70*/  IMAD.WIDE.U32 R10, R209, R54, RZ ;  /* 0x00000036d10a7225 */ /* 0x000fe200078e00ff */
[----:B------:R-:W-:-:S03]  /*79e80*/  IADD3 R74, PT, PT, R74, UR14, RZ ;  /* 0x0000000e4a4a7c10 */ /* 0x000fc6000fffe0ff */
[----:B------:R-:W-:Y:S02]  /*79e90*/  IMAD R65, R10, 0x7effffff, RZ ;  /* 0x7effffff0a417824 */ /* 0x000fe400078e02ff */
[----:B------:R-:W-:Y:S01]  /*79ea0*/  IMAD.WIDE.U32 R120, R16, R165, RZ ;  /* 0x000000a510787225 */ /* 0x000fe200078e00ff */
[----:B------:R-:W-:Y:S02]  /*79eb0*/  @!P2 IADD3 R81, PT, PT, R81, 0x7f000001, RZ ;  /* 0x7f0000015151a810 */ /* 0x000fe40007ffe0ff */
[----:B------:R-:W-:Y:S01]  /*79ec0*/  @P1 IADD3 R71, PT, PT, R71, -0x7f000001, RZ ;  /* 0x80ffffff47471810 */ /* 0x000fe20007ffe0ff */
[----:B------:R-:W-:Y:S01]  /*79ed0*/  ISETP.GE.U32.AND P0, PT, R74, 0x7f000001, PT ;  /* 0x7f0000014a00780c */ /* 0x000fe20003f06070 */
[----:B------:R-:W-:Y:S01]  /*79ee0*/  ISETP.GE.U32.AND P2, PT, R92, 0x7f000001, PT ;  /* 0x7f0000015c00780c */ /* 0x000fe20003f46070 */
[----:B------:R-:W-:-:S04]  /*79ef0*/  IMAD.HI.U32 R65, R65, 0x7f000001, R10 ;  /* 0x7f00000141417827 */ /* 0x000fc800078e000a */
[----:B------:R-:W-:Y:S01]  /*79f00*/  IMAD R10, R120, 0x7effffff, RZ ;  /* 0x7effffff780a7824 */ /* 0x000fe200078e02ff */
[----:B------:R-:W-:Y:S01]  /*79f10*/  ISETP.GE.U32.AND P1, PT, R71, 0x7f000001, PT ;  /* 0x7f0000014700780c */ /* 0x000fe20003f26070 */
[----:B------:R-:W-:Y:S02]  /*79f20*/  ISETP.GE.U32.AND P3, PT, R122, 0x7f000001, PT ;  /* 0x7f0000017a00780c */ /* 0x000fe40003f66070 */
[----:B------:R-:W-:Y:S02]  /*79f30*/  IMAD.HI.U32 R120, R10, 0x7f000001, R120 ;  /* 0x7f0000010a787827 */ /* 0x000fe400078e0078 */
[----:B------:R-:W3:Y:S01]  /*79f40*/  LD.E R121, desc[UR20][R6.64+0x10a8] ;  /* 0x0010a81406797980 */ /* 0x000ee2000c101900 */
[----:B------:R-:W-:Y:S02]  /*79f50*/  @P0 IADD3 R74, PT, PT, R74, -0x7f000001, RZ ;  /* 0x80ffffff4a4a0810 */ /* 0x000fe40007ffe0ff */
[----:B------:R-:W-:Y:S01]  /*79f60*/  @P2 IADD3 R92, PT, PT, R92, -0x7f000001, RZ ;  /* 0x80ffffff5c5c2810 */ /* 0x000fe20007ffe0ff */
[----:B------:R-:W-:-:S04]  /*79f70*/  ISETP.GE.U32.AND P0, PT, R118, 0x7f000001, PT ;  /* 0x7f0000017600780c */ /* 0x000fc80003f06070 */
[----:B------:R-:W-:Y:S01]  /*79f80*/  @P1 IADD3 R71, PT, PT, R71, -0x7f000001, RZ ;  /* 0x80ffffff47471810 */ /* 0x000fe20007ffe0ff */
[----:B------:R-:W-:Y:S01]  /*79f90*/  ISETP.GE.U32.AND P1, PT, R92, 0x7f000001, PT ;  /* 0x7f0000015c00780c */ /* 0x000fe20003f26070 */
[----:B------:R-:W-:Y:S01]  /*79fa0*/  @P3 IADD3 R122, PT, PT, R122, -0x7f000001, RZ ;  /* 0x80ffffff7a7a3810 */ /* 0x000fe20007ffe0ff */
[----:B------:R-:W-:-:S06]  /*79fb0*/  ISETP.GE.U32.AND P3, PT, R119, 0x7f000001, PT ;  /* 0x7f0000017700780c */ /* 0x000fcc0003f66070 */
[----:B------:R-:W-:-:S05]  /*79fc0*/  @P0 IADD3 R118, PT, PT, R118, -0x7f000001, RZ ;  /* 0x80ffffff76760810 */ /* 0x000fca0007ffe0ff */
[----:B------:R-:W-:Y:S01]  /*79fd0*/  @P1 IADD3 R92, PT, PT, R92, -0x7f000001, RZ ;  /* 0x80ffffff5c5c1810 */ /* 0x000fe20007ffe0ff */
[----:B------:R-:W-:Y:S01]  /*79fe0*/  ISETP.GE.U32.AND P0, PT, R118, 0x7f000001, PT ;  /* 0x7f0000017600780c */ /* 0x000fe20003f06070 */
[----:B------:R-:W-:Y:S01]  /*79ff0*/  ISETP.GE.U32.AND P1, PT, R37, 0x7f000001, PT ;  /* 0x7f0000012500780c */ /* 0x000fe20003f26070 */
[----:B------:R-:W-:-:S04]  /*7a000*/  @P3 IADD3 R119, PT, PT, R119, -0x7f000001, RZ ;  /* 0x80ffffff77773810 */ /* 0x000fc80007ffe0ff */
[----:B------:R-:W-:-:S07]  /*7a010*/  IADD3 R92, PT, PT, R92, R119, RZ ;  /* 0x000000775c5c7210 */ /* 0x000fce0007ffe0ff */
[----:B------:R-:W-:Y:S02]  /*7a020*/  @P0 IADD3 R118, PT, PT, R118, -0x7f000001, RZ ;  /* 0x80ffffff76760810 */ /* 0x000fe40007ffe0ff */
[----:B------:R-:W-:Y:S01]  /*7a030*/  @P1 IADD3 R37, PT, PT, R37, -0x7f000001, RZ ;  /* 0x80ffffff25251810 */ /* 0x000fe20007ffe0ff */
[----:B------:R-:W-:Y:S01]  /*7a040*/  ISETP.GE.U32.AND P1, PT, R128, 0x7f000001, PT ;  /* 0x7f0000018000780c */ /* 0x000fe20003f26070 */
[----:B------:R-:W-:-:S12]  /*7a050*/  ISETP.GE.U32.AND P0, PT, R92, 0x7f000001, PT ;  /* 0x7f0000015c00780c */ /* 0x000fd80003f06070 */
[----:B------:R-:W-:Y:S02]  /*7a060*/  @P1 IADD3 R128, PT, PT, R128, -0x7f000001, RZ ;  /* 0x80ffffff80801810 */ /* 0x000fe40007ffe0ff */
[----:B------:R-:W-:Y:S01]  /*7a070*/  @P0 IADD3 R92, PT, PT, R92, -0x7f000001, RZ ;  /* 0x80ffffff5c5c0810 */ /* 0x000fe20007ffe0ff */
[----:B------:R-:W-:-:S03]  /*7a080*/  ISETP.GE.U32.AND P0, PT, R76, 0x7f000001, PT ;  /* 0x7f0000014c00780c */ /* 0x000fc60003f06070 */
[----:B------:R-:W-:Y:S02]  /*7a090*/  IADD3 R128, PT, PT, R92, R128, RZ ;  /* 0x000000805c807210 */ /* 0x000fe40007ffe0ff */
[----:B------:R0:W3:Y:S08]  /*7a0a0*/  LD.E R92, desc[UR20][R6.64+0x10ac] ;  /* 0x0010ac14065c7980 */ /* 0x0000f0000c101900 */
[----:B------:R-:W-:Y:S01]  /*7a0b0*/  @P0 IADD3 R76, PT, PT, R76, -0x7f000001, RZ ;  /* 0x80ffffff4c4c0810 */ /* 0x000fe20007ffe0ff */
[----:B------:R-:W-:-:S04]  /*7a0c0*/  ISETP.GE.U32.AND P2, PT, R122, 0x7f000001, PT ;  /* 0x7f0000017a00780c */ /* 0x000fc80003f46070 */
[----:B------:R-:W-:Y:S01]  /*7a0d0*/  ISETP.GE.U32.AND P0, PT, R76, 0x7f000001, PT ;  /* 0x7f0000014c00780c */ /* 0x000fe20003f06070 */
[----:B------:R-:W-:Y:S01]  /*7a0e0*/  ISETP.GE.U32.AND P4, PT, R66, 0x7f000001, PT ;  /* 0x7f0000014200780c */ /* 0x000fe20003f86070 */
[----:B------:R-:W-:Y:S01]  /*7a0f0*/  ISETP.GE.U32.AND P3, PT, R80, 0x7f000001, PT ;  /* 0x7f0000015000780c */ /* 0x000fe20003f66070 */
[----:B------:R-:W-:-:S06]  /*7a100*/  ISETP.GE.U32.AND P1, PT, R77, 0x7f000001, PT ;  /* 0x7f0000014d00780c */ /* 0x000fcc0003f26070 */
[----:B------:R-:W-:-:S04]  /*7a110*/  @P2 IADD3 R122, PT, PT, R122, -0x7f000001, RZ ;  /* 0x80ffffff7a7a2810 */ /* 0x000fc80007ffe0ff */
[----:B------:R-:W-:Y:S02]  /*7a120*/  @P0 IADD3 R76, PT, PT, R76, -0x7f000001, RZ ;  /* 0x80ffffff4c4c0810 */ /* 0x000fe40007ffe0ff */
[----:B------:R-:W-:-:S03]  /*7a130*/  @P4 IADD3 R66, PT, PT, R66, -0x7f000001, RZ ;  /* 0x80ffffff42424810 */ /* 0x000fc60007ffe0ff */
[----:B------:R-:W-:Y:S01]  /*7a140*/  ISETP.GE.U32.AND P2, PT, R76, 0x7f000001, PT ;  /* 0x7f0000014c00780c */ /* 0x000fe20003f46070 */
[----:B------:R-:W-:Y:S01]  /*7a150*/  ISETP.GE.U32.AND P4, PT, R126, 0x7f000001, PT ;  /* 0x7f0000017e00780c */ /* 0x000fe20003f86070 */
[----:B------:R-:W-:Y:S02]  /*7a160*/  @P3 IADD3 R80, PT, PT, R80, -0x7f000001, RZ ;  /* 0x80ffffff50503810 */ /* 0x000fe40007ffe0ff */
[----:B------:R-:W-:-:S03]  /*7a170*/  @P1 IADD3 R77, PT, PT, R77, -0x7f000001, RZ ;  /* 0x80ffffff4d4d1810 */ /* 0x000fc60007ffe0ff */
[----:B------:R-:W-:Y:S02]  /*7a180*/  ISETP.GE.U32.AND P3, PT, R80, 0x7f000001, PT ;  /* 0x7f0000015000780c */ /* 0x000fe40003f66070 */
[----:B------:R-:W-:-:S04]  /*7a190*/  ISETP.GE.U32.AND P0, PT, R77, 0x7f000001, PT ;  /* 0x7f0000014d00780c */ /* 0x000fc80003f06070 */
[----:B------:R-:W-:Y:S02]  /*7a1a0*/  @P2 IADD3 R76, PT, PT, R76, -0x7f000001, RZ ;  /* 0x80ffffff4c4c2810 */ /* 0x000fe40007ffe0ff */
[----:B------:R-:W-:Y:S01]  /*7a1b0*/  @P4 IADD3 R126, PT, PT, R126, -0x7f000001, RZ ;  /* 0x80ffffff7e7e4810 */ /* 0x000fe20007ffe0ff */
[----:B------:R-:W-:Y:S02]  /*7a1c0*/  ISETP.GE.U32.AND P4, PT, R78, 0x7f000001, PT ;  /* 0x7f0000014e00780c */ /* 0x000fe40003f86070 */
[----:B------:R-:W-:Y:S02]  /*7a1d0*/  ISETP.GE.U32.AND P1, PT, R76, 0x7f000001, PT ;  /* 0x7f0000014c00780c */ /* 0x000fe40003f26070 */
[----:B------:R-:W-:Y:S02]  /*7a1e0*/  @P3 IADD3 R80, PT, PT, R80, -0x7f000001, RZ ;  /* 0x80ffffff50503810 */ /* 0x000fe40007ffe0ff */
[----:B------:R-:W-:-:S03]  /*7a1f0*/  @P0 IADD3 R77, PT, PT, R77, -0x7f000001, RZ ;  /* 0x80ffffff4d4d0810 */ /* 0x000fc60007ffe0ff */
[----:B------:R-:W-:Y:S02]  /*7a200*/  ISETP.GE.U32.AND P3, PT, R80, 0x7f000001, PT ;  /* 0x7f0000015000780c */ /* 0x000fe40003f66070 */
[----:B------:R-:W-:Y:S02]  /*7a210*/  ISETP.GE.U32.AND P0, PT, R77, 0x7f000001, PT ;  /* 0x7f0000014d00780c */ /* 0x000fe40003f06070 */
[----:B------:R-:W-:Y:S02]  /*7a220*/  @P4 IADD3 R78, PT, PT, R78, -0x7f000001, RZ ;  /* 0x80ffffff4e4e4810 */ /* 0x000fe40007ffe0ff */
[----:B------:R-:W-:-:S03]  /*7a230*/  @P1 IADD3 R76, PT, PT, R76, -0x7f000001, RZ ;  /* 0x80ffffff4c4c1810 */ /* 0x000fc60007ffe0ff */
[----:B------:R-:W-:Y:S02]  /*7a240*/  ISETP.GE.U32.AND P2, PT, R78, 0x7f000001, PT ;  /* 0x7f0000014e00780c */ /* 0x000fe40003f46070 */
[----:B------:R-:W-:Y:S01]  /*7a250*/  ISETP.GE.U32.AND P1, PT, R76, 0x7f000001, PT ;  /* 0x7f0000014c00780c */ /* 0x000fe20003f26070 */
[----:B------:R-:W-:Y:S01]  /*7a260*/  IMAD.WIDE.U32 R10, R28, R45, RZ ;  /* 0x0000002d1c0a7225 */ /* 0x000fe200078e00ff */
[----:B------:R-:W-:Y:S02]  /*7a270*/  @P3 IADD3 R80, PT, PT, R80, -0x7f000001, RZ ;  /* 0x80ffffff50503810 */ /* 0x000fe40007ffe0ff */
[----:B------:R-:W-:Y:S01]  /*7a280*/  @P0 IADD3 R77, PT, PT, R77, -0x7f000001, RZ ;  /* 0x80ffffff4d4d0810 */ /* 0x000fe20007ffe0ff */
[----:B------:R-:W-:Y:S02]  /*7a290*/  IMAD R93, R10, 0x7effffff, RZ ;  /* 0x7effffff0a5d7824 */ /* 0x000fe400078e02ff */
[----:B------:R-:W-:Y:S02]  /*7a2a0*/  ISETP.GE.U32.AND P4, PT, R80, 0x7f000001, PT ;  /* 0x7f0000015000780c */ /* 0x000fe40003f86070 */
[----:B------:R-:W-:-:S04]  /*7a2b0*/  IMAD.HI.U32 R93, R93, 0x7f000001, R10 ;  /* 0x7f0000015d5d7827 */ /* 0x000fc800078e000a */
[----:B------:R-:W-:Y:S01]  /*7a2c0*/  IMAD.WIDE.U32 R10, R59, R46, RZ ;  /* 0x0000002e3b0a7225 */ /* 0x000fe200078e00ff */
[----:B------:R-:W-:Y:S02]  /*7a2d0*/  IADD3 R118, PT, PT, R118, R37, RZ ;  /* 0x0000002576767210 */ /* 0x000fe40007ffe0ff */
[----:B------:R-:W-:Y:S01]  /*7a2e0*/  @P2 IADD3 R78, PT, PT, R78, -0x7f000001, RZ ;  /* 0x80ffffff4e4e2810 */ /* 0x000fe20007ffe0ff */
[----:B------:R-:W-:Y:S01]  /*7a2f0*/  ISETP.GE.U32.AND P0, PT, R77, 0x7f000001, PT ;  /* 0x7f0000014d00780c */ /* 0x000fe20003f06070 */
[----:B------:R-:W-:Y:S01]  /*7a300*/  @P1 IADD3 R76, PT, PT, R76, -0x7f000001, RZ ;  /* 0x80ffffff4c4c1810 */ /* 0x000fe20007ffe0ff */
[----:B------:R-:W-:Y:S01]  /*7a310*/  IMAD R89, R10, 0x7effffff, RZ ;  /* 0x7effffff0a597824 */ /* 0x000fe200078e02ff */
[----:B------:R-:W-:Y:S01]  /*7a320*/  ISETP.GE.U32.AND P2, PT, R91, 0x7f000001, PT ;  /* 0x7f0000015b00780c */ /* 0x000fe20003f46070 */
[----:B------:R-:W-:Y:S01]  /*7a330*/  ISETP.GE.U32.AND P5, PT, R78, 0x7f000001, PT ;  /* 0x7f0000014e00780c */ /* 0x000fe20003fa6070 */
[----:B------:R-:W-:Y:S01]  /*7a340*/  ISETP.GE.U32.AND P3, PT, R118, 0x7f000001, PT ;  /* 0x7f0000017600780c */ /* 0x000fe20003f66070 */
[----:B------:R-:W-:Y:S01]  /*7a350*/  IADD3 R76, PT, PT, R76, UR12, RZ ;  /* 0x0000000c4c4c7c10 */ /* 0x000fe2000fffe0ff */
[----:B------:R-:W-:-:S04]  /*7a360*/  IMAD.HI.U32 R89, R89, 0x7f000001, R10 ;  /* 0x7f00000159597827 */ /* 0x000fc800078e000a */
[----:B------:R-:W-:Y:S01]  /*7a370*/  IMAD.WIDE.U32 R10, R66, 0x5fffffa, RZ ;  /* 0x05fffffa420a7825 */ /* 0x000fe200078e00ff */
[----:B------:R-:W-:-:S03]  /*7a380*/  @P4 IADD3 R80, PT, PT, R80, -0x7f000001, RZ ;  /* 0x80ffffff50504810 */ /* 0x000fc60007ffe0ff */
[----:B------:R-:W-:Y:S01]  /*7a390*/  IMAD R66, R66, 0x6, RZ ;  /* 0x0000000642427824 */ /* 0x000fe200078e02ff */
[----:B------:R-:W-:Y:S01]  /*7a3a0*/  ISETP.GE.U32.AND P4, PT, R76, 0x7f000001, PT ;  /* 0x7f0000014c00780c */ /* 0x000fe20003f86070 */
[----:B------:R-:W-:Y:S02]  /*7a3b0*/  IADD3 R122, PT, PT, R122, R126, RZ ;  /* 0x0000007e7a7a7210 */ /* 0x000fe40007ffe0ff */
[----:B------:R-:W-:Y:S01]  /*7a3c0*/  @P0 IADD3 R77, PT, PT, R77, -0x7f000001, RZ ;  /* 0x80ffffff4d4d0810 */ /* 0x000fe20007ffe0ff */
[----:B------:R-:W-:Y:S01]  /*7a3d0*/  IMAD.HI.U32 R129, R66, 0x7f000001, R10 ;  /* 0x7f00000142817827 */ /* 0x000fe200078e000a */
        /* <DEDUP_REMOVED lines=11> */
[----:B------:R-:W-:Y:S01]  /*7a490*/  ISETP.GE.U32.AND P4, PT, R78, 0x7f000001, PT ;  /* 0x7f0000014e00780c */ /* 0x000fe20003f86070 */
[----:B------:R-:W-:Y:S02]  /*7a4a0*/  IADD3 R131, PT, PT, R74, R71, RZ ;  /* 0x000000474a837210 */ /* 0x000fe40007ffe0ff */
[----:B------:R-:W-:Y:S01]  /*7a4b0*/  @P0 IADD3 R85, PT, PT, R85, -0x7f000001, RZ ;  /* 0x80ffffff55550810 */ /* 0x000fe20007ffe0ff */
[----:B------:R-:W-:Y:S01]  /*7a4c0*/  IMAD.WIDE.U32 R74, R207, R151, RZ ;  /* 0x00000097cf4a7225 */ /* 0x000fe200078e00ff */
[----:B------:R-:W-:-:S03]  /*7a4d0*/  ISETP.GE.U32.AND P0, PT, R91, 0x7f000001, PT ;  /* 0x7f0000015b00780c */ /* 0x000fc60003f06070 */
[----:B--2---:R-:W-:-:S04]  /*7a4e0*/  IMAD.WIDE.U32 R10, R67, R81, RZ ;  /* 0x00000051430a7225 */ /* 0x004fc800078e00ff */
[----:B0-----:R-:W-:Y:S01]  /*7a4f0*/  IMAD R6, R74, 0x7effffff, RZ ;  /* 0x7effffff4a067824 */ /* 0x001fe200078e02ff */
[----:B------:R-:W-:Y:S02]  /*7a500*/  @P6 IADD3 R80, PT, PT, R80, -0x7f000001, RZ ;  /* 0x80ffffff50506810 */ /* 0x000fe40007ffe0ff */
[----:B------:R-:W-:Y:S02]  /*7a510*/  @P1 IADD3 R129, PT, PT, R129, -0x7f000001, RZ ;  /* 0x80ffffff81811810 */ /* 0x000fe40007ffe0ff */
[----:B------:R-:W-:Y:S02]  /*7a520*/  @P2 IADD3 R128, PT, PT, R128, -0x7f000001, RZ ;  /* 0x80ffffff80802810 */ /* 0x000fe40007ffe0ff */
[----:B------:R-:W-:Y:S02]  /*7a530*/  @P3 IADD3 R122, PT, PT, R122, -0x7f000001, RZ ;  /* 0x80ffffff7a7a3810 */ /* 0x000fe40007ffe0ff */
[----:B------:R-:W-:Y:S01]  /*7a540*/  @P5 IADD3 R77, PT, PT, R77, -0x7f000001, RZ ;  /* 0x80ffffff4d4d5810 */ /* 0x000fe20007ffe0ff */
[----:B------:R-:W-:Y:S01]  /*7a550*/  ISETP.GE.U32.AND P6, PT, R125, 0x7f000001, PT ;  /* 0x7f0000017d00780c */ /* 0x000fe20003fc6070 */
[----:B------:R-:W-:-:S04]  /*7a560*/  IMAD.HI.U32 R74, R6, 0x7f000001, R74 ;  /* 0x7f000001064a7827 */ /* 0x000fc800078e004a */
[----:B------:R-:W-:Y:S01]  /*7a570*/  IMAD R66, R10, 0x7effffff, RZ ;  /* 0x7effffff0a427824 */ /* 0x000fe200078e02ff */
[----:B------:R-:W-:Y:S02]  /*7a580*/  IADD3 R128, PT, PT, R128, R129, RZ ;  /* 0x0000008180807210 */ /* 0x000fe40007ffe0ff */
[----:B------:R-:W-:Y:S01]  /*7a590*/  IADD3 R85, PT, PT, R122, R85, RZ ;  /* 0x000000557a557210 */ /* 0x000fe20007ffe0ff */
[----:B------:R-:W-:Y:S01]  /*7a5a0*/  ISETP.GE.U32.AND P1, PT, R131, 0x7f000001, PT ;  /* 0x7f0000018300780c */ /* 0x000fe20003f26070 */
[----:B------:R-:W-:Y:S02]  /*7a5b0*/  @P4 IADD3 R78, PT, PT, R78, -0x7f000001, RZ ;  /* 0x80ffffff4e4e4810 */ /* 0x000fe40007ffe0ff */
[----:B------:R-:W-:Y:S01]  /*7a5c0*/  IADD3 R6, PT, PT, R77, UR15, RZ ;  /* 0x0000000f4d067c10 */ /* 0x000fe2000fffe0ff */
[----:B------:R-:W-:Y:S01]  /*7a5d0*/  IMAD.HI.U32 R66, R66, 0x7f000001, R10 ;  /* 0x7f00000142427827 */ /* 0x000fe200078e000a */
[----:B------:R-:W-:-:S03]  /*7a5e0*/  @P0 IADD3 R91, PT, PT, R91, -0x7f000001, RZ ;  /* 0x80ffffff5b5b0810 */ /* 0x000fc60007ffe0ff */
[----:B------:R-:W-:Y:S01]  /*7a5f0*/  IMAD.WIDE.U32 R10, R21, R49, RZ ;  /* 0x00000031150a7225 */ /* 0x000fe200078e00ff */
[----:B------:R-:W-:Y:S01]  /*7a600*/  ISETP.GE.U32.AND P2, PT, R128, 0x7f000001, PT ;  /* 0x7f0000018000780c */ /* 0x000fe20003f46070 */
[----:B------:R-:W-:Y:S01]  /*7a610*/  ISETP.GE.U32.AND P0, PT, R78, 0x7f000001, PT ;  /* 0x7f0000014e00780c */ /* 0x000fe20003f06070 */
[----:B------:R-:W-:Y:S01]  /*7a620*/  ISETP.GE.U32.AND P5, PT, R6, 0x7f000001, PT ;  /* 0x7f0000010600780c */ /* 0x000fe20003fa6070 */
[----:B------:R-:W-:Y:S01]  /*7a630*/  ISETP.GE.U32.AND P4, PT, R88, 0x7f000001, PT ;  /* 0x7f0000015800780c */ /* 0x000fe20003f86070 */
[----:B------:R-:W-:Y:S01]  /*7a640*/  ISETP.GE.U32.AND P3, PT, R85, 0x7f000001, PT ;  /* 0x7f0000015500780c */ /* 0x000fe20003f66070 */
[----:B------:R-:W-:Y:S01]  /*7a650*/  IMAD R68, R10, 0x7effffff, RZ ;  /* 0x7effffff0a447824 */ /* 0x000fe200078e02ff */
[----:B------:R-:W-:Y:S02]  /*7a660*/  IADD3 R80, PT, PT, R76, R80, RZ ;  /* 0x000000504c507210 */ /* 0x000fe40007ffe0ff */
[----:B------:R-:W-:Y:S02]  /*7a670*/  @P6 IADD3 R125, PT, PT, R125, -0x7f000001, RZ ;  /* 0x80ffffff7d7d6810 */ /* 0x000fe40007ffe0ff */
[----:B------:R-:W-:Y:S01]  /*7a680*/  @P1 IADD3 R131, PT, PT, R131, -0x7f000001, RZ ;  /* 0x80ffffff83831810 */ /* 0x000fe20007ffe0ff */
[----:B------:R-:W-:-:S04]  /*7a690*/  IMAD.HI.U32 R68, R68, 0x7f000001, R10 ;  /* 0x7f00000144447827 */ /* 0x000fc800078e000a */
[----:B------:R-:W-:Y:S01]  /*7a6a0*/  IMAD.WIDE.U32 R10, R26, R50, RZ ;  /* 0x000000321a0a7225 */ /* 0x000fe200078e00ff */
[----:B------:R-:W-:Y:S01]  /*7a6b0*/  ISETP.GE.U32.AND P1, PT, R80, 0x7f000001, PT ;  /* 0x7f0000015000780c */ /* 0x000fe20003f26070 */
[----:B------:R-:W-:Y:S02]  /*7a6c0*/  IADD3 R91, PT, PT, R91, R125, RZ ;  /* 0x0000007d5b5b7210 */ /* 0x000fe40007ffe0ff */
[----:B------:R-:W-:Y:S01]  /*7a6d0*/  @P2 IADD3 R128, PT, PT, R128, -0x7f000001, RZ ;  /* 0x80ffffff80802810 */ /* 0x000fe20007ffe0ff */
[----:B------:R-:W-:Y:S01]  /*7a6e0*/  IMAD R72, R10, 0x7effffff, RZ ;  /* 0x7effffff0a487824 */ /* 0x000fe200078e02ff */
[----:B------:R-:W-:Y:S02]  /*7a6f0*/  @P0 IADD3 R78, PT, PT, R78, -0x7f000001, RZ ;  /* 0x80ffffff4e4e0810 */ /* 0x000fe40007ffe0ff */
[----:B------:R-:W-:Y:S02]  /*7a700*/  @P5 IADD3 R6, PT, PT, R6, -0x7f000001, RZ ;  /* 0x80ffffff06065810 */ /* 0x000fe40007ffe0ff */
[----:B------:R-:W-:-:S02]  /*7a710*/  @P4 IADD3 R88, PT, PT, R88, -0x7f000001, RZ ;  /* 0x80ffffff58584810 */ /* 0x000fc40007ffe0ff */
        /* <DEDUP_REMOVED lines=8> */
[----:B------:R-:W-:Y:S01]  /*7a7a0*/  ISETP.GE.U32.AND P6, PT, R128, R131, PT ;  /* 0x000000838000720c */ /* 0x000fe20003fc6070 */
[----:B------:R-:W-:Y:S01]  /*7a7b0*/  ISETP.GE.U32.AND P0, PT, R76, 0x7f000001, PT ;  /* 0x7f0000014c00780c */ /* 0x000fe20003f06070 */
[----:B------:R-:W-:Y:S01]  /*7a7c0*/  ISETP.GE.U32.AND P1, PT, R88, 0x7f000001, PT ;  /* 0x7f0000015800780c */ /* 0x000fe20003f26070 */
[----:B------:R-:W-:-:S04]  /*7a7d0*/  IMAD.HI.U32 R71, R71, 0x7f000001, R10 ;  /* 0x7f00000147477827 */ /* 0x000fc800078e000a */
[----:B------:R-:W-:Y:S01]  /*7a7e0*/  IMAD.WIDE.U32 R10, R192, R52, RZ ;  /* 0x00000034c00a7225 */ /* 0x000fe200078e00ff */
[----:B------:R-:W-:Y:S02]  /*7a7f0*/  @P2 IADD3 R91, PT, PT, R91, -0x7f000001, RZ ;  /* 0x80ffffff5b5b2810 */ /* 0x000fe40007ffe0ff */
[----:B------:R-:W-:Y:S01]  /*7a800*/  IADD3 R77, PT, PT, -R131, R128, RZ ;  /* 0x00000080834d7210 */ /* 0x000fe20007ffe1ff */
[----:B------:R-:W-:Y:S02]  /*7a810*/  IMAD R37, R10, 0x7effffff, RZ ;  /* 0x7effffff0a257824 */ /* 0x000fe400078e02ff */
[----:B------:R-:W-:Y:S02]  /*7a820*/  ISETP.GE.U32.AND P2, PT, R91, R80, PT ;  /* 0x000000505b00720c */ /* 0x000fe40003f46070 */
[----:B------:R-:W-:-:S04]  /*7a830*/  IMAD.HI.U32 R37, R37, 0x7f000001, R10 ;  /* 0x7f00000125257827 */ /* 0x000fc800078e000a */
[----:B------:R-:W-:Y:S01]  /*7a840*/  IMAD.WIDE.U32 R10, R200, R163, RZ ;  /* 0x000000a3c80a7225 */ /* 0x000fe200078e00ff */
[----:B------:R-:W-:Y:S02]  /*7a850*/  @!P6 IADD3 R77, PT, PT, R77, 0x7f000001, RZ ;  /* 0x7f0000014d4de810 */ /* 0x000fe40007ffe0ff */
[----:B------:R-:W-:Y:S02]  /*7a860*/  @P0 IADD3 R76, PT, PT, R76, -0x7f000001, RZ ;  /* 0x80ffffff4c4c0810 */ /* 0x000fe40007ffe0ff */
[----:B------:R-:W-:Y:S01]  /*7a870*/  @P1 IADD3 R88, PT, PT, R88, -0x7f000001, RZ ;  /* 0x80ffffff58581810 */ /* 0x000fe20007ffe0ff */
[----:B------:R-:W-:Y:S01]  /*7a880*/  IMAD R82, R10, 0x7effffff, RZ ;  /* 0x7effffff0a527824 */ /* 0x000fe200078e02ff */
[----:B------:R-:W-:Y:S01]  /*7a890*/  IADD3 R85, PT, PT, -R80, R91, RZ ;  /* 0x0000005b50557210 */ /* 0x000fe20007ffe1ff */
[----:B------:R-:W-:Y:S02]  /*7a8a0*/  IMAD.WIDE.U32 R6, R67, R77, RZ ;  /* 0x0000004d43067225 */ /* 0x000fe400078e00ff */
[----:B------:R-:W-:-:S02]  /*7a8b0*/  ISETP.GE.U32.AND P0, PT, R88, R76, PT ;  /* 0x0000004c5800720c */ /* 0x000fc40003f06070 */
[----:B------:R-:W-:-:S04]  /*7a8c0*/  IMAD.HI.U32 R82, R82, 0x7f000001, R10 ;  /* 0x7f00000152527827 */ /* 0x000fc800078e000a */
        /* <DEDUP_REMOVED lines=11> */
[----:B----4-:R-:W-:-:S04]  /*7a980*/  IMAD.WIDE.U32 R6, R127, R85, RZ ;  /* 0x000000557f067225 */ /* 0x010fc800078e00ff */
        /* <DEDUP_REMOVED lines=68> */
[----:B------:R-:W-:-:S03]  /*7add0*/  ISETP.GE.U32.AND P1, PT, R120, 0x7f000001, PT ;  /* 0x7f0000017800780c */ /* 0x000fc60003f26070 */
[----:B------:R-:W-:-:S04]  /*7ade0*/  IMAD.HI.U32 R129, R76, 0x7f000001, R6 ;  /* 0x7f0000014c817827 */ /* 0x000fc800078e0006 */
[----:B------:R-:W-:-:S04]  /*7adf0*/  IMAD.WIDE.U32 R6, R210, R54, RZ ;  /* 0x00000036d2067225 */ /* 0x000fc800078e00ff */
[----:B------:R-:W-:Y:S01]  /*7ae00*/  IMAD R76, R6, 0x7effffff, RZ ;  /* 0x7effffff064c7824 */ /* 0x000fe200078e02ff */
[----:B------:R-:W-:-:S03]  /*7ae10*/  @P0 IADD3 R123, PT, PT, R123, -0x7f000001, RZ ;  /* 0x80ffffff7b7b0810 */ /* 0x000fc60007ffe0ff */
[----:B------:R-:W-:Y:S01]  /*7ae20*/  IMAD.HI.U32 R76, R76, 0x7f000001, R6 ;  /* 0x7f0000014c4c7827 */ /* 0x000fe200078e0006 */
[----:B------:R-:W-:Y:S02]  /*7ae30*/  IADD3 R7, PT, PT, R170, R123, RZ ;  /* 0x0000007baa077210 */ /* 0x000fe40007ffe0ff */
[----:B------:R-:W-:Y:S01]  /*7ae40*/  @P1 IADD3 R120, PT, PT, R120, -0x7f000001, RZ ;  /* 0x80ffffff78781810 */ /* 0x000fe20007ffe0ff */
[----:B------:R-:W-:Y:S02]  /*7ae50*/  ISETP.GE.U32.AND P2, PT, R70, 0x7f000001, PT ;  /* 0x7f0000014600780c */ /* 0x000fe40003f46070 */
[----:B------:R-:W-:Y:S01]  /*7ae60*/  ISETP.GE.U32.AND P0, PT, R7, 0x7f000001, PT ;  /* 0x7f0000010700780c */ /* 0x000fe20003f06070 */
        /* <DEDUP_REMOVED lines=18> */
[----:B------:R-:W-:-:S03]  /*7af90*/  ISETP.GE.U32.AND P0, PT, R7, 0x7f000001, PT ;  /* 0x7f0000010700780c */ /* 0x000fc60003f06070 */
[----:B------:R-:W-:-:S05]  /*7afa0*/  IADD3 R6, PT, PT, R6, R89, RZ ;  /* 0x0000005906067210 */ /* 0x000fca0007ffe0ff */
[----:B------:R-:W-:-:S05]  /*7afb0*/  ISETP.GE.U32.AND P1, PT, R6, 0x7f000001, PT ;  /* 0x7f0000010600780c */ /* 0x000fca0003f26070 */
[----:B------:R-:W-:-:S04]  /*7afc0*/  @P0 IADD3 R7, PT, PT, R7, -0x7f000001, RZ ;  /* 0x80ffffff07070810 */ /* 0x000fc80007ffe0ff */
[----:B------:R-:W-:-:S04]  /*7afd0*/  IADD3 R7, PT, PT, R64, R7, RZ ;  /* 0x0000000740077210 */ /* 0x000fc80007ffe0ff */
[----:B------:R-:W-:Y:S01]  /*7afe0*/  @P1 IADD3 R6, PT, PT, R6, -0x7f000001, RZ ;  /* 0x80ffffff06061810 */ /* 0x000fe20007ffe0ff */
[----:B------:R-:W-:-:S03]  /*7aff0*/  ISETP.GE.U32.AND P0, PT, R7, 0x7f000001, PT ;  /* 0x7f0000010700780c */ /* 0x000fc60003f06070 */
[----:B------:R-:W-:-:S05]  /*7b000*/  IADD3 R6, PT, PT, R41, R6, RZ ;  /* 0x0000000629067210 */ /* 0x000fca0007ffe0ff */
[----:B------:R-:W-:-:S05]  /*7b010*/  ISETP.GE.U32.AND P1, PT, R6, 0x7f000001, PT ;  /* 0x7f0000010600780c */ /* 0x000fca0003f26070 */
[----:B------:R-:W-:-:S04]  /*7b020*/  @P0 IADD3 R7, PT, PT, R7, -0x7f000001, RZ ;  /* 0x80ffffff07070810 */ /* 0x000fc80007ffe0ff */
[----:B------:R-:W-:Y:S01]  /*7b030*/  IADD3 R7, PT, PT, R33, R7, RZ ;  /* 0x0000000721077210 */ /* 0x000fe20007ffe0ff */
[----:B------:R-:W-:-:S03]  /*7b040*/  ISETP.GE.U32.AND P2, PT, R90, 0x7f000001, PT ;  /* 0x7f0000015a00780c */ /* 0x000fc60003f46070 */
[----:B------:R-:W-:Y:S01]  /*7b050*/  @P1 IADD3 R6, PT, PT, R6, -0x7f000001, RZ ;  /* 0x80ffffff06061810 */ /* 0x000fe20007ffe0ff */
[----:B------:R-:W-:-:S03]  /*7b060*/  ISETP.GE.U32.AND P0, PT, R7, 0x7f000001, PT ;  /* 0x7f0000010700780c */ /* 0x000fc60003f06070 */
[----:B------:R-:W-:Y:S01]  /*7b070*/  IADD3 R6, PT, PT, R38, R6, RZ ;  /* 0x0000000626067210 */ /* 0x000fe20007ffe0ff */
[----:B------:R-:W-:-:S04]  /*7b080*/  ISETP.GE.U32.AND P3, PT, R68, 0x7f000001, PT ;  /* 0x7f0000014400780c */ /* 0x000fc80003f66070 */
[----:B------:R-:W-:Y:S01]  /*7b090*/  ISETP.GE.U32.AND P1, PT, R6, 0x7f000001, PT ;  /* 0x7f0000010600780c */ /* 0x000fe20003f26070 */
[----:B------:R-:W-:-:S04]  /*7b0a0*/  @P2 IADD3 R90, PT, PT, R90, -0x7f000001, RZ ;  /* 0x80ffffff5a5a2810 */ /* 0x000fc80007ffe0ff */
        /* <DEDUP_REMOVED lines=77> */
[----:B------:R-:W-:Y:S01]  /*7b580*/  ISETP.GE.U32.AND P1, PT, R6, 0x7f000001, PT ;  /* 0x7f0000010600780c */ /* 0x000fe20003f26070 */
[----:B------:R-:W-:-:S04]  /*7b590*/  ISETP.GE.U32.AND P3, PT, R9, 0x7f000001, PT ;  /* 0x7f0000010900780c */ /* 0x000fc80003f66070 */
[----:B------:R-:W-:Y:S02]  /*7b5a0*/  @P2 IADD3 R8, PT, PT, R8, -0x7f000001, RZ ;  /* 0x80ffffff08082810 */ /* 0x000fe40007ffe0ff */
[----:B------:R-:W-:-:S04]  /*7b5b0*/  @P0 IADD3 R7, PT, PT, R7, -0x7f000001, RZ ;  /* 0x80ffffff07070810 */ /* 0x000fc80007ffe0ff */
[----:B------:R-:W-:Y:S02]  /*7b5c0*/  IADD3 R8, PT, PT, R7, R8, RZ ;  /* 0x0000000807087210 */ /* 0x000fe40007ffe0ff */
[----:B------:R-:W-:Y:S01]  /*7b5d0*/  @P1 IADD3 R6, PT, PT, R6, -0x7f000001, RZ ;  /* 0x80ffffff06061810 */ /* 0x000fe20007ffe0ff */
[----:B------:R-:W-:Y:S02]  /*7b5e0*/  ISETP.GE.U32.AND P1, PT, R15, 0x7f000001, PT ;  /* 0x7f0000010f00780c */ /* 0x000fe40003f26070 */
[----:B------:R-:W-:Y:S01]  /*7b5f0*/  ISETP.GE.U32.AND P0, PT, R8, 0x7f000001, PT ;  /* 0x7f0000010800780c */ /* 0x000fe20003f06070 */
[----:B------:R-:W-:-:S04]  /*7b600*/  @P3 IADD3 R9, PT, PT, R9, -0x7f000001, RZ ;  /* 0x80ffffff09093810 */ /* 0x000fc80007ffe0ff */
[----:B------:R-:W-:-:S06]  /*7b610*/  IADD3 R9, PT, PT, R6, R9, RZ ;  /* 0x0000000906097210 */ /* 0x000fcc0007ffe0ff */
[----:B------:R-:W-:Y:S01]  /*7b620*/  @P1 IADD3 R15, PT, PT, R15, -0x7f000001, RZ ;  /* 0x80ffffff0f0f1810 */ /* 0x000fe20007ffe0ff */
[----:B------:R-:W-:Y:S01]  /*7b630*/  ISETP.GE.U32.AND P1, PT, R9, 0x7f000001, PT ;  /* 0x7f0000010900780c */ /* 0x000fe20003f26070 */
[----:B------:R-:W-:Y:S01]  /*7b640*/  @P0 IADD3 R8, PT, PT, R8, -0x7f000001, RZ ;  /* 0x80ffffff08080810 */ /* 0x000fe20007ffe0ff */
[----:B------:R-:W-:-:S11]  /*7b650*/  ISETP.GE.U32.AND P0, PT, R66, 0x7f000001, PT ;  /* 0x7f0000014200780c */ /* 0x000fd60003f06070 */
[----:B------:R-:W-:Y:S01]  /*7b660*/  @P1 IADD3 R9, PT, PT, R9, -0x7f000001, RZ ;  /* 0x80ffffff09091810 */ /* 0x000fe20007ffe0ff */
[----:B------:R-:W-:Y:S01]  /*7b670*/  ISETP.GE.U32.AND P1, PT, R10, 0x7f000001, PT ;  /* 0x7f0000010a00780c */ /* 0x000fe20003f26070 */
[----:B------:R-:W-:-:S05]  /*7b680*/  @P0 IADD3 R66, PT, PT, R66, -0x7f000001, RZ ;  /* 0x80ffffff42420810 */ /* 0x000fca0007ffe0ff */
[----:B------:R-:W-:Y:S01]  /*7b690*/  ISETP.GE.U32.AND P0, PT, R66, 0x7f000001, PT ;  /* 0x7f0000014200780c */ /* 0x000fe20003f06070 */
[----:B------:R-:W-:-:S06]  /*7b6a0*/  ISETP.GE.U32.AND P2, PT, R14, 0x7f000001, PT ;  /* 0x7f0000010e00780c */ /* 0x000fcc0003f46070 */
[----:B------:R-:W-:-:S06]  /*7b6b0*/  @P1 IADD3 R10, PT, PT, R10, -0x7f000001, RZ ;  /* 0x80ffffff0a0a1810 */ /* 0x000fcc0007ffe0ff */
[----:B------:R-:W-:Y:S01]  /*7b6c0*/  @P0 IADD3 R66, PT, PT, R66, -0x7f000001, RZ ;  /* 0x80ffffff42420810 */ /* 0x000fe20007ffe0ff */
[----:B------:R-:W-:Y:S01]  /*7b6d0*/  ISETP.GE.U32.AND P0, PT, R10, 0x7f000001, PT ;  /* 0x7f0000010a00780c */ /* 0x000fe20003f06070 */
[----:B------:R-:W-:Y:S01]  /*7b6e0*/  @P2 IADD3 R14, PT, PT, R14, -0x7f000001, RZ ;  /* 0x80ffffff0e0e2810 */ /* 0x000fe20007ffe0ff */
[----:B------:R-:W-:Y:S01]  /*7b6f0*/  ISETP.GE.U32.AND P2, PT, R78, 0x7f000001, PT ;  /* 0x7f0000014e00780c */ /* 0x000fe20003f46070 */
[----:B------:R-:W-:-:S10]  /*7b700*/  ISETP.GE.U32.AND P1, PT, R11, 0x7f000001, PT ;  /* 0x7f0000010b00780c */ /* 0x000fd40003f26070 */
[----:B------:R-:W-:Y:S01]  /*7b710*/  @P0 IADD3 R10, PT, PT, R10, -0x7f000001, RZ ;  /* 0x80ffffff0a0a0810 */ /* 0x000fe20007ffe0ff */
[----:B------:R-:W-:Y:S01]  /*7b720*/  ISETP.GE.U32.AND P0, PT, R75, 0x7f000001, PT ;  /* 0x7f0000014b00780c */ /* 0x000fe20003f06070 */
[----:B------:R-:W-:Y:S01]  /*7b730*/  @P2 IADD3 R78, PT, PT, R78, -0x7f000001, RZ ;  /* 0x80ffffff4e4e2810 */ /* 0x000fe20007ffe0ff */
[----:B------:R-:W-:Y:S01]  /*7b740*/  ISETP.GE.U32.AND P2, PT, R119, 0x7f000001, PT ;  /* 0x7f0000017700780c */ /* 0x000fe20003f46070 */
[----:B------:R-:W-:Y:S01]  /*7b750*/  IMAD.WIDE.U32 R6, R17, R165, RZ ;  /* 0x000000a511067225 */ /* 0x000fe200078e00ff */
[----:B------:R-:W-:-:S03]  /*7b760*/  @P1 IADD3 R11, PT, PT, R11, -0x7f000001, RZ ;  /* 0x80ffffff0b0b1810 */ /* 0x000fc60007ffe0ff */
[----:B------:R-:W-:-:S06]  /*7b770*/  IMAD R122, R6, 0x7effffff, RZ ;  /* 0x7effffff067a7824 */ /* 0x000fcc00078e02ff */
[----:B------:R-:W-:-:S05]  /*7b780*/  @P0 IADD3 R75, PT, PT, R75, -0x7f000001, RZ ;  /* 0x80ffffff4b4b0810 */ /* 0x000fca0007ffe0ff */
[----:B------:R-:W-:Y:S01]  /*7b790*/  ISETP.GE.U32.AND P0, PT, R75, 0x7f000001, PT ;  /* 0x7f0000014b00780c */ /* 0x000fe20003f06070 */
[----:B------:R-:W-:Y:S01]  /*7b7a0*/  @P2 IADD3 R119, PT, PT, R119, -0x7f000001, RZ ;  /* 0x80ffffff77772810 */ /* 0x000fe20007ffe0ff */
[----:B------:R-:W-:Y:S01]  /*7b7b0*/  IMAD.HI.U32 R122, R122, 0x7f000001, R6 ;  /* 0x7f0000017a7a7827 */ /* 0x000fe200078e0006 */
[----:B------:R-:W-:Y:S01]  /*7b7c0*/  ISETP.GE.U32.AND P2, PT, R88, 0x7f000001, PT ;  /* 0x7f0000015800780c */ /* 0x000fe20003f46070 */
[----:B------:R-:W-:Y:S02]  /*7b7d0*/  ISETP.GE.U32.AND P1, PT, R11, 0x7f000001, PT ;  /* 0x7f0000010b00780c */ /* 0x000fe40003f26070 */
[----:B------:R-:W-:Y:S01]  /*7b7e0*/  IMAD.WIDE.U32 R6, R22, R45, RZ ;  /* 0x0000002d16067225 */ /* 0x000fe200078e00ff */
[----:B------:R-:W-:-:S03]  /*7b7f0*/  IADD3 R119, PT, PT, R10, R119, RZ ;  /* 0x000000770a777210 */ /* 0x000fc60007ffe0ff */
[----:B------:R-:W-:-:S03]  /*7b800*/  IMAD R92, R6, 0x7effffff, RZ ;  /* 0x7effffff065c7824 */ /* 0x000fc600078e02ff */
[----:B------:R-:W-:Y:S01]  /*7b810*/  @P0 IADD3 R75, PT, PT, R75, -0x7f000001, RZ ;  /* 0x80ffffff4b4b0810 */ /* 0x000fe20007ffe0ff */
[----:B------:R-:W-:Y:S01]  /*7b820*/  IMAD.HI.U32 R92, R92, 0x7f000001, R6 ;  /* 0x7f0000015c5c7827 */ /* 0x000fe200078e0006 */
[----:B------:R-:W-:-:S03]  /*7b830*/  ISETP.GE.U32.AND P0, PT, R119, 0x7f000001, PT ;  /* 0x7f0000017700780c */ /* 0x000fc60003f06070 */
[----:B------:R-:W-:Y:S01]  /*7b840*/  IMAD.WIDE.U32 R6, R27, R46, RZ ;  /* 0x0000002e1b067225 */ /* 0x000fe200078e00ff */
[----:B------:R-:W-:Y:S02]  /*7b850*/  IADD3 R125, PT, PT, R8, R15, RZ ;  /* 0x0000000f087d7210 */ /* 0x000fe40007ffe0ff */
[----:B------:R-:W-:Y:S02]  /*7b860*/  @P2 IADD3 R88, PT, PT, R88, -0x7f000001, RZ ;  /* 0x80ffffff58582810 */ /* 0x000fe40007ffe0ff */
[----:B------:R-:W-:Y:S02]  /*7b870*/  @P1 IADD3 R11, PT, PT, R11, -0x7f000001, RZ ;  /* 0x80ffffff0b0b1810 */ /* 0x000fe40007ffe0ff */
[----:B------:R-:W-:Y:S01]  /*7b880*/  IADD3 R126, PT, PT, R9, R14, RZ ;  /* 0x0000000e097e7210 */ /* 0x000fe20007ffe0ff */
[----:B------:R-:W-:Y:S02]  /*7b890*/  IMAD R15, R6, 0x7effffff, RZ ;  /* 0x7effffff060f7824 */ /* 0x000fe400078e02ff */
[----:B------:R-:W-:Y:S01]  /*7b8a0*/  IMAD.WIDE.U32 R8, R56, R49, RZ ;  /* 0x0000003138087225 */ /* 0x000fe200078e00ff */
[----:B------:R-:W-:-:S03]  /*7b8b0*/  ISETP.GE.U32.AND P1, PT, R67, 0x7f000001, PT ;  /* 0x7f0000014300780c */ /* 0x000fc60003f26070 */
[----:B------:R-:W-:Y:S01]  /*7b8c0*/  IMAD.HI.U32 R15, R15, 0x7f000001, R6 ;  /* 0x7f0000010f0f7827 */ /* 0x000fe200078e0006 */
[----:B------:R-:W-:-:S03]  /*7b8d0*/  IADD3 R88, PT, PT, R11, R88, RZ ;  /* 0x000000580b587210 */ /* 0x000fc60007ffe0ff */
[----:B------:R-:W-:Y:S01]  /*7b8e0*/  IMAD R6, R8, 0x7effffff, RZ ;  /* 0x7effffff08067824 */ /* 0x000fe200078e02ff */
[----:B------:R-:W-:Y:S02]  /*7b8f0*/  IADD3 R66, PT, PT, R66, R78, RZ ;  /* 0x0000004e42427210 */ /* 0x000fe40007ffe0ff */
[----:B------:R-:W-:Y:S01]  /*7b900*/  @P0 IADD3 R119, PT, PT, R119, -0x7f000001, RZ ;  /* 0x80ffffff77770810 */ /* 0x000fe20007ffe0ff */
[----:B------:R-:W2:Y:S01]  /*7b910*/  LDL R14, [R1+0x114] ;  /* 0x00011400010e7983 */ /* 0x000ea20000100800 */
[----:B------:R-:W-:Y:S01]  /*7b920*/  IMAD.HI.U32 R8, R6, 0x7f000001, R8 ;  /* 0x7f00000106087827 */ /* 0x000fe200078e0008 */
[----:B------:R-:W-:-:S03]  /*7b930*/  ISETP.GE.U32.AND P0, PT, R88, 0x7f000001, PT ;  /* 0x7f0000015800780c */ /* 0x000fc60003f06070 */
[----:B------:R-:W-:-:S04]  /*7b940*/  IMAD.WIDE.U32 R6, R25, R50, RZ ;  /* 0x0000003219067225 */ /* 0x000fc800078e00ff */
[----:B------:R-:W-:-:S04]  /*7b950*/  IMAD.WIDE.U32 R10, R4, R51, RZ ;  /* 0x00000033040a7225 */ /* 0x000fc800078e00ff */
[----:B------:R-:W-:Y:S01]  /*7b960*/  IMAD R9, R6, 0x7effffff, RZ ;  /* 0x7effffff06097824 */ /* 0x000fe200078e02ff */
[----:B------:R-:W-:Y:S01]  /*7b970*/  @P1 IADD3 R67, PT, PT, R67, -0x7f000001, RZ ;  /* 0x80ffffff43431810 */ /* 0x000fe20007ffe0ff */
[----:B------:R-:W-:Y:S02]  /*7b980*/  ISETP.GE.U32.AND P1, PT, R91, 0x7f000001, PT ;  /* 0x7f0000015b00780c */ /* 0x000fe40003f26070 */
[----:B------:R-:W-:-:S04]  /*7b990*/  IMAD.HI.U32 R6, R9, 0x7f000001, R6 ;  /* 0x7f00000109067827 */ /* 0x000fc800078e0006 */
        /* <DEDUP_REMOVED lines=11> */
[----:B------:R-:W-:-:S03]  /*7ba50*/  @P0 IADD3 R66, PT, PT, R66, -0x7f000001, RZ ;  /* 0x80ffffff42420810 */ /* 0x000fc60007ffe0ff */
        /* <DEDUP_REMOVED lines=9> */
[----:B------:R-:W-:Y:S01]  /*7baf0*/  IMAD.WIDE.U32 R10, R211, R53, RZ ;  /* 0x00000035d30a7225 */ /* 0x000fe200078e00ff */
        /* <DEDUP_REMOVED lines=15> */
[----:B------:R-:W-:Y:S01]  /*7bbf0*/  ISETP.GE.U32.AND P3, PT, R15, 0x7f000001, PT ;  /* 0x7f0000010f00780c */ /* 0x000fe20003f66070 */
[----:B------:R-:W-:Y:S02]  /*7bc00*/  IADD3 R80, PT, PT, R9, R80, RZ ;  /* 0x0000005009507210 */ /* 0x000fe40007ffe0ff */
[----:B------:R-:W-:Y:S01]  /*7bc10*/  IADD3 R91, PT, PT, R119, R91, RZ ;  /* 0x0000005b775b7210 */ /* 0x000fe20007ffe0ff */
[----:B------:R-:W3:Y:S05]  /*7bc20*/  LDL R118, [R1+0x118] ;  /* 0x0001180001767983 */ /* 0x000eea0000100800 */
[----:B------:R-:W-:-:S02]  /*7bc30*/  @P1 IADD3 R92, PT, PT, R92, -0x7f000001, RZ ;  /* 0x80ffffff5c5c1810 */ /* 0x000fc40007ffe0ff */
[----:B------:R-:W-:Y:S01]  /*7bc40*/  @P0 IADD3 R10, PT, PT, R10, -0x7f000001, RZ ;  /* 0x80ffffff0a0a0810 */ /* 0x000fe20007ffe0ff */
[----:B------:R-:W-:Y:S01]  /*7bc50*/  ISETP.GE.U32.AND P1, PT, R85, 0x7f000001, PT ;  /* 0x7f0000015500780c */ /* 0x000fe20003f26070 */
[----:B------:R-:W-:Y:S02]  /*7bc60*/  ISETP.GE.U32.AND P0, PT, R88, 0x7f000001, PT ;  /* 0x7f0000015800780c */ /* 0x000fe40003f06070 */
[----:B------:R-:W-:-:S05]  /*7bc70*/  IADD3 R10, PT, PT, R10, R92, RZ ;  /* 0x0000005c0a0a7210 */ /* 0x000fca0007ffe0ff */
[----:B------:R-:W-:-:S05]  /*7bc80*/  ISETP.GE.U32.AND P2, PT, R10, 0x7f000001, PT ;  /* 0x7f0000010a00780c */ /* 0x000fca0003f46070 */
[----:B------:R-:W-:Y:S02]  /*7bc90*/  @P1 IADD3 R85, PT, PT, R85, -0x7f000001, RZ ;  /* 0x80ffffff55551810 */ /* 0x000fe40007ffe0ff */
[----:B------:R-:W-:Y:S01]  /*7bca0*/  @P0 IADD3 R88, PT, PT, R88, -0x7f000001, RZ ;  /* 0x80ffffff58580810 */ /* 0x000fe20007ffe0ff */
[----:B------:R-:W-:Y:S01]  /*7bcb0*/  ISETP.GE.U32.AND P0, PT, R121, 0x7f000001, PT ;  /* 0x7f0000017900780c */ /* 0x000fe20003f06070 */
[----:B------:R-:W-:Y:S02]  /*7bcc0*/  @P3 IADD3 R15, PT, PT, R15, -0x7f000001, RZ ;  /* 0x80ffffff0f0f3810 */ /* 0x000fe40007ffe0ff */
[----:B------:R-:W-:Y:S02]  /*7bcd0*/  IADD3 R9, PT, PT, R88, R85, RZ ;  /* 0x0000005558097210 */ /* 0x000fe40007ffe0ff */
[----:B------:R-:W4:Y:S01]  /*7bce0*/  LDL R85, [R1+0x110] ;  /* 0x0001100001557983 */ /* 0x000f220000100800 */
[----:B------:R-:W-:-:S04]  /*7bcf0*/  @P2 IADD3 R10, PT, PT, R10, -0x7f000001, RZ ;  /* 0x80ffffff0a0a2810 */ /* 0x000fc80007ffe0ff */
[----:B------:R-:W-:-:S03]  /*7bd00*/  IADD3 R10, PT, PT, R10, R15, RZ ;  /* 0x0000000f0a0a7210 */ /* 0x000fc60007ffe0ff */
[----:B------:R-:W-:Y:S02]  /*7bd10*/  @P0 IADD3 R121, PT, PT, R121, -0x7f000001, RZ ;  /* 0x80ffffff79790810 */ /* 0x000fe40007ffe0ff */
[----:B------:R-:W-:Y:S01]  /*7bd20*/  ISETP.GE.U32.AND P0, PT, R10, 0x7f000001, PT ;  /* 0x7f0000010a00780c */ /* 0x000fe20003f06070 */
[----:B------:R-:W-:-:S12]  /*7bd30*/  ISETP.GE.U32.AND P1, PT, R128, 0x7f000001, PT ;  /* 0x7f0000018000780c */ /* 0x000fd80003f26070 */
[----:B------:R-:W-:Y:S02]  /*7bd40*/  @P0 IADD3 R10, PT, PT, R10, -0x7f000001, RZ ;  /* 0x80ffffff0a0a0810 */ /* 0x000fe40007ffe0ff */
[----:B------:R-:W-:Y:S02]  /*7bd50*/  @P1 IADD3 R128, PT, PT, R128, -0x7f000001, RZ ;  /* 0x80ffffff80801810 */ /* 0x000fe40007ffe0ff */
[----:B------:R-:W-:Y:S01]  /*7bd60*/  IADD3 R10, PT, PT, R40, R10, RZ ;  /* 0x0000000a280a7210 */ /* 0x000fe20007ffe0ff */
[----:B------:R-:W-:-:S04]  /*7bd70*/  ISETP.GE.U32.AND P0, PT, R91, 0x7f000001, PT ;  /* 0x7f0000015b00780c */ /* 0x000fc80003f06070 */
[----:B------:R-:W-:Y:S01]  /*7bd80*/  ISETP.GE.U32.AND P1, PT, R10, 0x7f000001, PT ;  /* 0x7f0000010a00780c */ /* 0x000fe20003f26070 */
[----:B------:R-:W-:Y:S01]  /*7bd90*/  ISETP.GE.U32.AND P2, PT, R129, 0x7f000001, PT ;  /* 0x7f0000018100780c */ /* 0x000fe20003f46070 */
[----:B------:R-:W-:-:S07]  /*7bda0*/  ISETP.GE.U32.AND P3, PT, R8, 0x7f000001, PT ;  /* 0x7f0000010800780c */ /* 0x000fce0003f66070 */
[----:B------:R-:W-:-:S04]  /*7bdb0*/  @P0 IADD3 R91, PT, PT, R91, -0x7f000001, RZ ;  /* 0x80ffffff5b5b0810 */ /* 0x000fc80007ffe0ff */
[----:B------:R-:W-:Y:S01]  /*7bdc0*/  @P1 IADD3 R10, PT, PT, R10, -0x7f000001, RZ ;  /* 0x80ffffff0a0a1810 */ /* 0x000fe20007ffe0ff */
[----:B------:R-:W-:Y:S01]  /*7bdd0*/  ISETP.GE.U32.AND P1, PT, R127, 0x7f000001, PT ;  /* 0x7f0000017f00780c */ /* 0x000fe20003f26070 */
[----:B------:R-:W-:Y:S02]  /*7bde0*/  ISETP.GE.U32.AND P0, PT, R80, 0x7f000001, PT ;  /* 0x7f0000015000780c */ /* 0x000fe40003f06070 */
[----:B------:R-:W-:Y:S02]  /*7bdf0*/  IADD3 R10, PT, PT, R36, R10, RZ ;  /* 0x0000000a240a7210 */ /* 0x000fe40007ffe0ff */
[----:B------:R-:W-:-:S03]  /*7be00*/  @P2 IADD3 R129, PT, PT, R129, -0x7f000001, RZ ;  /* 0x80ffffff81812810 */ /* 0x000fc60007ffe0ff */
[----:B------:R-:W-:-:S05]  /*7be10*/  ISETP.GE.U32.AND P2, PT, R10, 0x7f000001, PT ;  /* 0x7f0000010a00780c */ /* 0x000fca0003f46070 */
[----:B------:R-:W-:Y:S02]  /*7be20*/  @P1 IADD3 R127, PT, PT, R127, -0x7f000001, RZ ;  /* 0x80ffffff7f7f1810 */ /* 0x000fe40007ffe0ff */
[----:B------:R-:W-:Y:S02]  /*7be30*/  @P0 IADD3 R80, PT, PT, R80, -0x7f000001, RZ ;  /* 0x80ffffff50500810 */ /* 0x000fe40007ffe0ff */
[----:B------:R-:W-:Y:S02]  /*7be40*/  @P3 IADD3 R8, PT, PT, R8, -0x7f000001, RZ ;  /* 0x80ffffff08083810 */ /* 0x000fe40007ffe0ff */
[----:B------:R-:W-:Y:S02]  /*7be50*/  IADD3 R88, PT, PT, R80, R127, RZ ;  /* 0x0000007f50587210 */ /* 0x000fe40007ffe0ff */
[----:B------:R-:W3:Y:S01]  /*7be60*/  LDL R80, [R1+0x11c] ;  /* 0x00011c0001507983 */ /* 0x000ee20000100800 */
        /* <DEDUP_REMOVED lines=43> */
[----:B------:R-:W-:Y:S01]  /*7c120*/  ISETP.GE.U32.AND P1, PT, R13, 0x7f000001, PT ;  /* 0x7f0000010d00780c */ /* 0x000fe20003f26070 */
[----:B------:R-:W-:-:S11]  /*7c130*/  IADD3 R128, PT, PT, R121, R128, RZ ;  /* 0x0000008079807210 */ /* 0x000fd60007ffe0ff */
[----:B------:R-:W-:Y:S01]  /*7c140*/  @P0 IADD3 R12, PT, PT, R12, -0x7f000001, RZ ;  /* 0x80ffffff0c0c0810 */ /* 0x000fe20007ffe0ff */
[----:B------:R-:W-:Y:S01]  /*7c150*/  ISETP.GE.U32.AND P0, PT, R88, 0x7f000001, PT ;  /* 0x7f0000015800780c */ /* 0x000fe20003f06070 */
[----:B------:R-:W-:-:S12]  /*7c160*/  @P1 IADD3 R13, PT, PT, R13, -0x7f000001, RZ ;  /* 0x80ffffff0d0d1810 */ /* 0x000fd80007ffe0ff */
[----:B------:R-:W-:Y:S01]  /*7c170*/  @P0 IADD3 R88, PT, PT, R88, -0x7f000001, RZ ;  /* 0x80ffffff58580810 */ /* 0x000fe20007ffe0ff */
[----:B------:R-:W-:Y:S01]  /*7c180*/  ISETP.GE.U32.AND P0, PT, R128, 0x7f000001, PT ;  /* 0x7f0000018000780c */ /* 0x000fe20003f06070 */
[----:B------:R-:W-:Y:S02]  /*7c190*/  IADD3 R127, PT, PT, R12, R13, RZ ;  /* 0x0000000d0c7f7210 */ /* 0x000fe40007ffe0ff */
[----:B----4-:R-:W-:Y:S01]  /*7c1a0*/  IADD3 R12, PT, PT, R88, R85, RZ ;  /* 0x00000055580c7210 */ /* 0x010fe20007ffe0ff */
[----:B------:R-:W-:Y:S01]  /*7c1b0*/  IMAD.WIDE.U32 R10, R130, R165, RZ ;  /* 0x000000a5820a7225 */ /* 0x000fe200078e00ff */
[----:B------:R-:W-:Y:S01]  /*7c1c0*/  IADD3 R129, PT, PT, R91, R129, RZ ;  /* 0x000000815b817210 */ /* 0x000fe20007ffe0ff */
[----:B------:R-:W4:Y:S07]  /*7c1d0*/  LDL.LU R165, [R1+0x2d4] ;  /* 0x0002d40001a57983 */ /* 0x000f2e0000300800 */
[----:B------:R-:W-:Y:S01]  /*7c1e0*/  @P0 IADD3 R128, PT, PT, R128, -0x7f000001, RZ ;  /* 0x80ffffff80800810 */ /* 0x000fe20007ffe0ff */
[----:B------:R-:W-:Y:S01]  /*7c1f0*/  ISETP.GE.U32.AND P0, PT, R12, 0x7f000001, PT ;  /* 0x7f0000010c00780c */ /* 0x000fe20003f06070 */
[----:B------:R-:W-:-:S02]  /*7c200*/  IMAD R121, R10, 0x7effffff, RZ ;  /* 0x7effffff0a797824 */ /* 0x000fc400078e02ff */
[----:B--2---:R-:W-:Y:S02]  /*7c210*/  IADD3 R128, PT, PT, R128, R14, RZ ;  /* 0x0000000e80807210 */ /* 0x004fe40007ffe0ff */
[----:B------:R-:W-:-:S04]  /*7c220*/  IMAD.HI.U32 R121, R121, 0x7f000001, R10 ;  /* 0x7f00000179797827 */ /* 0x000fc800078e000a */
[----:B------:R-:W-:Y:S01]  /*7c230*/  IMAD.WIDE.U32 R10, R62, R45, RZ ;  /* 0x0000002d3e0a7225 */ /* 0x000fe200078e00ff */
[----:B------:R0:W-:Y:S03]  /*7c240*/  STL [R1+0x110], R12 ;  /* 0x0001100c01007387 */ /* 0x0001e60000100800 */
[----:B------:R-:W-:Y:S01]  /*7c250*/  IMAD R91, R10, 0x7effffff, RZ ;  /* 0x7effffff0a5b7824 */ /* 0x000fe200078e02ff */
[----:B0-----:R-:W-:Y:S01]  /*7c260*/  @P0 IADD3 R12, PT, PT, R12, -0x7f000001, RZ ;  /* 0x80ffffff0c0c0810 */ /* 0x001fe20007ffe0ff */
[----:B------:R-:W-:Y:S02]  /*7c270*/  ISETP.GE.U32.AND P0, PT, R128, 0x7f000001, PT ;  /* 0x7f0000018000780c */ /* 0x000fe40003f06070 */
[----:B------:R-:W-:-:S04]  /*7c280*/  IMAD.HI.U32 R91, R91, 0x7f000001, R10 ;  /* 0x7f0000015b5b7827 */ /* 0x000fc800078e000a */
[----:B------:R-:W-:Y:S01]  /*7c290*/  IMAD.WIDE.U32 R10, R60, R46, RZ ;  /* 0x0000002e3c0a7225 */ /* 0x000fe200078e00ff */
[----:B------:R-:W-:Y:S04]  /*7c2a0*/  STL [R1+0x110], R12 ;  /* 0x0001100c01007387 */ /* 0x000fe80000100800 */
[----:B------:R0:W-:Y:S01]  /*7c2b0*/  STL [R1+0x114], R128 ;  /* 0x0001148001007387 */ /* 0x0001e20000100800 */
[----:B------:R-:W-:-:S04]  /*7c2c0*/  IMAD R88, R10, 0x7effffff, RZ ;  /* 0x7effffff0a587824 */ /* 0x000fc800078e02ff */
[----:B------:R-:W-:-:S04]  /*7c2d0*/  IMAD.HI.U32 R88, R88, 0x7f000001, R10 ;  /* 0x7f00000158587827 */ /* 0x000fc800078e000a */
[----:B------:R-:W-:Y:S01]  /*7c2e0*/  IMAD.WIDE.U32 R10, R61, R49, RZ ;  /* 0x000000313d0a7225 */ /* 0x000fe200078e00ff */
[----:B0-----:R-:W-:Y:S01]  /*7c2f0*/  @P0 IADD3 R128, PT, PT, R128, -0x7f000001, RZ ;  /* 0x80ffffff80800810 */ /* 0x001fe20007ffe0ff */
        /* <DEDUP_REMOVED lines=9> */
[----:B---3--:R-:W-:-:S03]  /*7c390*/  IADD3 R118, PT, PT, R129, R118, RZ ;  /* 0x0000007681767210 */ /* 0x008fc60007ffe0ff */
[----:B------:R-:W-:-:S04]  /*7c3a0*/  IMAD R13, R10, 0x7effffff, RZ ;  /* 0x7effffff0a0d7824 */ /* 0x000fc800078e02ff */
[----:B------:R-:W-:-:S04]  /*7c3b0*/  IMAD.HI.U32 R13, R13, 0x7f000001, R10 ;  /* 0x7f0000010d0d7827 */ /* 0x000fc800078e000a */
[----:B------:R-:W-:Y:S01]  /*7c3c0*/  IMAD.WIDE.U32 R10, R195, R52, RZ ;  /* 0x00000034c30a7225 */ /* 0x000fe200078e00ff */
[----:B------:R-:W-:Y:S01]  /*7c3d0*/  @P0 IADD3 R9, PT, PT, R9, -0x7f000001, RZ ;  /* 0x80ffffff09090810 */ /* 0x000fe20007ffe0ff */
[----:B------:R-:W-:Y:S02]  /*7c3e0*/  ISETP.GE.U32.AND P0, PT, R118, 0x7f000001, PT ;  /* 0x7f0000017600780c */ /* 0x000fe40003f06070 */
[----:B------:R-:W-:Y:S01]  /*7c3f0*/  IMAD R12, R10, 0x7effffff, RZ ;  /* 0x7effffff0a0c7824 */ /* 0x000fe200078e02ff */
[----:B------:R-:W-:Y:S01]  /*7c400*/  STL [R1+0x114], R128 ;  /* 0x0001148001007387 */ /* 0x000fe20000100800 */
[----:B------:R-:W-:Y:S02]  /*7c410*/  IADD3 R9, PT, PT, R9, R80, RZ ;  /* 0x0000005009097210 */ /* 0x000fe40007ffe0ff */
[----:B------:R-:W-:-:S04]  /*7c420*/  IMAD.HI.U32 R12, R12, 0x7f000001, R10 ;  /* 0x7f0000010c0c7827 */ /* 0x000fc800078e000a */
[----:B------:R-:W-:Y:S01]  /*7c430*/  IMAD.WIDE.U32 R10, R205, R163, RZ ;  /* 0x000000a3cd0a7225 */ /* 0x000fe200078e00ff */
[----:B------:R0:W-:Y:S01]  /*7c440*/  STL [R1+0x118], R118 ;  /* 0x0001187601007387 */ /* 0x0001e20000100800 */
[----:B------:R-:W-:-:S03]  /*7c450*/  ISETP.GE.U32.AND P1, PT, R91, 0x7f000001, PT ;  /* 0x7f0000015b00780c */ /* 0x000fc60003f26070 */
[----:B------:R-:W2:Y:S01]  /*7c460*/  LDL.LU R163, [R1+0x2d8] ;  /* 0x0002d80001a37983 */ /* 0x000ea20000300800 */
[----:B------:R-:W-:Y:S01]  /*7c470*/  IMAD R80, R10, 0x7effffff, RZ ;  /* 0x7effffff0a507824 */ /* 0x000fe200078e02ff */
[----:B0-----:R-:W-:Y:S01]  /*7c480*/  @P0 IADD3 R118, PT, PT, R118, -0x7f000001, RZ ;  /* 0x80ffffff76760810 */ /* 0x001fe20007ffe0ff */
[----:B------:R-:W-:Y:S02]  /*7c490*/  ISETP.GE.U32.AND P0, PT, R9, 0x7f000001, PT ;  /* 0x7f0000010900780c */ /* 0x000fe40003f06070 */
[----:B------:R-:W-:-:S04]  /*7c4a0*/  IMAD.HI.U32 R80, R80, 0x7f000001, R10 ;  /* 0x7f00000150507827 */ /* 0x000fc800078e000a */
[----:B------:R-:W-:Y:S01]  /*7c4b0*/  IMAD.WIDE.U32 R10, R218, R151, RZ ;  /* 0x00000097da0a7225 */ /* 0x000fe200078e00ff */
[----:B------:R0:W-:Y:S04]  /*7c4c0*/  STL [R1+0x118], R118 ;  /* 0x0001187601007387 */ /* 0x0001e80000100800 */
[----:B------:R1:W-:Y:S04]  /*7c4d0*/  STL [R1+0x11c], R9 ;  /* 0x00011c0901007387 */ /* 0x0003e80000100800 */
[----:B------:R-:W3:Y:S01]  /*7c4e0*/  LDL.LU R151, [R1+0x2c4] ;  /* 0x0002c40001977983 */ /* 0x000ee20000300800 */
[----:B0-----:R-:W-:Y:S01]  /*7c4f0*/  IMAD R118, R10, 0x7effffff, RZ ;  /* 0x7effffff0a767824 */ /* 0x001fe200078e02ff */
[----:B-1----:R-:W-:Y:S01]  /*7c500*/  @P0 IADD3 R9, PT, PT, R9, -0x7f000001, RZ ;  /* 0x80ffffff09090810 */ /* 0x002fe20007ffe0ff */
[----:B------:R-:W-:-:S02]  /*7c510*/  ISETP.GE.U32.AND P0, PT, R121, 0x7f000001, PT ;  /* 0x7f0000017900780c */ /* 0x000fc40003f06070 */
[----:B------:R-:W-:-:S04]  /*7c520*/  IMAD.HI.U32 R11, R118, 0x7f000001, R10 ;  /* 0x7f000001760b7827 */ /* 0x000fc800078e000a */
[----:B------:R-:W-:-:S04]  /*7c530*/  IMAD.WIDE.U32 R118, R215, R53, RZ ;  /* 0x00000035d7767225 */ /* 0x000fc800078e00ff */
[----:B------:R-:W-:-:S04]  /*7c540*/  IMAD R10, R118, 0x7effffff, RZ ;  /* 0x7effffff760a7824 */ /* 0x000fc800078e02ff */
[----:B------:R-:W-:-:S04]  /*7c550*/  IMAD.HI.U32 R10, R10, 0x7f000001, R118 ;  /* 0x7f0000010a0a7827 */ /* 0x000fc800078e0076 */
[----:B------:R-:W-:Y:S01]  /*7c560*/  IMAD.WIDE.U32 R118, R212, R54, RZ ;  /* 0x00000036d4767225 */ /* 0x000fe200078e00ff */
[----:B------:R0:W-:Y:S01]  /*7c570*/  STL [R1+0x11c], R9 ;  /* 0x00011c0901007387 */ /* 0x0001e20000100800 */
[----:B------:R-:W-:Y:S02]  /*7c580*/  @P0 IADD3 R121, PT, PT, R121, -0x7f000001, RZ ;  /* 0x80ffffff79790810 */ /* 0x000fe40007ffe0ff */
[----:B0-----:R-:W-:-:S04]  /*7c590*/  IMAD R9, R118, 0x7effffff, RZ ;  /* 0x7effffff76097824 */ /* 0x001fc800078e02ff */
[----:B------:R-:W-:Y:S01]  /*7c5a0*/  IMAD.HI.U32 R9, R9, 0x7f000001, R118 ;  /* 0x7f00000109097827 */ /* 0x000fe200078e0076 */
[----:B------:R-:W-:-:S05]  /*7c5b0*/  IADD3 R118, PT, PT, R164, R121, RZ ;  /* 0x00000079a4767210 */ /* 0x000fca0007ffe0ff */
[----:B------:R-:W-:Y:S01]  /*7c5c0*/  ISETP.GE.U32.AND P0, PT, R118, 0x7f000001, PT ;  /* 0x7f0000017600780c */ /* 0x000fe20003f06070 */
[----:B------:R-:W-:Y:S01]  /*7c5d0*/  @P1 IADD3 R91, PT, PT, R91, -0x7f000001, RZ ;  /* 0x80ffffff5b5b1810 */ /* 0x000fe20007ffe0ff */
[----:B------:R-:W-:-:S11]  /*7c5e0*/  ISETP.GE.U32.AND P1, PT, R88, 0x7f000001, PT ;  /* 0x7f0000015800780c */ /* 0x000fd60003f26070 */
[----:B------:R-:W-:-:S04]  /*7c5f0*/  @P0 IADD3 R118, PT, PT, R118, -0x7f000001, RZ ;  /* 0x80ffffff76760810 */ /* 0x000fc80007ffe0ff */
[----:B------:R-:W-:-:S05]  /*7c600*/  IADD3 R118, PT, PT, R118, R91, RZ ;  /* 0x0000005b76767210 */ /* 0x000fca0007ffe0ff */
[----:B------:R-:W-:Y:S01]  /*7c610*/  ISETP.GE.U32.AND P0, PT, R118, 0x7f000001, PT ;  /* 0x7f0000017600780c */ /* 0x000fe20003f06070 */
[----:B------:R-:W-:-:S12]  /*7c620*/  @P1 IADD3 R88, PT, PT, R88, -0x7f000001, RZ ;  /* 0x80ffffff58581810 */ /* 0x000fd80007ffe0ff */
[----:B------:R-:W-:-:S04]  /*7c630*/  @P0 IADD3 R118, PT, PT, R118, -0x7f000001, RZ ;  /* 0x80ffffff76760810 */ /* 0x000fc80007ffe0ff */
[----:B------:R-:W-:-:S05]  /*7c640*/  IADD3 R118, PT, PT, R118, R88, RZ ;  /* 0x0000005876767210 */ /* 0x000fca0007ffe0ff */
[----:B------:R-:W-:-:S13]  /*7c650*/  ISETP.GE.U32.AND P0, PT, R118, 0x7f000001, PT ;  /* 0x7f0000017600780c */ /* 0x000fda0003f06070 */
[----:B------:R-:W-:-:S04]  /*7c660*/  @P0 IADD3 R118, PT, PT, R118, -0x7f000001, RZ ;  /* 0x80ffffff76760810 */ /* 0x000fc80007ffe0ff */
[----:B------:R-:W-:-:S05]  /*7c670*/  IADD3 R118, PT, PT, R39, R118, RZ ;  /* 0x0000007627767210 */ /* 0x000fca0007ffe0ff */
[----:B------:R-:W-:Y:S01]  /*7c680*/  ISETP.GE.U32.AND P0, PT, R118, 0x7f000001, PT ;  /* 0x7f0000017600780c */ /* 0x000fe20003f06070 */
[----:B------:R-:W-:-:S12]  /*7c690*/  ISETP.GE.U32.AND P1, PT, R85, 0x7f000001, PT ;  /* 0x7f0000015500780c */ /* 0x000fd80003f26070 */
[----:B------:R-:W-:-:S04]  /*7c6a0*/  @P0 IADD3 R118, PT, PT, R118, -0x7f000001, RZ ;  /* 0x80ffffff76760810 */ /* 0x000fc80007ffe0ff */
[----:B------:R-:W-:-:S05]  /*7c6b0*/  IADD3 R118, PT, PT, R35, R118, RZ ;  /* 0x0000007623767210 */ /* 0x000fca0007ffe0ff */
[----:B------:R-:W-:Y:S01]  /*7c6c0*/  ISETP.GE.U32.AND P0, PT, R118, 0x7f000001, PT ;  /* 0x7f0000017600780c */ /* 0x000fe20003f06070 */
[----:B------:R-:W-:Y:S01]  /*7c6d0*/  @P1 IADD3 R85, PT, PT, R85, -0x7f000001, RZ ;  /* 0x80ffffff55551810 */ /* 0x000fe20007ffe0ff */
[----:B------:R-:W-:-:S11]  /*7c6e0*/  ISETP.GE.U32.AND P1, PT, R14, 0x7f000001, PT ;  /* 0x7f0000010e00780c */ /* 0x000fd60003f26070 */
        /* <DEDUP_REMOVED lines=40> */
[----:B------:R-:W-:Y:S01]  /*7c970*/  IADD3 R117, PT, PT, R118, R117, RZ ;  /* 0x0000007576757210 */ /* 0x000fe20007ffe0ff */
[----:B---3--:R-:W-:-:S04]  /*7c980*/  IMAD.WIDE.U32 R118, R196, R151, RZ ;  /* 0x00000097c4767225 */ /* 0x008fc800078e00ff */
[----:B------:R-:W-:Y:S01]  /*7c990*/  IMAD R128, R118, 0x7effffff, RZ ;  /* 0x7effffff76807824 */ /* 0x000fe200078e02ff */
[----:B------:R-:W-:Y:S01]  /*7c9a0*/  ISETP.GE.U32.AND P1, PT, R124, 0x7f000001, PT ;  /* 0x7f0000017c00780c */ /* 0x000fe20003f26070 */
[----:B------:R-:W-:Y:S02]  /*7c9b0*/  ISETP.GE.U32.AND P0, PT, R117, 0x7f000001, PT ;  /* 0x7f0000017500780c */ /* 0x000fe40003f06070 */
        /* <DEDUP_REMOVED lines=9> */
[----:B------:R-:W-:Y:S01]  /*7ca50*/  IMAD.HI.U32 R131, R131, 0x7f000001, R118 ;  /* 0x7f00000183837827 */ /* 0x000fe200078e0076 */
[----:B------:R-:W-:-:S03]  /*7ca60*/  IADD3 R117, PT, PT, R153, R151, RZ ;  /* 0x0000009799757210 */ /* 0x000fc60007ffe0ff */
[----:B------:R-:W-:Y:S02]  /*7ca70*/  IMAD.WIDE.U32 R118, R199, R151, RZ ;  /* 0x00000097c7767225 */ /* 0x000fe400078e00ff */
[----:B------:R-:W3:Y:S02]  /*7ca80*/  LDL.LU R151, [R1+0x2b0] ;  /* 0x0002b00001977983 */ /* 0x000ee40000300800 */
        /* <DEDUP_REMOVED lines=18> */
[----:B----4-:R-:W-:Y:S01]  /*7cbb0*/  IMAD.WIDE.U32 R118, R94, R165, RZ ;  /* 0x000000a55e767225 */ /* 0x010fe200078e00ff */
[----:B------:R-:W-:-:S03]  /*7cbc0*/  IADD3 R124, PT, PT, R124, R132, RZ ;  /* 0x000000847c7c7210 */ /* 0x000fc60007ffe0ff */
[----:B------:R-:W-:Y:S01]  /*7cbd0*/  IMAD R137, R118, 0x7effffff, RZ ;  /* 0x7effffff76897824 */ /* 0x000fe200078e02ff */
[----:B------:R-:W4:Y:S03]  /*7cbe0*/  LDG.E R132, desc[UR20][R178.64+0x40] ;  /* 0x00004014b2847981 */ /* 0x000f26000c1e1900 */
        /* <DEDUP_REMOVED lines=11> */
[----:B--2---:R-:W-:Y:S01]  /*7cca0*/  IMAD.WIDE.U32 R94, R95, R163, RZ ;  /* 0x000000a35f5e7225 */ /* 0x004fe200078e00ff */
[----:B------:R-:W-:-:S03]  /*7ccb0*/  ISETP.GE.U32.AND P0, PT, R125, 0x7f000001, PT ;  /* 0x7f0000017d00780c */ /* 0x000fc60003f06070 */
[----:B------:R-:W-:-:S04]  /*7ccc0*/  IMAD R104, R94, 0x7effffff, RZ ;  /* 0x7effffff5e687824 */ /* 0x000fc800078e02ff */
[----:B------:R-:W-:-:S04]  /*7ccd0*/  IMAD.HI.U32 R104, R104, 0x7f000001, R94 ;  /* 0x7f00000168687827 */ /* 0x000fc800078e005e */
[----:B------:R-:W-:Y:S01]  /*7cce0*/  IMAD.WIDE.U32 R94, R162, R163, RZ ;  /* 0x000000a3a25e7225 */ /* 0x000fe200078e00ff */
[----:B------:R-:W-:Y:S01]  /*7ccf0*/  @P3 IADD3 R128, PT, PT, R128, -0x7f000001, RZ ;  /* 0x80ffffff80803810 */ /* 0x000fe20007ffe0ff */
[----:B------:R-:W-:Y:S02]  /*7cd00*/  ISETP.GE.U32.AND P2, PT, R131, 0x7f000001, PT ;  /* 0x7f0000018300780c */ /* 0x000fe40003f46070 */
[----:B------:R-:W-:Y:S01]  /*7cd10*/  IMAD R119, R94, 0x7effffff, RZ ;  /* 0x7effffff5e777824 */ /* 0x000fe200078e02ff */
[----:B------:R-:W-:Y:S01]  /*7cd20*/  ISETP.GE.U32.AND P3, PT, R127, 0x7f000001, PT ;  /* 0x7f0000017f00780c */ /* 0x000fe20003f66070 */
[----:B------:R-:W-:Y:S02]  /*7cd30*/  @P0 IADD3 R125, PT, PT, R125, -0x7f000001, RZ ;  /* 0x80ffffff7d7d0810 */ /* 0x000fe40007ffe0ff */
[----:B------:R-:W-:-:S04]  /*7cd40*/  IMAD.HI.U32 R119, R119, 0x7f000001, R94 ;  /* 0x7f00000177777827 */ /* 0x000fc800078e005e */
[----:B------:R-:W-:Y:S01]  /*7cd50*/  IMAD.WIDE.U32 R94, R105, R163, RZ ;  /* 0x000000a3695e7225 */ /* 0x000fe200078e00ff */
[----:B------:R-:W-:Y:S01]  /*7cd60*/  ISETP.GE.U32.AND P0, PT, R133, 0x7f000001, PT ;  /* 0x7f0000018500780c */ /* 0x000fe20003f06070 */
[----:B------:R-:W-:Y:S02]  /*7cd70*/  IADD3 R125, PT, PT, R125, R128, RZ ;  /* 0x000000807d7d7210 */ /* 0x000fe40007ffe0ff */
[----:B------:R-:W-:Y:S01]  /*7cd80*/  IMAD R105, R94, 0x7effffff, RZ ;  /* 0x7effffff5e697824 */ /* 0x000fe200078e02ff */
[----:B------:R-:W-:Y:S01]  /*7cd90*/  ISETP.GE.U32.AND P1, PT, R136, 0x7f000001, PT ;  /* 0x7f0000018800780c */ /* 0x000fe20003f26070 */
[----:B------:R-:W-:Y:S02]  /*7cda0*/  @P2 IADD3 R131, PT, PT, R131, -0x7f000001, RZ ;  /* 0x80ffffff83832810 */ /* 0x000fe40007ffe0ff */
[----:B------:R-:W-:-:S04]  /*7cdb0*/  IMAD.HI.U32 R105, R105, 0x7f000001, R94 ;  /* 0x7f00000169697827 */ /* 0x000fc800078e005e */
[----:B------:R-:W-:Y:S01]  /*7cdc0*/  IMAD.WIDE.U32 R94, R96, R163, RZ ;  /* 0x000000a3605e7225 */ /* 0x000fe200078e00ff */
[----:B------:R-:W-:Y:S01]  /*7cdd0*/  @P3 IADD3 R127, PT, PT, R127, -0x7f000001, RZ ;  /* 0x80ffffff7f7f3810 */ /* 0x000fe20007ffe0ff */
[----:B------:R-:W-:Y:S01]  /*7cde0*/  ISETP.GE.U32.AND P2, PT, R125, 0x7f000001, PT ;  /* 0x7f0000017d00780c */ /* 0x000fe20003f46070 */
[----:B------:R-:W-:Y:S01]  /*7cdf0*/  ISETP.GE.U32.AND P3, PT, R124, 0x7f000001, PT ;  /* 0x7f0000017c00780c */ /* 0x000fe20003f66070 */
[----:B------:R-:W-:Y:S01]  /*7ce00*/  IMAD R96, R94, 0x7effffff, RZ ;  /* 0x7effffff5e607824 */ /* 0x000fe200078e02ff */
[----:B------:R-:W-:Y:S02]  /*7ce10*/  @P0 IADD3 R133, PT, PT, R133, -0x7f000001, RZ ;  /* 0x80ffffff85850810 */ /* 0x000fe40007ffe0ff */
[----:B------:R-:W-:Y:S01]  /*7ce20*/  IADD3 R127, PT, PT, R127, R131, RZ ;  /* 0x000000837f7f7210 */ /* 0x000fe20007ffe0ff */
[----:B------:R-:W-:Y:S01]  /*7ce30*/  ISETP.GE.U32.AND P4, PT, R129, 0x7f000001, PT ;  /* 0x7f0000018100780c */ /* 0x000fe20003f86070 */
[----:B------:R-:W-:Y:S01]  /*7ce40*/  ISETP.GE.U32.AND P0, PT, R126, 0x7f000001, PT ;  /* 0x7f0000017e00780c */ /* 0x000fe20003f06070 */
[----:B------:R-:W-:Y:S01]  /*7ce50*/  IMAD.HI.U32 R96, R96, 0x7f000001, R94 ;  /* 0x7f00000160607827 */ /* 0x000fe200078e005e */
[----:B------:R-:W-:Y:S01]  /*7ce60*/  @P1 IADD3 R136, PT, PT, R136, -0x7f000001, RZ ;  /* 0x80ffffff88881810 */ /* 0x000fe20007ffe0ff */
[----:B------:R-:W-:Y:S01]  /*7ce70*/  ISETP.GE.U32.AND P5, PT, R135, 0x7f000001, PT ;  /* 0x7f0000018700780c */ /* 0x000fe20003fa6070 */
[----:B------:R-:W-:-:S02]  /*7ce80*/  ISETP.GE.U32.AND P1, PT, R127, 0x7f000001, PT ;  /* 0x7f0000017f00780c */ /* 0x000fc40003f26070 */
[----:B------:R-:W-:Y:S02]  /*7ce90*/  @P2 IADD3 R125, PT, PT, R125, -0x7f000001, RZ ;  /* 0x80ffffff7d7d2810 */ /* 0x000fe40007ffe0ff */
[----:B------:R-:W-:Y:S01]  /*7cea0*/  @P3 IADD3 R124, PT, PT, R124, -0x7f000001, RZ ;  /* 0x80ffffff7c7c3810 */ /* 0x000fe20007ffe0ff */
[----:B------:R-:W-:Y:S01]  /*7ceb0*/  ISETP.GE.U32.AND P2, PT, R118, 0x7f000001, PT ;  /* 0x7f0000017600780c */ /* 0x000fe20003f46070 */
[----:B------:R-:W-:Y:S01]  /*7cec0*/  ISETP.GE.U32.AND P3, PT, R137, 0x7f000001, PT ;  /* 0x7f0000018900780c */ /* 0x000fe20003f66070 */
[----:B------:R-:W-:Y:S02]  /*7ced0*/  IADD3 R125, PT, PT, R125, R133, RZ ;  /* 0x000000857d7d7210 */ /* 0x000fe40007ffe0ff */
[----:B------:R-:W-:Y:S02]  /*7cee0*/  IADD3 R124, PT, PT, R124, R136, RZ ;  /* 0x000000887c7c7210 */ /* 0x000fe40007ffe0ff */
[----:B------:R-:W-:Y:S02]  /*7cef0*/  @P4 IADD3 R129, PT, PT, R129, -0x7f000001, RZ ;  /* 0x80ffffff81814810 */ /* 0x000fe40007ffe0ff */
        /* <DEDUP_REMOVED lines=8> */
[----:B------:R-:W-:Y:S01]  /*7cf80*/  @P2 IADD3 R118, PT, PT, R118, -0x7f000001, RZ ;  /* 0x80ffffff76762810 */ /* 0x000fe20007ffe0ff */
[----:B------:R-:W-:Y:S01]  /*7cf90*/  ISETP.GE.U32.AND P2, PT, R126, 0x7f000001, PT ;  /* 0x7f0000017e00780c */ /* 0x000fe20003f46070 */
[----:B------:R-:W-:Y:S01]  /*7cfa0*/  @P3 IADD3 R137, PT, PT, R137, -0x7f000001, RZ ;  /* 0x80ffffff89893810 */ /* 0x000fe20007ffe0ff */
[----:B------:R-:W-:Y:S01]  /*7cfb0*/  ISETP.GE.U32.AND P5, PT, R103, 0x7f000001, PT ;  /* 0x7f0000016700780c */ /* 0x000fe20003fa6070 */
[----:B------:R-:W-:-:S03]  /*7cfc0*/  ISETP.GE.U32.AND P3, PT, R127, 0x7f000001, PT ;  /* 0x7f0000017f00780c */ /* 0x000fc60003f66070 */
[----:B------:R-:W-:Y:S02]  /*7cfd0*/  @P0 IADD3 R125, PT, PT, R125, -0x7f000001, RZ ;  /* 0x80ffffff7d7d0810 */ /* 0x000fe40007ffe0ff */
[----:B------:R-:W-:Y:S01]  /*7cfe0*/  @P1 IADD3 R124, PT, PT, R124, -0x7f000001, RZ ;  /* 0x80ffffff7c7c1810 */ /* 0x000fe20007ffe0ff */
[----:B------:R-:W-:Y:S01]  /*7cff0*/  ISETP.GE.U32.AND P1, PT, R96, 0x7f000001, PT ;  /* 0x7f0000016000780c */ /* 0x000fe20003f26070 */
[----:B------:R-:W-:Y:S01]  /*7d000*/  @P4 IADD3 R134, PT, PT, R134, -0x7f000001, RZ ;  /* 0x80ffffff86864810 */ /* 0x000fe20007ffe0ff */
[----:B------:R-:W-:Y:S01]  /*7d010*/  ISETP.GE.U32.AND P0, PT, R104, 0x7f000001, PT ;  /* 0x7f0000016800780c */ /* 0x000fe20003f06070 */
[----:B------:R-:W-:Y:S02]  /*7d020*/  IADD3 R125, PT, PT, R125, R137, RZ ;  /* 0x000000897d7d7210 */ /* 0x000fe40007ffe0ff */
        /* <DEDUP_REMOVED lines=15> */
[----:B------:R-:W-:Y:S02]  /*7d120*/  @P3 IADD3 R118, PT, PT, R118, -0x7f000001, RZ ;  /* 0x80ffffff76763810 */ /* 0x000fe40007ffe0ff */
[----:B------:R-:W-:Y:S02]  /*7d130*/  @P4 IADD3 R138, PT, PT, R138, -0x7f000001, RZ ;  /* 0x80ffffff8a8a4810 */ /* 0x000fe40007ffe0ff */
[----:B------:R-:W-:Y:S02]  /*7d140*/  IADD3 R104, PT, PT, R125, R104, RZ ;  /* 0x000000687d687210 */ /* 0x000fe40007ffe0ff */
[----:B------:R-:W-:Y:S02]  /*7d150*/  @P1 IADD3 R126, PT, PT, R126, -0x7f000001, RZ ;  /* 0x80ffffff7e7e1810 */ /* 0x000fe40007ffe0ff */
[----:B------:R-:W-:Y:S01]  /*7d160*/  @P0 IADD3 R103, PT, PT, R103, -0x7f000001, RZ ;  /* 0x80ffffff67670810 */ /* 0x000fe20007ffe0ff */
[----:B------:R-:W-:Y:S01]  /*7d170*/  ISETP.GE.U32.AND P0, PT, R104, 0x7f000001, PT ;  /* 0x7f0000016800780c */ /* 0x000fe20003f06070 */
[----:B------:R-:W-:-:S02]  /*7d180*/  IADD3 R126, PT, PT, R126, R138, RZ ;  /* 0x0000008a7e7e7210 */ /* 0x000fc40007ffe0ff */
[----:B------:R-:W-:Y:S01]  /*7d190*/  @P5 IADD3 R105, PT, PT, R105, -0x7f000001, RZ ;  /* 0x80ffffff69695810 */ /* 0x000fe20007ffe0ff */
[----:B------:R-:W-:-:S03]  /*7d1a0*/  ISETP.GE.U32.AND P4, PT, R119, 0x7f000001, PT ;  /* 0x7f0000017700780c */ /* 0x000fc60003f86070 */
[----:B------:R-:W-:-:S06]  /*7d1b0*/  IADD3 R103, PT, PT, R103, R105, RZ ;  /* 0x0000006967677210 */ /* 0x000fcc0007ffe0ff */
[----:B------:R-:W-:-:S04]  /*7d1c0*/  @P0 IADD3 R104, PT, PT, R104, -0x7f000001, RZ ;  /* 0x80ffffff68680810 */ /* 0x000fc80007ffe0ff */
[----:B------:R-:W-:Y:S02]  /*7d1d0*/  @P4 IADD3 R119, PT, PT, R119, -0x7f000001, RZ ;  /* 0x80ffffff77774810 */ /* 0x000fe40007ffe0ff */
[----:B------:R-:W-:-:S05]  /*7d1e0*/  IADD3 R96, PT, PT, R118, R96, RZ ;  /* 0x0000006076607210 */ /* 0x000fca0007ffe0ff */
[----:B------:R-:W-:Y:S01]  /*7d1f0*/  ISETP.GE.U32.AND P5, PT, R96, 0x7f000001, PT ;  /* 0x7f0000016000780c */ /* 0x000fe20003fa6070 */
        /* <DEDUP_REMOVED lines=28> */
[----:B------:R-:W-:Y:S01]  /*7d3c0*/  @P2 IADD3 R107, PT, PT, R107, -0x7f000001, RZ ;  /* 0x80ffffff6b6b2810 */ /* 0x000fe20007ffe0ff */
[----:B------:R-:W-:-:S03]  /*7d3d0*/  ISETP.GE.U32.AND P2, PT, R103, 0x7f000001, PT ;  /* 0x7f0000016700780c */ /* 0x000fc60003f46070 */
[----:B------:R-:W-:Y:S02]  /*7d3e0*/  ISETP.GE.U32.AND P0, PT, R112, 0x7f000001, PT ;  /* 0x7f0000017000780c */ /* 0x000fe40003f06070 */
[----:B------:R-:W-:-:S04]  /*7d3f0*/  @P3 IADD3 R126, PT, PT, R126, -0x7f000001, RZ ;  /* 0x80ffffff7e7e3810 */ /* 0x000fc80007ffe0ff */
[----:B------:R-:W-:-:S04]  /*7d400*/  IADD3 R119, PT, PT, R126, R119, RZ ;  /* 0x000000777e777210 */ /* 0x000fc80007ffe0ff */
[----:B------:R-:W-:Y:S01]  /*7d410*/  @P2 IADD3 R103, PT, PT, R103, -0x7f000001, RZ ;  /* 0x80ffffff67672810 */ /* 0x000fe20007ffe0ff */
[----:B------:R-:W-:Y:S02]  /*7d420*/  ISETP.GE.U32.AND P2, PT, R98, 0x7f000001, PT ;  /* 0x7f0000016200780c */ /* 0x000fe40003f46070 */
[----:B------:R-:W-:Y:S01]  /*7d430*/  @P0 IADD3 R112, PT, PT, R112, -0x7f000001, RZ ;  /* 0x80ffffff70700810 */ /* 0x000fe20007ffe0ff */
[----:B------:R-:W-:Y:S01]  /*7d440*/  ISETP.GE.U32.AND P0, PT, R119, 0x7f000001, PT ;  /* 0x7f0000017700780c */ /* 0x000fe20003f06070 */
[----:B------:R-:W-:Y:S01]  /*7d450*/  ISETP.GE.U32.AND P1, PT, R106, 0x7f000001, PT ;  /* 0x7f0000016a00780c */ /* 0x000fe20003f26070 */
[----:B------:R-:W-:Y:S01]  /*7d460*/  @P5 IADD3 R96, PT, PT, R96, -0x7f000001, RZ ;  /* 0x80ffffff60605810 */ /* 0x000fe20007ffe0ff */
[----:B------:R-:W-:-:S07]  /*7d470*/  IMAD.WIDE.U32 R94, R113, R231, RZ ;  /* 0x000000e7715e7225 */ /* 0x000fce00078e00ff */
[----:B------:R-:W-:-:S03]  /*7d480*/  @P2 IADD3 R98, PT, PT, R98, -0x7f000001, RZ ;  /* 0x80ffffff62622810 */ /* 0x000fc60007ffe0ff */
[----:B------:R-:W-:Y:S02]  /*7d490*/  @P0 IADD3 R119, PT, PT, R119, -0x7f000001, RZ ;  /* 0x80ffffff77770810 */ /* 0x000fe40007ffe0ff */
[----:B------:R-:W-:Y:S02]  /*7d4a0*/  IADD3 R96, PT, PT, R96, R107, RZ ;  /* 0x0000006b60607210 */ /* 0x000fe40007ffe0ff */
[----:B------:R-:W-:Y:S02]  /*7d4b0*/  IADD3 R98, PT, PT, R119, R98, RZ ;  /* 0x0000006277627210 */ /* 0x000fe40007ffe0ff */
[----:B------:R-:W2:Y:S01]  /*7d4c0*/  LDG.E R119, desc[UR20][R178.64+0x44] ;  /* 0x00004414b2777981 */ /* 0x000ea2000c1e1900 */
[----:B------:R-:W-:Y:S01]  /*7d4d0*/  IMAD R113, R94, 0x7effffff, RZ ;  /* 0x7effffff5e717824 */ /* 0x000fe200078e02ff */
[----:B------:R-:W-:Y:S02]  /*7d4e0*/  IADD3 R104, PT, PT, R104, R108, RZ ;  /* 0x0000006c68687210 */ /* 0x000fe40007ffe0ff */
[----:B------:R-:W-:Y:S01]  /*7d4f0*/  @P1 IADD3 R106, PT, PT, R106, -0x7f000001, RZ ;  /* 0x80ffffff6a6a1810 */ /* 0x000fe20007ffe0ff */
[----:B------:R-:W-:Y:S01]  /*7d500*/  ISETP.GE.U32.AND P1, PT, R96, 0x7f000001, PT ;  /* 0x7f0000016000780c */ /* 0x000fe20003f26070 */
[----:B------:R-:W-:-:S04]  /*7d510*/  IMAD.HI.U32 R113, R113, 0x7f000001, R94 ;  /* 0x7f00000171717827 */ /* 0x000fc800078e005e */
[----:B------:R-:W-:Y:S01]  /*7d520*/  IMAD.WIDE.U32 R94, R115, R231, RZ ;  /* 0x000000e7735e7225 */ /* 0x000fe200078e00ff */
[----:B------:R-:W-:Y:S01]  /*7d530*/  ISETP.GE.U32.AND P4, PT, R109, 0x7f000001, PT ;  /* 0x7f0000016d00780c */ /* 0x000fe20003f86070 */
[----:B------:R-:W-:Y:S02]  /*7d540*/  ISETP.GE.U32.AND P5, PT, R104, 0x7f000001, PT ;  /* 0x7f0000016800780c */ /* 0x000fe40003fa6070 */
[----:B------:R-:W-:-:S04]  /*7d550*/  IMAD R139, R94, 0x7effffff, RZ ;  /* 0x7effffff5e8b7824 */ /* 0x000fc800078e02ff */
[----:B------:R-:W-:-:S04]  /*7d560*/  IMAD.HI.U32 R139, R139, 0x7f000001, R94 ;  /* 0x7f0000018b8b7827 */ /* 0x000fc800078e005e */
[----:B------:R-:W-:Y:S01]  /*7d570*/  IMAD.WIDE.U32 R94, R116, R231, RZ ;  /* 0x000000e7745e7225 */ /* 0x000fe200078e00ff */
[----:B------:R-:W-:Y:S02]  /*7d580*/  IADD3 R106, PT, PT, R103, R106, RZ ;  /* 0x0000006a676a7210 */ /* 0x000fe40007ffe0ff */
[----:B------:R-:W-:Y:S01]  /*7d590*/  @P1 IADD3 R96, PT, PT, R96, -0x7f000001, RZ ;  /* 0x80ffffff60601810 */ /* 0x000fe20007ffe0ff */
[----:B------:R-:W-:Y:S01]  /*7d5a0*/  IMAD R115, R94, 0x7effffff, RZ ;  /* 0x7effffff5e737824 */ /* 0x000fe200078e02ff */
[----:B------:R-:W-:Y:S02]  /*7d5b0*/  @P4 IADD3 R109, PT, PT, R109, -0x7f000001, RZ ;  /* 0x80ffffff6d6d4810 */ /* 0x000fe40007ffe0ff */
[----:B------:R-:W-:Y:S02]  /*7d5c0*/  @P5 IADD3 R104, PT, PT, R104, -0x7f000001, RZ ;  /* 0x80ffffff68685810 */ /* 0x000fe40007ffe0ff */
[----:B------:R-:W-:Y:S01]  /*7d5d0*/  IADD3 R96, PT, PT, R96, R112, RZ ;  /* 0x0000007060607210 */ /* 0x000fe20007ffe0ff */
[----:B------:R-:W-:Y:S01]  /*7d5e0*/  IMAD.HI.U32 R94, R115, 0x7f000001, R94 ;  /* 0x7f000001735e7827 */ /* 0x000fe200078e005e */
[----:B------:R-:W-:Y:S01]  /*7d5f0*/  ISETP.GE.U32.AND P1, PT, R111, 0x7f000001, PT ;  /* 0x7f0000016f00780c */ /* 0x000fe20003f26070 */
[----:B------:R-:W-:Y:S01]  /*7d600*/  ISETP.GE.U32.AND P5, PT, R106, 0x7f000001, PT ;  /* 0x7f0000016a00780c */ /* 0x000fe20003fa6070 */
[----:B------:R-:W-:Y:S01]  /*7d610*/  IADD3 R103, PT, PT, R104, R109, RZ ;  /* 0x0000006d68677210 */ /* 0x000fe20007ffe0ff */
[----:B------:R-:W-:Y:S01]  /*7d620*/  ISETP.GE.U32.AND P3, PT, R96, 0x7f000001, PT ;  /* 0x7f0000016000780c */ /* 0x000fe20003f66070 */
[----:B------:R-:W-:-:S03]  /*7d630*/  ISETP.GE.U32.AND P4, PT, R94, 0x7f000001, PT ;  /* 0x7f0000015e00780c */ /* 0x000fc60003f86070 */
[----:B------:R-:W-:Y:S01]  /*7d640*/  ISETP.GE.U32.AND P2, PT, R103, 0x7f000001, PT ;  /* 0x7f0000016700780c */ /* 0x000fe20003f46070 */
[----:B------:R-:W-:-:S05]  /*7d650*/  ISETP.GE.U32.AND P6, PT, R113, 0x7f000001, PT ;  /* 0x7f0000017100780c */ /* 0x000fca0003fc6070 */
[----:B------:R-:W-:Y:S02]  /*7d660*/  @P1 IADD3 R111, PT, PT, R111, -0x7f000001, RZ ;  /* 0x80ffffff6f6f1810 */ /* 0x000fe40007ffe0ff */
[----:B------:R-:W-:Y:S01]  /*7d670*/  @P5 IADD3 R106, PT, PT, R106, -0x7f000001, RZ ;  /* 0x80ffffff6a6a5810 */ /* 0x000fe20007ffe0ff */
[----:B------:R-:W-:Y:S01]  /*7d680*/  ISETP.GE.U32.AND P0, PT, R110, 0x7f000001, PT ;  /* 0x7f0000016e00780c */ /* 0x000fe20003f06070 */
[----:B------:R-:W-:Y:S01]  /*7d690*/  ISETP.GE.U32.AND P1, PT, R98, 0x7f000001, PT ;  /* 0x7f0000016200780c */ /* 0x000fe20003f26070 */
[----:B------:R-:W-:Y:S02]  /*7d6a0*/  @P4 IADD3 R94, PT, PT, R94, -0x7f000001, RZ ;  /* 0x80ffffff5e5e4810 */ /* 0x000fe40007ffe0ff */
[----:B------:R-:W-:Y:S02]  /*7d6b0*/  @P3 IADD3 R96, PT, PT, R96, -0x7f000001, RZ ;  /* 0x80ffffff60603810 */ /* 0x000fe40007ffe0ff */
[----:B------:R-:W-:Y:S02]  /*7d6c0*/  IADD3 R111, PT, PT, R106, R111, RZ ;  /* 0x0000006f6a6f7210 */ /* 0x000fe40007ffe0ff */
[----:B------:R-:W-:Y:S01]  /*7d6d0*/  @P2 IADD3 R103, PT, PT, R103, -0x7f000001, RZ ;  /* 0x80ffffff67672810 */ /* 0x000fe20007ffe0ff */
[----:B------:R-:W-:Y:S01]  /*7d6e0*/  ISETP.GE.U32.AND P3, PT, R139, 0x7f000001, PT ;  /* 0x7f0000018b00780c */ /* 0x000fe20003f66070 */
[----:B------:R-:W-:Y:S01]  /*7d6f0*/  IADD3 R108, PT, PT, R96, R94, RZ ;  /* 0x0000005e606c7210 */ /* 0x000fe20007ffe0ff */
[----:B------:R-:W-:Y:S01]  /*7d700*/  ISETP.GE.U32.AND P2, PT, R111, 0x7f000001, PT ;  /* 0x7f0000016f00780c */ /* 0x000fe20003f46070 */
[----:B------:R-:W-:Y:S01]  /*7d710*/  @P6 IADD3 R113, PT, PT, R113, -0x7f000001, RZ ;  /* 0x80ffffff71716810 */ /* 0x000fe20007ffe0ff */
[----:B------:R-:W-:-:S02]  /*7d720*/  IMAD.WIDE.U32 R114, R114, R231, RZ ;  /* 0x000000e772727225 */ /* 0x000fc400078e00ff */
[----:B------:R-:W-:Y:S01]  /*7d730*/  ISETP.GE.U32.AND P5, PT, R108, 0x7f000001, PT ;  /* 0x7f0000016c00780c */ /* 0x000fe20003fa6070 */
[----:B------:R-:W-:Y:S02]  /*7d740*/  @P0 IADD3 R110, PT, PT, R110, -0x7f000001, RZ ;  /* 0x80ffffff6e6e0810 */ /* 0x000fe40007ffe0ff */
[----:B------:R-:W-:Y:S02]  /*7d750*/  IADD3 R103, PT, PT, R103, R113, RZ ;  /* 0x0000007167677210 */ /* 0x000fe40007ffe0ff */
[----:B------:R-:W-:Y:S01]  /*7d760*/  @P1 IADD3 R98, PT, PT, R98, -0x7f000001, RZ ;  /* 0x80ffffff62621810 */ /* 0x000fe20007ffe0ff */
[----:B------:R-:W-:Y:S01]  /*7d770*/  IMAD R113, R114, 0x7effffff, RZ ;  /* 0x7effffff72717824 */ /* 0x000fe200078e02ff */
[----:B------:R-:W-:Y:S01]  /*7d780*/  @P3 IADD3 R139, PT, PT, R139, -0x7f000001, RZ ;  /* 0x80ffffff8b8b3810 */ /* 0x000fe20007ffe0ff */
[----:B------:R-:W-:Y:S02]  /*7d790*/  ISETP.GE.U32.AND P4, PT, R103, 0x7f000001, PT ;  /* 0x7f0000016700780c */ /* 0x000fe40003f86070 */
[----:B------:R-:W-:Y:S01]  /*7d7a0*/  IMAD.HI.U32 R113, R113, 0x7f000001, R114 ;  /* 0x7f00000171717827 */ /* 0x000fe200078e0072 */
[----:B------:R-:W-:-:S02]  /*7d7b0*/  IADD3 R98, PT, PT, R98, R110, RZ ;  /* 0x0000006e62627210 */ /* 0x000fc40007ffe0ff */
[----:B------:R-:W-:Y:S02]  /*7d7c0*/  @P2 IADD3 R111, PT, PT, R111, -0x7f000001, RZ ;  /* 0x80ffffff6f6f2810 */ /* 0x000fe40007ffe0ff */
[----:B------:R-:W-:Y:S01]  /*7d7d0*/  ISETP.GE.U32.AND P1, PT, R113, 0x7f000001, PT ;  /* 0x7f0000017100780c */ /* 0x000fe20003f26070 */
[----:B------:R-:W-:Y:S01]  /*7d7e0*/  ISETP.GE.U32.AND P0, PT, R98, 0x7f000001, PT ;  /* 0x7f0000016200780c */ /* 0x000fe20003f06070 */
[----:B------:R-:W-:Y:S02]  /*7d7f0*/  @P5 IADD3 R108, PT, PT, R108, -0x7f000001, RZ ;  /* 0x80ffffff6c6c5810 */ /* 0x000fe40007ffe0ff */
[----:B------:R-:W-:-:S03]  /*7d800*/  IADD3 R111, PT, PT, R111, R139, RZ ;  /* 0x0000008b6f6f7210 */ /* 0x000fc60007ffe0ff */
[----:B------:R-:W-:Y:S02]  /*7d810*/  IMAD.WIDE.U32 R94, R108, UR17, RZ ;  /* 0x000000116c5e7c25 */ /* 0x000fe4000f8e00ff */
[----:B------:R-:W-:Y:S01]  /*7d820*/  ISETP.GE.U32.AND P2, PT, R111, 0x7f000001, PT ;  /* 0x7f0000016f00780c */ /* 0x000fe20003f46070 */
[----:B------:R-:W-:Y:S01]  /*7d830*/  @P4 IADD3 R103, PT, PT, R103, -0x7f000001, RZ ;  /* 0x80ffffff67674810 */ /* 0x000fe20007ffe0ff */
[----:B------:R-:W-:Y:S02]  /*7d840*/  IMAD R109, R94, 0x7effffff, RZ ;  /* 0x7effffff5e6d7824 */ /* 0x000fe400078e02ff */
[----:B------:R-:W-:Y:S02]  /*7d850*/  @P1 IADD3 R113, PT, PT, R113, -0x7f000001, RZ ;  /* 0x80ffffff71711810 */ /* 0x000fe40007ffe0ff */
[----:B------:R-:W-:Y:S01]  /*7d860*/  @P0 IADD3 R98, PT, PT, R98, -0x7f000001, RZ ;  /* 0x80ffffff62620810 */ /* 0x000fe20007ffe0ff */
[----:B------:R-:W-:-:S04]  /*7d870*/  IMAD.HI.U32 R109, R109, 0x7f000001, R94 ;  /* 0x7f0000016d6d7827 */ /* 0x000fc800078e005e */
[----:B------:R-:W-:Y:S01]  /*7d880*/  IMAD.WIDE.U32 R94, R103, UR16, RZ ;  /* 0x00000010675e7c25 */ /* 0x000fe2000f8e00ff */
[----:B------:R-:W-:-:S03]  /*7d890*/  IADD3 R113, PT, PT, R98, R113, RZ ;  /* 0x0000007162717210 */ /* 0x000fc60007ffe0ff */
[----:B------:R-:W-:Y:S01]  /*7d8a0*/  IMAD R105, R94, 0x7effffff, RZ ;  /* 0x7effffff5e697824 */ /* 0x000fe200078e02ff */
[----:B------:R-:W-:-:S03]  /*7d8b0*/  @P2 IADD3 R111, PT, PT, R111, -0x7f000001, RZ ;  /* 0x80ffffff6f6f2810 */ /* 0x000fc60007ffe0ff */
[----:B------:R-:W-:Y:S01]  /*7d8c0*/  IMAD.HI.U32 R105, R105, 0x7f000001, R94 ;  /* 0x7f00000169697827 */ /* 0x000fe200078e005e */
[----:B------:R-:W-:-:S03]  /*7d8d0*/  ISETP.GE.U32.AND P0, PT, R113, 0x7f000001, PT ;  /* 0x7f0000017100780c */ /* 0x000fc60003f06070 */
[----:B------:R-:W-:-:S04]  /*7d8e0*/  IMAD.WIDE.U32 R94, R111, UR18, RZ ;  /* 0x000000126f5e7c25 */ /* 0x000fc8000f8e00ff */
[----:B------:R-:W-:-:S04]  /*7d8f0*/  IMAD R110, R94, 0x7effffff, RZ ;  /* 0x7effffff5e6e7824 */ /* 0x000fc800078e02ff */
[----:B------:R-:W-:-:S04]  /*7d900*/  IMAD.HI.U32 R110, R110, 0x7f000001, R94 ;  /* 0x7f0000016e6e7827 */ /* 0x000fc800078e005e */
[----:B------:R-:W-:Y:S01]  /*7d910*/  IMAD.WIDE.U32 R94, R111, UR16, RZ ;  /* 0x000000106f5e7c25 */ /* 0x000fe2000f8e00ff */
[----:B------:R-:W-:-:S03]  /*7d920*/  @P0 IADD3 R113, PT, PT, R113, -0x7f000001, RZ ;  /* 0x80ffffff71710810 */ /* 0x000fc60007ffe0ff */
[----:B------:R-:W-:-:S04]  /*7d930*/  IMAD R98, R94, 0x7effffff, RZ ;  /* 0x7effffff5e627824 */ /* 0x000fc800078e02ff */
[----:B------:R-:W-:-:S04]  /*7d940*/  IMAD.HI.U32 R98, R98, 0x7f000001, R94 ;  /* 0x7f00000162627827 */ /* 0x000fc800078e005e */
[----:B------:R-:W-:-:S04]  /*7d950*/  IMAD.WIDE.U32 R94, R113, UR17, RZ ;  /* 0x00000011715e7c25 */ /* 0x000fc8000f8e00ff */
[----:B------:R-:W-:-:S04]  /*7d960*/  IMAD R114, R94, 0x7effffff, RZ ;  /* 0x7effffff5e727824 */ /* 0x000fc800078e02ff */
[----:B------:R-:W-:-:S04]  /*7d970*/  IMAD.HI.U32 R114, R114, 0x7f000001, R94 ;  /* 0x7f00000172727827 */ /* 0x000fc800078e005e */
[----:B------:R-:W-:-:S04]  /*7d980*/  IMAD.WIDE.U32 R94, R108, UR16, RZ ;  /* 0x000000106c5e7c25 */ /* 0x000fc8000f8e00ff */
[----:B------:R-:W-:Y:S01]  /*7d990*/  IMAD R104, R94, 0x7effffff, RZ ;  /* 0x7effffff5e687824 */ /* 0x000fe200078e02ff */
[----:B----4-:R-:W-:-:S03]  /*7d9a0*/  IADD3 R132, PT, PT, R158, R132, RZ ;  /* 0x000000849e847210 */ /* 0x010fc60007ffe0ff */
        /* <DEDUP_REMOVED lines=11> */
[----:B------:R-:W-:Y:S02]  /*7da60*/  IMAD R106, R94, 0x7effffff, RZ ;  /* 0x7effffff5e6a7824 */ /* 0x000fe400078e02ff */
[----:B------:R-:W-:Y:S02]  /*7da70*/  ISETP.GE.U32.AND P0, PT, R123, 0x7f000001, PT ;  /* 0x7f0000017b00780c */ /* 0x000fe40003f06070 */
[----:B------:R-:W-:-:S04]  /*7da80*/  IMAD.HI.U32 R106, R106, 0x7f000001, R94 ;  /* 0x7f0000016a6a7827 */ /* 0x000fc800078e005e */
[----:B------:R-:W-:-:S04]  /*7da90*/  IMAD.WIDE.U32 R94, R103, UR17, RZ ;  /* 0x00000011675e7c25 */ /* 0x000fc8000f8e00ff */
[----:B------:R-:W-:-:S04]  /*7daa0*/  IMAD R96, R94, 0x7effffff, RZ ;  /* 0x7effffff5e607824 */ /* 0x000fc800078e02ff */
[----:B------:R-:W-:-:S04]  /*7dab0*/  IMAD.HI.U32 R96, R96, 0x7f000001, R94 ;  /* 0x7f00000160607827 */ /* 0x000fc800078e005e */
[----:B------:R-:W-:Y:S01]  /*7dac0*/  IMAD.WIDE.U32 R94, R103, UR19, RZ ;  /* 0x00000013675e7c25 */ /* 0x000fe2000f8e00ff */
[----:B------:R-:W-:-:S03]  /*7dad0*/  @P0 IADD3 R123, PT, PT, R123, -0x7f000001, RZ ;  /* 0x80ffffff7b7b0810 */ /* 0x000fc60007ffe0ff */
[----:B------:R-:W-:Y:S01]  /*7dae0*/  IMAD R103, R94, 0x7effffff, RZ ;  /* 0x7effffff5e677824 */ /* 0x000fe200078e02ff */
[----:B------:R-:W-:-:S03]  /*7daf0*/  IADD3 R123, PT, PT, R70, R123, RZ ;  /* 0x0000007b467b7210 */ /* 0x000fc60007ffe0ff */
        /* <DEDUP_REMOVED lines=22> */
[----:B------:R-:W-:Y:S01]  /*7dc60*/  @P0 IADD3 R123, PT, PT, R123, -0x7f000001, RZ ;  /* 0x80ffffff7b7b0810 */ /* 0x000fe20007ffe0ff */
[----:B------:R-:W-:Y:S02]  /*7dc70*/  IMAD R108, R109, 0x6, RZ ;  /* 0x000000066d6c7824 */ /* 0x000fe400078e02ff */
[----:B------:R-:W-:-:S04]  /*7dc80*/  IMAD.HI.U32 R118, R118, 0x7f000001, R94 ;  /* 0x7f00000176767827 */ /* 0x000fc800078e005e */
[----:B------:R-:W-:Y:S01]  /*7dc90*/  IMAD.WIDE.U32 R94, R109, 0x5fffffa, RZ ;  /* 0x05fffffa6d5e7825 */ /* 0x000fe200078e00ff */
[----:B------:R-:W-:-:S05]  /*7dca0*/  IADD3 R109, PT, PT, R64, R123, RZ ;  /* 0x0000007b406d7210 */ /* 0x000fca0007ffe0ff */
[----:B------:R-:W-:Y:S01]  /*7dcb0*/  ISETP.GE.U32.AND P0, PT, R109, 0x7f000001, PT ;  /* 0x7f0000016d00780c */ /* 0x000fe20003f06070 */
[----:B------:R-:W-:Y:S01]  /*7dcc0*/  @P1 IADD3 R110, PT, PT, R110, -0x7f000001, RZ ;  /* 0x80ffffff6e6e1810 */ /* 0x000fe20007ffe0ff */
[----:B------:R-:W-:Y:S01]  /*7dcd0*/  ISETP.GE.U32.AND P1, PT, R113, 0x7f000001, PT ;  /* 0x7f0000017100780c */ /* 0x000fe20003f26070 */
[----:B------:R-:W-:-:S04]  /*7dce0*/  IMAD.HI.U32 R108, R108, 0x7f000001, R94 ;  /* 0x7f0000016c6c7827 */ /* 0x000fc800078e005e */
[----:B------:R-:W-:-:S04]  /*7dcf0*/  IMAD.WIDE.U32 R94, R110, 0x5fffffa, RZ ;  /* 0x05fffffa6e5e7825 */ /* 0x000fc800078e00ff */
[----:B------:R-:W-:Y:S02]  /*7dd00*/  IMAD R110, R110, 0x6, RZ ;  /* 0x000000066e6e7824 */ /* 0x000fe400078e02ff */
[----:B------:R-:W-:Y:S02]  /*7dd10*/  @P0 IADD3 R109, PT, PT, R109, -0x7f000001, RZ ;  /* 0x80ffffff6d6d0810 */ /* 0x000fe40007ffe0ff */
[----:B------:R-:W-:Y:S01]  /*7dd20*/  @P1 IADD3 R113, PT, PT, R113, -0x7f000001, RZ ;  /* 0x80ffffff71711810 */ /* 0x000fe20007ffe0ff */
[----:B------:R-:W-:Y:S01]  /*7dd30*/  IMAD.HI.U32 R125, R110, 0x7f000001, R94 ;  /* 0x7f0000016e7d7827 */ /* 0x000fe200078e005e */
[----:B------:R-:W-:-:S03]  /*7dd40*/  IADD3 R109, PT, PT, R33, R109, RZ ;  /* 0x0000006d216d7210 */ /* 0x000fc60007ffe0ff */
[----:B------:R-:W-:-:S04]  /*7dd50*/  IMAD.WIDE.U32 R94, R113, 0x5fffffa, RZ ;  /* 0x05fffffa715e7825 */ /* 0x000fc800078e00ff */
[----:B------:R-:W-:Y:S02]  /*7dd60*/  IMAD R110, R113, 0x6, RZ ;  /* 0x00000006716e7824 */ /* 0x000fe400078e02ff */
[----:B------:R-:W3:Y:S01]  /*7dd70*/  LDG.E R113, desc[UR20][R178.64+0x48] ;  /* 0x00004814b2717981 */ /* 0x000ee2000c1e1900 */
[----:B------:R-:W-:-:S13]  /*7dd80*/  ISETP.GE.U32.AND P0, PT, R109, 0x7f000001, PT ;  /* 0x7f0000016d00780c */ /* 0x000fda0003f06070 */
[----:B------:R-:W-:-:S04]  /*7dd90*/  @P0 IADD3 R109, PT, PT, R109, -0x7f000001, RZ ;  /* 0x80ffffff6d6d0810 */ /* 0x000fc80007ffe0ff */
[----:B------:R-:W-:-:S05]  /*7dda0*/  IADD3 R109, PT, PT, R90, R109, RZ ;  /* 0x0000006d5a6d7210 */ /* 0x000fca0007ffe0ff */
[----:B------:R-:W-:Y:S01]  /*7ddb0*/  ISETP.GE.U32.AND P0, PT, R109, 0x7f000001, PT ;  /* 0x7f0000016d00780c */ /* 0x000fe20003f06070 */
[----:B------:R-:W-:-:S12]  /*7ddc0*/  ISETP.GE.U32.AND P1, PT, R116, 0x7f000001, PT ;  /* 0x7f0000017400780c */ /* 0x000fd80003f26070 */
[----:B------:R-:W-:Y:S02]  /*7ddd0*/  @P0 IADD3 R109, PT, PT, R109, -0x7f000001, RZ ;  /* 0x80ffffff6d6d0810 */ /* 0x000fe40007ffe0ff */
[----:B------:R-:W-:Y:S02]  /*7dde0*/  @P1 IADD3 R116, PT, PT, R116, -0x7f000001, RZ ;  /* 0x80ffffff74741810 */ /* 0x000fe40007ffe0ff */
[----:B------:R-:W-:Y:S01]  /*7ddf0*/  IADD3 R109, PT, PT, R73, R109, RZ ;  /* 0x0000006d496d7210 */ /* 0x000fe20007ffe0ff */
[----:B------:R-:W-:-:S04]  /*7de00*/  ISETP.GE.U32.AND P1, PT, R111, 0x7f000001, PT ;  /* 0x7f0000016f00780c */ /* 0x000fc80003f26070 */
[----:B------:R-:W-:Y:S01]  /*7de10*/  ISETP.GE.U32.AND P0, PT, R109, 0x7f000001, PT ;  /* 0x7f0000016d00780c */ /* 0x000fe20003f06070 */
[----:B--2---:R-:W-:-:S08]  /*7de20*/  IADD3 R119, PT, PT, R159, R119, RZ ;  /* 0x000000779f777210 */ /* 0x004fd00007ffe0ff */
[----:B------:R-:W-:Y:S01]  /*7de30*/  @P1 IADD3 R111, PT, PT, R111, -0x7f000001, RZ ;  /* 0x80ffffff6f6f1810 */ /* 0x000fe20007ffe0ff */
[----:B------:R-:W-:-:S03]  /*7de40*/  ISETP.GE.U32.AND P1, PT, R118, 0x7f000001, PT ;  /* 0x7f0000017600780c */ /* 0x000fc60003f26070 */
[----:B------:R-:W-:Y:S01]  /*7de50*/  @P0 IADD3 R109, PT, PT, R109, -0x7f000001, RZ ;  /* 0x80ffffff6d6d0810 */ /* 0x000fe20007ffe0ff */
[----:B------:R-:W-:-:S03]  /*7de60*/  ISETP.GE.U32.AND P0, PT, R119, 0x7f000001, PT ;  /* 0x7f0000017700780c */ /* 0x000fc60003f06070 */
[----:B------:R-:W-:-:S06]  /*7de70*/  IADD3 R109, PT, PT, R87, R109, RZ ;  /* 0x0000006d576d7210 */ /* 0x000fcc0007ffe0ff */
[----:B------:R-:W-:Y:S01]  /*7de80*/  @P1 IADD3 R118, PT, PT, R118, -0x7f000001, RZ ;  /* 0x80ffffff76761810 */ /* 0x000fe20007ffe0ff */
[----:B------:R-:W-:-:S03]  /*7de90*/  ISETP.GE.U32.AND P1, PT, R109, 0x7f000001, PT ;  /* 0x7f0000016d00780c */ /* 0x000fc60003f26070 */
[----:B------:R-:W-:-:S04]  /*7dea0*/  @P0 IADD3 R119, PT, PT, R119, -0x7f000001, RZ ;  /* 0x80ffffff77770810 */ /* 0x000fc80007ffe0ff */
[----:B------:R-:W-:-:S05]  /*7deb0*/  IADD3 R120, PT, PT, R120, R119, RZ ;  /* 0x0000007778787210 */ /* 0x000fca0007ffe0ff */
[----:B------:R-:W-:Y:S01]  /*7dec0*/  ISETP.GE.U32.AND P0, PT, R120, 0x7f000001, PT ;  /* 0x7f0000017800780c */ /* 0x000fe20003f06070 */
[----:B------:R-:W-:-:S04]  /*7ded0*/  @P1 IADD3 R109, PT, PT, R109, -0x7f000001, RZ ;  /* 0x80ffffff6d6d1810 */ /* 0x000fc80007ffe0ff */
[----:B------:R-:W-:-:S05]  /*7dee0*/  IADD3 R109, PT, PT, R86, R109, RZ ;  /* 0x0000006d566d7210 */ /* 0x000fca0007ffe0ff */
        /* <DEDUP_REMOVED lines=11> */
[----:B------:R-:W-:Y:S01]  /*7dfa0*/  IADD3 R109, PT, PT, R83, R109, RZ ;  /* 0x0000006d536d7210 */ /* 0x000fe20007ffe0ff */
[----:B------:R-:W-:-:S04]  /*7dfb0*/  IMAD.HI.U32 R110, R110, 0x7f000001, R94 ;  /* 0x7f0000016e6e7827 */ /* 0x000fc800078e005e */
[----:B------:R-:W-:-:S03]  /*7dfc0*/  ISETP.GE.U32.AND P1, PT, R109, 0x7f000001, PT ;  /* 0x7f0000016d00780c */ /* 0x000fc60003f26070 */
[----:B------:R-:W-:Y:S01]  /*7dfd0*/  @P0 IADD3 R120, PT, PT, R120, -0x7f000001, RZ ;  /* 0x80ffffff78780810 */ /* 0x000fe20007ffe0ff */
[----:B------:R-:W-:-:S04]  /*7dfe0*/  IMAD.WIDE.U32 R94, R116, 0x5fffffa, RZ ;  /* 0x05fffffa745e7825 */ /* 0x000fc800078e00ff */
[----:B------:R-:W-:Y:S01]  /*7dff0*/  IMAD R116, R116, 0x6, RZ ;  /* 0x0000000674747824 */ /* 0x000fe200078e02ff */
[----:B------:R-:W-:-:S03]  /*7e000*/  IADD3 R120, PT, PT, R41, R120, RZ ;  /* 0x0000007829787210 */ /* 0x000fc60007ffe0ff */
[----:B------:R-:W-:-:S04]  /*7e010*/  IMAD.HI.U32 R124, R116, 0x7f000001, R94 ;  /* 0x7f000001747c7827 */ /* 0x000fc800078e005e */
[----:B------:R-:W-:Y:S01]  /*7e020*/  IMAD.WIDE.U32 R94, R111, 0x5fffffa, RZ ;  /* 0x05fffffa6f5e7825 */ /* 0x000fe200078e00ff */
[----:B------:R-:W-:-:S03]  /*7e030*/  ISETP.GE.U32.AND P0, PT, R120, 0x7f000001, PT ;  /* 0x7f0000017800780c */ /* 0x000fc60003f06070 */
[----:B------:R-:W-:Y:S01]  /*7e040*/  IMAD R111, R111, 0x6, RZ ;  /* 0x000000066f6f7824 */ /* 0x000fe200078e02ff */
[----:B------:R-:W-:-:S03]  /*7e050*/  @P1 IADD3 R109, PT, PT, R109, -0x7f000001, RZ ;  /* 0x80ffffff6d6d1810 */ /* 0x000fc60007ffe0ff */
[----:B------:R-:W-:Y:S01]  /*7e060*/  IMAD.HI.U32 R123, R111, 0x7f000001, R94 ;  /* 0x7f0000016f7b7827 */ /* 0x000fe200078e005e */
        /* <DEDUP_REMOVED lines=8> */
[----:B------:R-:W-:Y:S01]  /*7e0f0*/  @P0 IADD3 R109, PT, PT, R109, -0x7f000001, RZ ;  /* 0x80ffffff6d6d0810 */ /* 0x000fe20007ffe0ff */
[----:B------:R-:W-:-:S04]  /*7e100*/  IMAD.WIDE.U32 R94, R118, 0x5fffffa, RZ ;  /* 0x05fffffa765e7825 */ /* 0x000fc800078e00ff */
[----:B------:R-:W-:Y:S02]  /*7e110*/  IMAD R116, R118, 0x6, RZ ;  /* 0x0000000676747824 */ /* 0x000fe400078e02ff */
[----:B------:R-:W2:Y:S01]  /*7e120*/  LDG.E R118, desc[UR20][R178.64+0x4c] ;  /* 0x00004c14b2767981 */ /* 0x000ea2000c1e1900 */
[----:B------:R-:W-:Y:S01]  /*7e130*/  IADD3 R109, PT, PT, R68, R109, RZ ;  /* 0x0000006d446d7210 */ /* 0x000fe20007ffe0ff */
[----:B------:R-:W-:-:S04]  /*7e140*/  ISETP.GE.U32.AND P2, PT, R105, 0x7f000001, PT ;  /* 0x7f0000016900780c */ /* 0x000fc80003f46070 */
[----:B------:R-:W-:Y:S01]  /*7e150*/  ISETP.GE.U32.AND P0, PT, R109, 0x7f000001, PT ;  /* 0x7f0000016d00780c */ /* 0x000fe20003f06070 */
[----:B------:R-:W-:Y:S01]  /*7e160*/  @P1 IADD3 R111, PT, PT, R111, -0x7f000001, RZ ;  /* 0x80ffffff6f6f1810 */ /* 0x000fe20007ffe0ff */
[----:B------:R-:W-:-:S04]  /*7e170*/  IMAD.HI.U32 R116, R116, 0x7f000001, R94 ;  /* 0x7f00000174747827 */ /* 0x000fc800078e005e */
[----:B------:R-:W-:-:S04]  /*7e180*/  IMAD.WIDE.U32 R94, R111, UR16, RZ ;  /* 0x000000106f5e7c25 */ /* 0x000fc8000f8e00ff */
[----:B------:R-:W-:-:S03]  /*7e190*/  IMAD R137, R94, 0x7effffff, RZ ;  /* 0x7effffff5e897824 */ /* 0x000fc600078e02ff */
[----:B------:R-:W-:Y:S02]  /*7e1a0*/  @P0 IADD3 R109, PT, PT, R109, -0x7f000001, RZ ;  /* 0x80ffffff6d6d0810 */ /* 0x000fe40007ffe0ff */
[----:B------:R-:W-:Y:S01]  /*7e1b0*/  @P2 IADD3 R105, PT, PT, R105, -0x7f000001, RZ ;  /* 0x80ffffff69692810 */ /* 0x000fe20007ffe0ff */
[----:B------:R-:W-:Y:S01]  /*7e1c0*/  IMAD.HI.U32 R137, R137, 0x7f000001, R94 ;  /* 0x7f00000189897827 */ /* 0x000fe200078e005e */
[----:B------:R-:W-:-:S03]  /*7e1d0*/  IADD3 R94, PT, PT, R72, R109, RZ ;  /* 0x0000006d485e7210 */ /* 0x000fc60007ffe0ff */
[----:B------:R-:W-:Y:S01]  /*7e1e0*/  ISETP.GE.U32.AND P1, PT, R105, 0x7f000001, PT ;  /* 0x7f0000016900780c */ /* 0x000fe20003f26070 */
[----:B------:R-:W-:Y:S01]  /*7e1f0*/  ISETP.GE.U32.AND P2, PT, R108, 0x7f000001, PT ;  /* 0x7f0000016c00780c */ /* 0x000fe20003f46070 */
[----:B------:R-:W-:-:S11]  /*7e200*/  ISETP.GE.U32.AND P0, PT, R94, 0x7f000001, PT ;  /* 0x7f0000015e00780c */ /* 0x000fd60003f06070 */
[----:B------:R-:W-:Y:S02]  /*7e210*/  @P1 IADD3 R105, PT, PT, R105, -0x7f000001, RZ ;  /* 0x80ffffff69691810 */ /* 0x000fe40007ffe0ff */
[----:B------:R-:W-:Y:S02]  /*7e220*/  @P2 IADD3 R108, PT, PT, R108, -0x7f000001, RZ ;  /* 0x80ffffff6c6c2810 */ /* 0x000fe40007ffe0ff */
[----:B------:R-:W-:Y:S02]  /*7e230*/  @P0 IADD3 R94, PT, PT, R94, -0x7f000001, RZ ;  /* 0x80ffffff5e5e0810 */ /* 0x000fe40007ffe0ff */
[----:B------:R-:W-:Y:S02]  /*7e240*/  IADD3 R105, PT, PT, R105, R108, RZ ;  /* 0x0000006c69697210 */ /* 0x000fe40007ffe0ff */
[----:B------:R-:W-:Y:S01]  /*7e250*/  IADD3 R94, PT, PT, R71, R94, RZ ;  /* 0x0000005e475e7210 */ /* 0x000fe20007ffe0ff */
[----:B------:R-:W-:Y:S02]  /*7e260*/  ISETP.GE.U32.AND P2, PT, R125, 0x7f000001, PT ;  /* 0x7f0000017d00780c */ /* 0x000fe40003f46070 */
[----:B------:R-:W-:-:S02]  /*7e270*/  ISETP.GE.U32.AND P1, PT, R105, 0x7f000001, PT ;  /* 0x7f0000016900780c */ /* 0x000fc40003f26070 */
[----:B------:R-:W-:-:S09]  /*7e280*/  ISETP.GE.U32.AND P0, PT, R94, 0x7f000001, PT ;  /* 0x7f0000015e00780c */ /* 0x000fd20003f06070 */
[----:B------:R-:W-:Y:S02]  /*7e290*/  @P2 IADD3 R125, PT, PT, R125, -0x7f000001, RZ ;  /* 0x80ffffff7d7d2810 */ /* 0x000fe40007ffe0ff */
[----:B------:R-:W-:Y:S02]  /*7e2a0*/  @P1 IADD3 R105, PT, PT, R105, -0x7f000001, RZ ;  /* 0x80ffffff69691810 */ /* 0x000fe40007ffe0ff */
[----:B------:R-:W-:Y:S02]  /*7e2b0*/  @P0 IADD3 R94, PT, PT, R94, -0x7f000001, RZ ;  /* 0x80ffffff5e5e0810 */ /* 0x000fe40007ffe0ff */
[----:B------:R-:W-:Y:S02]  /*7e2c0*/  IADD3 R125, PT, PT, R105, R125, RZ ;  /* 0x0000007d697d7210 */ /* 0x000fe40007ffe0ff */
[----:B------:R-:W-:-:S05]  /*7e2d0*/  IADD3 R105, PT, PT, R37, R94, RZ ;  /* 0x0000005e25697210 */ /* 0x000fca0007ffe0ff */
[----:B------:R-:W-:Y:S01]  /*7e2e0*/  ISETP.GE.U32.AND P0, PT, R105, 0x7f000001, PT ;  /* 0x7f0000016900780c */ /* 0x000fe20003f06070 */
[----:B------:R-:W-:Y:S01]  /*7e2f0*/  ISETP.GE.U32.AND P2, PT, R110, 0x7f000001, PT ;  /* 0x7f0000016e00780c */ /* 0x000fe20003f46070 */
[----:B------:R-:W-:-:S11]  /*7e300*/  ISETP.GE.U32.AND P1, PT, R125, 0x7f000001, PT ;  /* 0x7f0000017d00780c */ /* 0x000fd60003f26070 */
[----:B------:R-:W-:-:S04]  /*7e310*/  @P0 IADD3 R105, PT, PT, R105, -0x7f000001, RZ ;  /* 0x80ffffff69690810 */ /* 0x000fc80007ffe0ff */
[----:B------:R-:W-:-:S05]  /*7e320*/  IADD3 R105, PT, PT, R82, R105, RZ ;  /* 0x0000006952697210 */ /* 0x000fca0007ffe0ff */
[----:B------:R-:W-:Y:S01]  /*7e330*/  ISETP.GE.U32.AND P0, PT, R105, 0x7f000001, PT ;  /* 0x7f0000016900780c */ /* 0x000fe20003f06070 */
[----:B------:R-:W-:Y:S02]  /*7e340*/  @P2 IADD3 R110, PT, PT, R110, -0x7f000001, RZ ;  /* 0x80ffffff6e6e2810 */ /* 0x000fe40007ffe0ff */
[----:B------:R-:W-:Y:S02]  /*7e350*/  @P1 IADD3 R125, PT, PT, R125, -0x7f000001, RZ ;  /* 0x80ffffff7d7d1810 */ /* 0x000fe40007ffe0ff */
[----:B---3--:R-:W-:-:S08]  /*7e360*/  IADD3 R120, PT, PT, R161, R113, RZ ;  /* 0x00000071a1787210 */ /* 0x008fd00007ffe0ff */
[----:B------:R-:W-:Y:S01]  /*7e370*/  @P0 IADD3 R105, PT, PT, R105, -0x7f000001, RZ ;  /* 0x80ffffff69690810 */ /* 0x000fe20007ffe0ff */
[----:B------:R-:W-:Y:S01]  /*7e380*/  ISETP.GE.U32.AND P0, PT, R120, 0x7f000001, PT ;  /* 0x7f0000017800780c */ /* 0x000fe20003f06070 */
[----:B------:R-:W-:Y:S01]  /*7e390*/  IADD3 R110, PT, PT, R125, R110, RZ ;  /* 0x0000006e7d6e7210 */ /* 0x000fe20007ffe0ff */
[----:B------:R-:W-:Y:S01]  /*7e3a0*/  ISETP.GE.U32.AND P2, PT, R112, 0x7f000001, PT ;  /* 0x7f0000017000780c */ /* 0x000fe20003f46070 */
[----:B------:R-:W-:-:S04]  /*7e3b0*/  IMAD.WIDE.U32 R108, R111, UR17, RZ ;  /* 0x000000116f6c7c25 */ /* 0x000fc8000f8e00ff */
[----:B------:R-:W-:Y:S01]  /*7e3c0*/  IMAD.WIDE.U32 R146, R111, UR18, RZ ;  /* 0x000000126f927c25 */ /* 0x000fe2000f8e00ff */
[----:B------:R-:W3:Y:S01]  /*7e3d0*/  LDL.LU R161, [R1+0x2e0] ;  /* 0x0002e00001a17983 */ /* 0x000ee20000300800 */
[----:B------:R-:W-:Y:S01]  /*7e3e0*/  ISETP.GE.U32.AND P1, PT, R110, 0x7f000001, PT ;  /* 0x7f0000016e00780c */ /* 0x000fe20003f26070 */
[----:B------:R-:W-:-:S03]  /*7e3f0*/  IADD3 R105, PT, PT, R74, R105, RZ ;  /* 0x000000694a697210 */ /* 0x000fc60007ffe0ff */
[----:B------:R-:W-:Y:S02]  /*7e400*/  @P0 IADD3 R120, PT, PT, R120, -0x7f000001, RZ ;  /* 0x80ffffff78780810 */ /* 0x000fe40007ffe0ff */
[----:B------:R-:W-:Y:S01]  /*7e410*/  @P2 IADD3 R112, PT, PT, R112, -0x7f000001, RZ ;  /* 0x80ffffff70702810 */ /* 0x000fe20007ffe0ff */
[----:B------:R-:W-:Y:S02]  /*7e420*/  IMAD R95, R108, 0x7effffff, RZ ;  /* 0x7effffff6c5f7824 */ /* 0x000fe400078e02ff */
[----:B------:R-:W-:Y:S01]  /*7e430*/  IMAD.WIDE.U32 R126, R60, R228, RZ ;  /* 0x000000e43c7e7225 */ /* 0x000fe200078e00ff */
[----:B------:R-:W-:-:S03]  /*7e440*/  IADD3 R122, PT, PT, R122, R120, RZ ;  /* 0x000000787a7a7210 */ /* 0x000fc60007ffe0ff */
[----:B------:R-:W-:Y:S01]  /*7e450*/  @P1 IADD3 R110, PT, PT, R110, -0x7f000001, RZ ;  /* 0x80ffffff6e6e1810 */ /* 0x000fe20007ffe0ff */
[----:B------:R-:W-:Y:S01]  /*7e460*/  ISETP.GE.U32.AND P1, PT, R105, 0x7f000001, PT ;  /* 0x7f0000016900780c */ /* 0x000fe20003f26070 */
[----:B------:R-:W4:Y:S04]  /*7e470*/  LDL R196, [R1+0x258] ;  /* 0x0002580001c47983 */ /* 0x000f280000100800 */
[----:B------:R-:W3:Y:S01]  /*7e480*/  LDL R198, [R1+0x21c] ;  /* 0x00021c0001c67983 */ /* 0x000ee20000100800 */
[----:B------:R-:W-:-:S03]  /*7e490*/  ISETP.GE.U32.AND P0, PT, R122, 0x7f000001, PT ;  /* 0x7f0000017a00780c */ /* 0x000fc60003f06070 */
[----:B------:R-:W3:Y:S04]  /*7e4a0*/  LDL R197, [R1+0x218] ;  /* 0x0002180001c57983 */ /* 0x000ee80000100800 */
[----:B------:R-:W-:-:S06]  /*7e4b0*/  @P1 IADD3 R105, PT, PT, R105, -0x7f000001, RZ ;  /* 0x80ffffff69691810 */ /* 0x000fcc0007ffe0ff */
[----:B------:R-:W-:Y:S02]  /*7e4c0*/  @P0 IADD3 R122, PT, PT, R122, -0x7f000001, RZ ;  /* 0x80ffffff7a7a0810 */ /* 0x000fe40007ffe0ff */
[----:B------:R-:W-:Y:S02]  /*7e4d0*/  IADD3 R105, PT, PT, R77, R105, RZ ;  /* 0x000000694d697210 */ /* 0x000fe40007ffe0ff */
[----:B------:R-:W-:-:S03]  /*7e4e0*/  IADD3 R122, PT, PT, R92, R122, RZ ;  /* 0x0000007a5c7a7210 */ /* 0x000fc60007ffe0ff */
[----:B------:R-:W-:Y:S02]  /*7e4f0*/  ISETP.GE.U32.AND P1, PT, R105, 0x7f000001, PT ;  /* 0x7f0000016900780c */ /* 0x000fe40003f26070 */
[----:B------:R-:W-:-:S11]  /*7e500*/  ISETP.GE.U32.AND P0, PT, R122, 0x7f000001, PT ;  /* 0x7f0000017a00780c */ /* 0x000fd60003f06070 */
[----:B------:R-:W-:Y:S02]  /*7e510*/  @P1 IADD3 R105, PT, PT, R105, -0x7f000001, RZ ;  /* 0x80ffffff69691810 */ /* 0x000fe40007ffe0ff */
[----:B------:R-:W-:Y:S02]  /*7e520*/  @P0 IADD3 R122, PT, PT, R122, -0x7f000001, RZ ;  /* 0x80ffffff7a7a0810 */ /* 0x000fe40007ffe0ff */
[----:B------:R-:W-:Y:S02]  /*7e530*/  IADD3 R113, PT, PT, R76, R105, RZ ;  /* 0x000000694c717210 */ /* 0x000fe40007ffe0ff */
[----:B------:R-:W-:-:S03]  /*7e540*/  IADD3 R122, PT, PT, R15, R122, RZ ;  /* 0x0000007a0f7a7210 */ /* 0x000fc60007ffe0ff */
[----:B------:R-:W-:Y:S02]  /*7e550*/  ISETP.GE.U32.AND P1, PT, R113, 0x7f000001, PT ;  /* 0x7f0000017100780c */ /* 0x000fe40003f26070 */
[----:B------:R-:W-:Y:S01]  /*7e560*/  ISETP.GE.U32.AND P0, PT, R122, 0x7f000001, PT ;  /* 0x7f0000017a00780c */ /* 0x000fe20003f06070 */
[----:B------:R-:W-:-:S10]  /*7e570*/  ISETP.GE.U32.AND P2, PT, R96, 0x7f000001, PT ;  /* 0x7f0000016000780c */ /* 0x000fd40003f46070 */
[----:B------:R-:W-:Y:S01]  /*7e580*/  @P1 IADD3 R113, PT, PT, R113, -0x7f000001, RZ ;  /* 0x80ffffff71711810 */ /* 0x000fe20007ffe0ff */
[----:B------:R-:W-:Y:S01]  /*7e590*/  ISETP.GE.U32.AND P1, PT, R112, 0x7f000001, PT ;  /* 0x7f0000017000780c */ /* 0x000fe20003f26070 */
[----:B------:R-:W-:-:S04]  /*7e5a0*/  @P0 IADD3 R122, PT, PT, R122, -0x7f000001, RZ ;  /* 0x80ffffff7a7a0810 */ /* 0x000fc80007ffe0ff */
[----:B------:R-:W-:Y:S02]  /*7e5b0*/  IADD3 R122, PT, PT, R40, R122, RZ ;  /* 0x0000007a287a7210 */ /* 0x000fe40007ffe0ff */
[----:B------:R-:W-:-:S03]  /*7e5c0*/  @P2 IADD3 R96, PT, PT, R96, -0x7f000001, RZ ;  /* 0x80ffffff60602810 */ /* 0x000fc60007ffe0ff */
[----:B------:R-:W-:-:S03]  /*7e5d0*/  ISETP.GE.U32.AND P0, PT, R122, 0x7f000001, PT ;  /* 0x7f0000017a00780c */ /* 0x000fc60003f06070 */
[----:B------:R-:W-:-:S04]  /*7e5e0*/  @P1 IADD3 R112, PT, PT, R112, -0x7f000001, RZ ;  /* 0x80ffffff70701810 */ /* 0x000fc80007ffe0ff */
[----:B------:R-:W-:Y:S01]  /*7e5f0*/  IADD3 R96, PT, PT, R112, R96, RZ ;  /* 0x0000006070607210 */ /* 0x000fe20007ffe0ff */
[----:B------:R-:W-:-:S04]  /*7e600*/  ISETP.GE.U32.AND P2, PT, R124, 0x7f000001, PT ;  /* 0x7f0000017c00780c */ /* 0x000fc80003f46070 */
[----:B------:R-:W-:Y:S01]  /*7e610*/  ISETP.GE.U32.AND P1, PT, R96, 0x7f000001, PT ;  /* 0x7f0000016000780c */ /* 0x000fe20003f26070 */
[----:B------:R-:W-:Y:S01]  /*7e620*/  @P0 IADD3 R122, PT, PT, R122, -0x7f000001, RZ ;  /* 0x80ffffff7a7a0810 */ /* 0x000fe20007ffe0ff */
[----:B------:R-:W-:-:S04]  /*7e630*/  IMAD.HI.U32 R108, R95, 0x7f000001, R108 ;  /* 0x7f0000015f6c7827 */ /* 0x000fc800078e006c */
[----:B------:R-:W-:Y:S01]  /*7e640*/  IMAD R95, R146, 0x7effffff, RZ ;  /* 0x7effffff925f7824 */ /* 0x000fe200078e02ff */
[----:B------:R-:W-:-:S03]  /*7e650*/  IADD3 R122, PT, PT, R36, R122, RZ ;  /* 0x0000007a247a7210 */ /* 0x000fc60007ffe0ff */
[----:B------:R-:W-:-:S04]  /*7e660*/  IMAD.HI.U32 R146, R95, 0x7f000001, R146 ;  /* 0x7f0000015f927827 */ /* 0x000fc800078e0092 */
[----:B------:R-:W-:Y:S01]  /*7e670*/  IMAD.WIDE.U32 R94, R111, UR19, RZ ;  /* 0x000000136f5e7c25 */ /* 0x000fe2000f8e00ff */
[----:B------:R-:W-:Y:S01]  /*7e680*/  ISETP.GE.U32.AND P0, PT, R122, 0x7f000001, PT ;  /* 0x7f0000017a00780c */ /* 0x000fe20003f06070 */
[----:B------:R-:W-:Y:S02]  /*7e690*/  @P2 IADD3 R124, PT, PT, R124, -0x7f000001, RZ ;  /* 0x80ffffff7c7c2810 */ /* 0x000fe40007ffe0ff */
[----:B------:R-:W-:Y:S01]  /*7e6a0*/  @P1 IADD3 R96, PT, PT, R96, -0x7f000001, RZ ;  /* 0x80ffffff60601810 */ /* 0x000fe20007ffe0ff */
[----:B------:R-:W-:-:S04]  /*7e6b0*/  IMAD R141, R94, 0x7effffff, RZ ;  /* 0x7effffff5e8d7824 */ /* 0x000fc800078e02ff */
[----:B------:R-:W-:Y:S01]  /*7e6c0*/  IMAD.HI.U32 R141, R141, 0x7f000001, R94 ;  /* 0x7f0000018d8d7827 */ /* 0x000fe200078e005e */
[----:B------:R-:W-:-:S03]  /*7e6d0*/  IADD3 R96, PT, PT, R96, R124, RZ ;  /* 0x0000007c60607210 */ /* 0x000fc60007ffe0ff */
[----:B------:R-:W-:Y:S01]  /*7e6e0*/  IMAD.WIDE.U32 R94, R110, R111, RZ ;  /* 0x0000006f6e5e7225 */ /* 0x000fe200078e00ff */
[----:B------:R-:W-:Y:S01]  /*7e6f0*/  ISETP.GE.U32.AND P2, PT, R123, 0x7f000001, PT ;  /* 0x7f0000017b00780c */ /* 0x000fe20003f46070 */
[----:B------:R-:W-:Y:S02]  /*7e700*/  @P0 IADD3 R122, PT, PT, R122, -0x7f000001, RZ ;  /* 0x80ffffff7a7a0810 */ /* 0x000fe40007ffe0ff */
[----:B------:R-:W-:Y:S01]  /*7e710*/  IMAD R136, R94, 0x7effffff, RZ ;  /* 0x7effffff5e887824 */ /* 0x000fe200078e02ff */
[----:B------:R-:W-:-:S03]  /*7e720*/  ISETP.GE.U32.AND P1, PT, R96, 0x7f000001, PT ;  /* 0x7f0000016000780c */ /* 0x000fc60003f26070 */
[----:B------:R-:W-:Y:S01]  /*7e730*/  IMAD.HI.U32 R136, R136, 0x7f000001, R94 ;  /* 0x7f00000188887827 */ /* 0x000fe200078e005e */
[----:B------:R-:W-:-:S03]  /*7e740*/  IADD3 R124, PT, PT, R8, R122, RZ ;  /* 0x0000007a087c7210 */ /* 0x000fc60007ffe0ff */
[----:B------:R-:W-:-:S04]  /*7e750*/  IMAD.WIDE.U32 R94, R113, UR16, RZ ;  /* 0x00000010715e7c25 */ /* 0x000fc8000f8e00ff */
[----:B------:R-:W-:Y:S01]  /*7e760*/  IMAD R109, R94, 0x7effffff, RZ ;  /* 0x7effffff5e6d7824 */ /* 0x000fe200078e02ff */
[----:B------:R-:W-:Y:S01]  /*7e770*/  ISETP.GE.U32.AND P0, PT, R124, 0x7f000001, PT ;  /* 0x7f0000017c00780c */ /* 0x000fe20003f06070 */
[----:B------:R-:W-:Y:S02]  /*7e780*/  @P2 IADD3 R123, PT, PT, R123, -0x7f000001, RZ ;  /* 0x80ffffff7b7b2810 */ /* 0x000fe40007ffe0ff */
[----:B------:R-:W-:Y:S01]  /*7e790*/  IMAD.HI.U32 R109, R109, 0x7f000001, R94 ;  /* 0x7f0000016d6d7827 */ /* 0x000fe200078e005e */
[----:B------:R-:W-:-:S03]  /*7e7a0*/  @P1 IADD3 R96, PT, PT, R96, -0x7f000001, RZ ;  /* 0x80ffffff60601810 */ /* 0x000fc60007ffe0ff */
[----:B------:R-:W-:-:S04]  /*7e7b0*/  IMAD.WIDE.U32 R94, R113, UR19, RZ ;  /* 0x00000013715e7c25 */ /* 0x000fc8000f8e00ff */
[----:B------:R-:W-:Y:S01]  /*7e7c0*/  IMAD R105, R94, 0x7effffff, RZ ;  /* 0x7effffff5e697824 */ /* 0x000fe200078e02ff */
[----:B------:R-:W-:-:S03]  /*7e7d0*/  IADD3 R122, PT, PT, R96, R123, RZ ;  /* 0x0000007b607a7210 */ /* 0x000fc60007ffe0ff */
[----:B------:R-:W-:Y:S01]  /*7e7e0*/  IMAD.HI.U32 R105, R105, 0x7f000001, R94 ;  /* 0x7f00000169697827 */ /* 0x000fe200078e005e */
[----:B------:R-:W-:-:S03]  /*7e7f0*/  @P0 IADD3 R124, PT, PT, R124, -0x7f000001, RZ ;  /* 0x80ffffff7c7c0810 */ /* 0x000fc60007ffe0ff */
[----:B------:R-:W-:Y:S01]  /*7e800*/  IMAD.WIDE.U32 R94, R113, UR17, RZ ;  /* 0x00000011715e7c25 */ /* 0x000fe2000f8e00ff */
[----:B------:R-:W-:-:S03]  /*7e810*/  ISETP.GE.U32.AND P1, PT, R122, 0x7f000001, PT ;  /* 0x7f0000017a00780c */ /* 0x000fc60003f26070 */
[----:B------:R-:W-:Y:S01]  /*7e820*/  IMAD R112, R94, 0x7effffff, RZ ;  /* 0x7effffff5e707824 */ /* 0x000fe200078e02ff */
[----:B------:R-:W-:-:S03]  /*7e830*/  IADD3 R124, PT, PT, R6, R124, RZ ;  /* 0x0000007c067c7210 */ /* 0x000fc60007ffe0ff */
[----:B------:R-:W-:-:S04]  /*7e840*/  IMAD.HI.U32 R112, R112, 0x7f000001, R94 ;  /* 0x7f00000170707827 */ /* 0x000fc800078e005e */
[----:B------:R-:W-:Y:S01]  /*7e850*/  IMAD.WIDE.U32 R94, R113, UR18, RZ ;  /* 0x00000012715e7c25 */ /* 0x000fe2000f8e00ff */
        /* <DEDUP_REMOVED lines=10> */
[----:B------:R-:W-:-:S03]  /*7e900*/  @P1 IADD3 R105, PT, PT, R105, -0x7f000001, RZ ;  /* 0x80ffffff69691810 */ /* 0x000fc60007ffe0ff */
[----:B------:R-:W-:Y:S02]  /*7e910*/  ISETP.GE.U32.AND P0, PT, R94, 0x7f000001, PT ;  /* 0x7f0000015e00780c */ /* 0x000fe40003f06070 */
[----:B------:R-:W-:-:S04]  /*7e920*/  IMAD.WIDE.U32 R128, R105, 0x5fffffa, RZ ;  /* 0x05fffffa69807825 */ /* 0x000fc800078e00ff */
[----:B------:R-:W-:-:S04]  /*7e930*/  IMAD R105, R105, 0x6, RZ ;  /* 0x0000000669697824 */ /* 0x000fc800078e02ff */
[----:B------:R-:W-:Y:S01]  /*7e940*/  IMAD.HI.U32 R128, R105, 0x7f000001, R128 ;  /* 0x7f00000169807827 */ /* 0x000fe200078e0080 */
[----:B--2---:R-:W-:Y:S02]  /*7e950*/  IADD3 R105, PT, PT, R152, R118, RZ ;  /* 0x0000007698697210 */ /* 0x004fe40007ffe0ff */
[----:B------:R-:W-:-:S03]  /*7e960*/  @P0 IADD3 R94, PT, PT, R94, -0x7f000001, RZ ;  /* 0x80ffffff5e5e0810 */ /* 0x000fc60007ffe0ff */
[----:B------:R-:W-:-:S13]  /*7e970*/  ISETP.GE.U32.AND P0, PT, R105, 0x7f000001, PT ;  /* 0x7f0000016900780c */ /* 0x000fda0003f06070 */
[----:B------:R-:W-:-:S04]  /*7e980*/  @P0 IADD3 R105, PT, PT, R105, -0x7f000001, RZ ;  /* 0x80ffffff69690810 */ /* 0x000fc80007ffe0ff */
[----:B------:R-:W-:-:S05]  /*7e990*/  IADD3 R121, PT, PT, R121, R105, RZ ;  /* 0x0000006979797210 */ /* 0x000fca0007ffe0ff */
[----:B------:R-:W-:-:S13]  /*7e9a0*/  ISETP.GE.U32.AND P0, PT, R121, 0x7f000001, PT ;  /* 0x7f0000017900780c */ /* 0x000fda0003f06070 */
[----:B------:R-:W-:-:S04]  /*7e9b0*/  @P0 IADD3 R121, PT, PT, R121, -0x7f000001, RZ ;  /* 0x80ffffff79790810 */ /* 0x000fc80007ffe0ff */
[----:B------:R-:W-:-:S05]  /*7e9c0*/  IADD3 R121, PT, PT, R91, R121, RZ ;  /* 0x000000795b797210 */ /* 0x000fca0007ffe0ff */
[----:B------:R-:W-:Y:S01]  /*7e9d0*/  ISETP.GE.U32.AND P0, PT, R121, 0x7f000001, PT ;  /* 0x7f0000017900780c */ /* 0x000fe20003f06070 */
[----:B------:R-:W-:-:S05]  /*7e9e0*/  IADD3 R94, PT, PT, R75, R94, RZ ;  /* 0x0000005e4b5e7210 */ /* 0x000fca0007ffe0ff */
[----:B------:R-:W-:-:S07]  /*7e9f0*/  ISETP.GE.U32.AND P1, PT, R94, 0x7f000001, PT ;  /* 0x7f0000015e00780c */ /* 0x000fce0003f26070 */
[----:B------:R-:W-:-:S04]  /*7ea00*/  @P0 IADD3 R121, PT, PT, R121, -0x7f000001, RZ ;  /* 0x80ffffff79790810 */ /* 0x000fc80007ffe0ff */
[----:B------:R-:W-:-:S05]  /*7ea10*/  IADD3 R121, PT, PT, R88, R121, RZ ;  /* 0x0000007958797210 */ /* 0x000fca0007ffe0ff */
[----:B------:R-:W-:Y:S01]  /*7ea20*/  ISETP.GE.U32.AND P0, PT, R121, 0x7f000001, PT ;  /* 0x7f0000017900780c */ /* 0x000fe20003f06070 */
[----:B------:R-:W-:-:S04]  /*7ea30*/  @P1 IADD3 R94, PT, PT, R94, -0x7f000001, RZ ;  /* 0x80ffffff5e5e1810 */ /* 0x000fc80007ffe0ff */
[----:B------:R-:W-:-:S08]  /*7ea40*/  IADD3 R94, PT, PT, R81, R94, RZ ;  /* 0x0000005e515e7210 */ /* 0x000fd00007ffe0ff */
        /* <DEDUP_REMOVED lines=16> */
[----:B------:R-:W-:Y:S01]  /*7eb50*/  @P1 IADD3 R94, PT, PT, R94, -0x7f000001, RZ ;  /* 0x80ffffff5e5e1810 */ /* 0x000fe20007ffe0ff */
[----:B------:R-:W-:-:S03]  /*7eb60*/  ISETP.GE.U32.AND P2, PT, R98, 0x7f000001, PT ;  /* 0x7f0000016200780c */ /* 0x000fc60003f46070 */
[----:B------:R-:W-:-:S04]  /*7eb70*/  IADD3 R118, PT, PT, R66, R94, RZ ;  /* 0x0000005e42767210 */ /* 0x000fc80007ffe0ff */
[----:B------:R-:W-:Y:S01]  /*7eb80*/  @P0 IADD3 R124, PT, PT, R124, -0x7f000001, RZ ;  /* 0x80ffffff7c7c0810 */ /* 0x000fe20007ffe0ff */
[----:B------:R-:W-:-:S03]  /*7eb90*/  ISETP.GE.U32.AND P1, PT, R118, 0x7f000001, PT ;  /* 0x7f0000017600780c */ /* 0x000fc60003f26070 */
[----:B------:R-:W-:-:S05]  /*7eba0*/  IADD3 R124, PT, PT, R14, R124, RZ ;  /* 0x0000007c0e7c7210 */ /* 0x000fca0007ffe0ff */
[----:B------:R-:W-:Y:S01]  /*7ebb0*/  ISETP.GE.U32.AND P0, PT, R124, 0x7f000001, PT ;  /* 0x7f0000017c00780c */ /* 0x000fe20003f06070 */
[----:B------:R-:W-:Y:S01]  /*7ebc0*/  @P2 IADD3 R98, PT, PT, R98, -0x7f000001, RZ ;  /* 0x80ffffff62622810 */ /* 0x000fe20007ffe0ff */
[----:B------:R-:W-:-:S03]  /*7ebd0*/  ISETP.GE.U32.AND P2, PT, R114, 0x7f000001, PT ;  /* 0x7f0000017200780c */ /* 0x000fc60003f46070 */
[----:B------:R-:W-:Y:S01]  /*7ebe0*/  @P1 IADD3 R118, PT, PT, R118, -0x7f000001, RZ ;  /* 0x80ffffff76761810 */ /* 0x000fe20007ffe0ff */
[----:B------:R-:W-:-:S07]  /*7ebf0*/  ISETP.GE.U32.AND P1, PT, R98, 0x7f000001, PT ;  /* 0x7f0000016200780c */ /* 0x000fce0003f26070 */
[----:B------:R-:W-:-:S04]  /*7ec00*/  @P0 IADD3 R124, PT, PT, R124, -0x7f000001, RZ ;  /* 0x80ffffff7c7c0810 */ /* 0x000fc80007ffe0ff */
[----:B------:R-:W-:Y:S02]  /*7ec10*/  IADD3 R124, PT, PT, R13, R124, RZ ;  /* 0x0000007c0d7c7210 */ /* 0x000fe40007ffe0ff */
[----:B------:R-:W-:Y:S02]  /*7ec20*/  @P2 IADD3 R114, PT, PT, R114, -0x7f000001, RZ ;  /* 0x80ffffff72722810 */ /* 0x000fe40007ffe0ff */
[----:B------:R-:W-:Y:S01]  /*7ec30*/  @P1 IADD3 R98, PT, PT, R98, -0x7f000001, RZ ;  /* 0x80ffffff62621810 */ /* 0x000fe20007ffe0ff */
[----:B------:R-:W-:-:S03]  /*7ec40*/  ISETP.GE.U32.AND P0, PT, R124, 0x7f000001, PT ;  /* 0x7f0000017c00780c */ /* 0x000fc60003f06070 */
[----:B------:R-:W-:Y:S01]  /*7ec50*/  IADD3 R98, PT, PT, R98, R114, RZ ;  /* 0x0000007262627210 */ /* 0x000fe20007ffe0ff */
[----:B------:R-:W-:-:S04]  /*7ec60*/  ISETP.GE.U32.AND P2, PT, R115, 0x7f000001, PT ;  /* 0x7f0000017300780c */ /* 0x000fc80003f46070 */
[----:B------:R-:W-:-:S05]  /*7ec70*/  ISETP.GE.U32.AND P1, PT, R98, 0x7f000001, PT ;  /* 0x7f0000016200780c */ /* 0x000fca0003f26070 */
        /* <DEDUP_REMOVED lines=9> */
[----:B------:R-:W-:Y:S01]  /*7ed10*/  IADD3 R124, PT, PT, R80, R124, RZ ;  /* 0x0000007c507c7210 */ /* 0x000fe20007ffe0ff */
[----:B------:R-:W-:Y:S01]  /*7ed20*/  IMAD.WIDE.U32 R94, R118, UR18, RZ ;  /* 0x00000012765e7c25 */ /* 0x000fe2000f8e00ff */
[----:B------:R-:W-:Y:S02]  /*7ed30*/  @P2 IADD3 R116, PT, PT, R116, -0x7f000001, RZ ;  /* 0x80ffffff74742810 */ /* 0x000fe40007ffe0ff */
[----:B------:R-:W-:Y:S01]  /*7ed40*/  @P1 IADD3 R115, PT, PT, R115, -0x7f000001, RZ ;  /* 0x80ffffff73731810 */ /* 0x000fe20007ffe0ff */
[----:B------:R-:W-:Y:S01]  /*7ed50*/  ISETP.GE.U32.AND P0, PT, R124, 0x7f000001, PT ;  /* 0x7f0000017c00780c */ /* 0x000fe20003f06070 */
[----:B------:R-:W-:Y:S02]  /*7ed60*/  IMAD R121, R94, 0x7effffff, RZ ;  /* 0x7effffff5e797824 */ /* 0x000fe400078e02ff */
[----:B------:R-:W-:Y:S02]  /*7ed70*/  IADD3 R115, PT, PT, R115, R116, RZ ;  /* 0x0000007473737210 */ /* 0x000fe40007ffe0ff */
[----:B------:R-:W-:-:S04]  /*7ed80*/  IMAD.HI.U32 R121, R121, 0x7f000001, R94 ;  /* 0x7f00000179797827 */ /* 0x000fc800078e005e */
[----:B------:R-:W-:Y:S01]  /*7ed90*/  IMAD.WIDE.U32 R94, R118, UR19, RZ ;  /* 0x00000013765e7c25 */ /* 0x000fe2000f8e00ff */
[----:B------:R-:W-:-:S03]  /*7eda0*/  ISETP.GE.U32.AND P1, PT, R115, 0x7f000001, PT ;  /* 0x7f0000017300780c */ /* 0x000fc60003f26070 */
[----:B------:R-:W-:Y:S01]  /*7edb0*/  IMAD R123, R94, 0x7effffff, RZ ;  /* 0x7effffff5e7b7824 */ /* 0x000fe200078e02ff */
[----:B------:R-:W-:-:S03]  /*7edc0*/  @P0 IADD3 R124, PT, PT, R124, -0x7f000001, RZ ;  /* 0x80ffffff7c7c0810 */ /* 0x000fc60007ffe0ff */
[----:B------:R-:W-:-:S04]  /*7edd0*/  IMAD.HI.U32 R123, R123, 0x7f000001, R94 ;  /* 0x7f0000017b7b7827 */ /* 0x000fc800078e005e */
[----:B------:R-:W-:Y:S01]  /*7ede0*/  IMAD.WIDE.U32 R94, R118, UR16, RZ ;  /* 0x00000010765e7c25 */ /* 0x000fe2000f8e00ff */
[----:B------:R-:W-:-:S03]  /*7edf0*/  IADD3 R124, PT, PT, R11, R124, RZ ;  /* 0x0000007c0b7c7210 */ /* 0x000fc60007ffe0ff */
[----:B------:R-:W-:Y:S01]  /*7ee00*/  IMAD R114, R94, 0x7effffff, RZ ;  /* 0x7effffff5e727824 */ /* 0x000fe200078e02ff */
[----:B------:R-:W-:Y:S01]  /*7ee10*/  @P1 IADD3 R115, PT, PT, R115, -0x7f000001, RZ ;  /* 0x80ffffff73731810 */ /* 0x000fe20007ffe0ff */
[----:B------:R-:W-:Y:S01]  /*7ee20*/  ISETP.GE.U32.AND P0, PT, R124, 0x7f000001, PT ;  /* 0x7f0000017c00780c */ /* 0x000fe20003f06070 */
[----:B------:R-:W-:Y:S01]  /*7ee30*/  ISETP.GE.U32.AND P1, PT, R121, 0x7f000001, PT ;  /* 0x7f0000017900780c */ /* 0x000fe20003f26070 */
[----:B------:R-:W-:-:S04]  /*7ee40*/  IMAD.HI.U32 R114, R114, 0x7f000001, R94 ;  /* 0x7f00000172727827 */ /* 0x000fc800078e005e */
[----:B------:R-:W-:-:S04]  /*7ee50*/  IMAD.WIDE.U32 R94, R118, UR17, RZ ;  /* 0x00000011765e7c25 */ /* 0x000fc8000f8e00ff */
[----:B------:R-:W-:-:S04]  /*7ee60*/  IMAD R98, R94, 0x7effffff, RZ ;  /* 0x7effffff5e627824 */ /* 0x000fc800078e02ff */
[----:B------:R-:W-:-:S04]  /*7ee70*/  IMAD.HI.U32 R98, R98, 0x7f000001, R94 ;  /* 0x7f00000162627827 */ /* 0x000fc800078e005e */
[-C--:B------:R-:W-:Y:S01]  /*7ee80*/  IMAD.WIDE.U32 R94, R115, R118.reuse, RZ ;  /* 0x00000076735e7225 */ /* 0x080fe200078e00ff */
[----:B------:R-:W-:Y:S02]  /*7ee90*/  @P0 IADD3 R124, PT, PT, R124, -0x7f000001, RZ ;  /* 0x80ffffff7c7c0810 */ /* 0x000fe40007ffe0ff */
[----:B------:R-:W-:Y:S01]  /*7eea0*/  @P1 IADD3 R121, PT, PT, R121, -0x7f000001, RZ ;  /* 0x80ffffff79791810 */ /* 0x000fe20007ffe0ff */
[----:B------:R-:W-:Y:S01]  /*7eeb0*/  ISETP.GE.U32.AND P1, PT, R123, 0x7f000001, PT ;  /* 0x7f0000017b00780c */ /* 0x000fe20003f26070 */
[----:B------:R-:W-:Y:S02]  /*7eec0*/  IMAD R116, R94, 0x7effffff, RZ ;  /* 0x7effffff5e747824 */ /* 0x000fe400078e02ff */
[----:B------:R-:W-:Y:S01]  /*7eed0*/  IMAD.WIDE.U32 R142, R110, R118, RZ ;  /* 0x000000766e8e7225 */ /* 0x000fe200078e00ff */
[----:B------:R-:W-:-:S03]  /*7eee0*/  IADD3 R124, PT, PT, R10, R124, RZ ;  /* 0x0000007c0a7c7210 */ /* 0x000fc60007ffe0ff */
[----:B------:R-:W-:-:S04]  /*7eef0*/  IMAD.HI.U32 R116, R116, 0x7f000001, R94 ;  /* 0x7f00000174747827 */ /* 0x000fc800078e005e */
        /* <DEDUP_REMOVED lines=10> */
[----:B------:R-:W-:Y:S01]  /*7efa0*/  IMAD.HI.U32 R148, R123, 0x7f000001, R94 ;  /* 0x7f0000017b947827 */ /* 0x000fe200078e005e */
[----:B------:R-:W-:-:S05]  /*7efb0*/  IADD3 R123, PT, PT, R9, R124, RZ ;  /* 0x0000007c097b7210 */ /* 0x000fca0007ffe0ff */
[----:B------:R-:W-:Y:S01]  /*7efc0*/  ISETP.GE.U32.AND P0, PT, R123, 0x7f000001, PT ;  /* 0x7f0000017b00780c */ /* 0x000fe20003f06070 */
[----:B------:R-:W-:-:S12]  /*7efd0*/  ISETP.GE.U32.AND P1, PT, R116, 0x7f000001, PT ;  /* 0x7f0000017400780c */ /* 0x000fd80003f26070 */
[----:B------:R-:W-:Y:S02]  /*7efe0*/  @P0 IADD3 R123, PT, PT, R123, -0x7f000001, RZ ;  /* 0x80ffffff7b7b0810 */ /* 0x000fe40007ffe0ff */
[----:B------:R-:W-:Y:S01]  /*7eff0*/  @P1 IADD3 R116, PT, PT, R116, -0x7f000001, RZ ;  /* 0x80ffffff74741810 */ /* 0x000fe20007ffe0ff */
[----:B------:R-:W-:Y:S02]  /*7f000*/  ISETP.GE.U32.AND P0, PT, R104, 0x7f000001, PT ;  /* 0x7f0000016800780c */ /* 0x000fe40003f06070 */
[----:B------:R-:W-:-:S04]  /*7f010*/  IMAD.WIDE.U32 R94, R123, UR17, RZ ;  /* 0x000000117b5e7c25 */ /* 0x000fc8000f8e00ff */
[----:B------:R-:W-:-:S04]  /*7f020*/  IMAD.WIDE.U32 R134, R116, 0x5fffffa, RZ ;  /* 0x05fffffa74867825 */ /* 0x000fc800078e00ff */
[----:B------:R-:W-:Y:S02]  /*7f030*/  IMAD R125, R94, 0x7effffff, RZ ;  /* 0x7effffff5e7d7824 */ /* 0x000fe400078e02ff */
[----:B------:R-:W-:Y:S02]  /*7f040*/  IMAD R116, R116, 0x6, RZ ;  /* 0x0000000674747824 */ /* 0x000fe400078e02ff */
[----:B------:R-:W-:-:S04]  /*7f050*/  IMAD.HI.U32 R125, R125, 0x7f000001, R94 ;  /* 0x7f0000017d7d7827 */ /* 0x000fc800078e005e */
[----:B------:R-:W-:-:S04]  /*7f060*/  IMAD.WIDE.U32 R94, R123, UR18, RZ ;  /* 0x000000127b5e7c25 */ /* 0x000fc8000f8e00ff */
[----:B------:R-:W-:-:S04]  /*7f070*/  IMAD.HI.U32 R134, R116, 0x7f000001, R134 ;  /* 0x7f00000174867827 */ /* 0x000fc800078e0086 */
[----:B------:R-:W-:Y:S01]  /*7f080*/  IMAD R116, R94, 0x7effffff, RZ ;  /* 0x7effffff5e747824 */ /* 0x000fe200078e02ff */
[----:B------:R-:W-:-:S03]  /*7f090*/  @P0 IADD3 R104, PT, PT, R104, -0x7f000001, RZ ;  /* 0x80ffffff68680810 */ /* 0x000fc60007ffe0ff */
[----:B------:R-:W-:-:S04]  /*7f0a0*/  IMAD.HI.U32 R116, R116, 0x7f000001, R94 ;  /* 0x7f00000174747827 */ /* 0x000fc800078e005e */
[----:B------:R-:W-:Y:S01]  /*7f0b0*/  IMAD.WIDE.U32 R94, R123, UR19, RZ ;  /* 0x000000137b5e7c25 */ /* 0x000fe2000f8e00ff */
[----:B------:R-:W-:Y:S01]  /*7f0c0*/  ISETP.GE.U32.AND P1, PT, R107, 0x7f000001, PT ;  /* 0x7f0000016b00780c */ /* 0x000fe20003f26070 */
[----:B------:R-:W-:Y:S02]  /*7f0d0*/  ISETP.GE.U32.AND P0, PT, R104, 0x7f000001, PT ;  /* 0x7f0000016800780c */ /* 0x000fe40003f06070 */
[----:B------:R-:W-:-:S04]  /*7f0e0*/  IMAD R124, R94, 0x7effffff, RZ ;  /* 0x7effffff5e7c7824 */ /* 0x000fc800078e02ff */
[----:B------:R-:W-:-:S04]  /*7f0f0*/  IMAD.HI.U32 R124, R124, 0x7f000001, R94 ;  /* 0x7f0000017c7c7827 */ /* 0x000fc800078e005e */
[----:B------:R-:W-:-:S04]  /*7f100*/  IMAD.WIDE.U32 R94, R123, UR16, RZ ;  /* 0x000000107b5e7c25 */ /* 0x000fc8000f8e00ff */
[----:B------:R-:W-:Y:S01]  /*7f110*/  IMAD R147, R94, 0x7effffff, RZ ;  /* 0x7effffff5e937824 */ /* 0x000fe200078e02ff */
[----:B------:R-:W-:Y:S02]  /*7f120*/  @P1 IADD3 R107, PT, PT, R107, -0x7f000001, RZ ;  /* 0x80ffffff6b6b1810 */ /* 0x000fe40007ffe0ff */
[----:B------:R-:W-:Y:S01]  /*7f130*/  @P0 IADD3 R104, PT, PT, R104, -0x7f000001, RZ ;  /* 0x80ffffff68680810 */ /* 0x000fe20007ffe0ff */
[----:B------:R-:W-:-:S04]  /*7f140*/  IMAD.HI.U32 R147, R147, 0x7f000001, R94 ;  /* 0x7f00000193937827 */ /* 0x000fc800078e005e */
[----:B------:R-:W-:Y:S01]  /*7f150*/  IMAD.WIDE.U32 R94, R122, R123, RZ ;  /* 0x0000007b7a5e7225 */ /* 0x000fe200078e00ff */
[----:B------:R-:W-:-:S03]  /*7f160*/  IADD3 R104, PT, PT, R104, R107, RZ ;  /* 0x0000006b68687210 */ /* 0x000fc60007ffe0ff */
[----:B------:R-:W-:-:S04]  /*7f170*/  IMAD.WIDE.U32 R138, R110, R123, RZ ;  /* 0x0000007b6e8a7225 */ /* 0x000fc800078e00ff */
[----:B------:R-:W-:Y:S01]  /*7f180*/  IMAD R121, R94, 0x7effffff, RZ ;  /* 0x7effffff5e797824 */ /* 0x000fe200078e02ff */
[----:B------:R-:W-:Y:S01]  /*7f190*/  ISETP.GE.U32.AND P2, PT, R125, 0x7f000001, PT ;  /* 0x7f0000017d00780c */ /* 0x000fe20003f46070 */
[----:B------:R-:W-:Y:S01]  /*7f1a0*/  ISETP.GE.U32.AND P1, PT, R106, 0x7f000001, PT ;  /* 0x7f0000016a00780c */ /* 0x000fe20003f26070 */
[----:B------:R-:W-:Y:S01]  /*7f1b0*/  ISETP.GE.U32.AND P0, PT, R104, 0x7f000001, PT ;  /* 0x7f0000016800780c */ /* 0x000fe20003f06070 */
[----:B------:R-:W-:-:S04]  /*7f1c0*/  IMAD.HI.U32 R121, R121, 0x7f000001, R94 ;  /* 0x7f00000179797827 */ /* 0x000fc800078e005e */
        /* <DEDUP_REMOVED lines=11> */
[----:B------:R-:W-:Y:S01]  /*7f280*/  IADD3 R104, PT, PT, R104, R106, RZ ;  /* 0x0000006a68687210 */ /* 0x000fe20007ffe0ff */
[----:B------:R-:W-:Y:S02]  /*7f290*/  ISETP.GE.U32.AND P1, PT, R103, 0x7f000001, PT ;  /* 0x7f0000016700780c */ /* 0x000fe40003f26070 */
[----:B------:R-:W-:-:S04]  /*7f2a0*/  IMAD.HI.U32 R135, R125, 0x7f000001, R94 ;  /* 0x7f0000017d877827 */ /* 0x000fc800078e005e */
[----:B------:R-:W-:Y:S01]  /*7f2b0*/  IMAD.WIDE.U32 R94, R115, R111, RZ ;  /* 0x0000006f735e7225 */ /* 0x000fe200078e00ff */
[----:B------:R-:W-:-:S03]  /*7f2c0*/  ISETP.GE.U32.AND P0, PT, R104, 0x7f000001, PT ;  /* 0x7f0000016800780c */ /* 0x000fc60003f06070 */
[----:B------:R-:W-:Y:S01]  /*7f2d0*/  IMAD R144, R94, 0x7effffff, RZ ;  /* 0x7effffff5e907824 */ /* 0x000fe200078e02ff */
[----:B------:R-:W-:Y:S01]  /*7f2e0*/  @P2 IADD3 R116, PT, PT, R116, -0x7f000001, RZ ;  /* 0x80ffffff74742810 */ /* 0x000fe20007ffe0ff */
[----:B------:R-:W-:Y:S02]  /*7f2f0*/  ISETP.GE.U32.AND P2, PT, R124, 0x7f000001, PT ;  /* 0x7f0000017c00780c */ /* 0x000fe40003f46070 */
        /* <DEDUP_REMOVED lines=12> */
[----:B------:R-:W-:-:S04]  /*7f3c0*/  IMAD.WIDE.U32 R94, R124, 0x5fffffa, RZ ;  /* 0x05fffffa7c5e7825 */ /* 0x000fc800078e00ff */
        /* <DEDUP_REMOVED lines=29> */
[----:B------:R-:W-:-:S12]  /*7f5a0*/  IADD3 R117, PT, PT, R154, R117, RZ ;  /* 0x000000759a757210 */ /* 0x000fd80007ffe0ff */
[----:B------:R-:W-:-:S05]  /*7f5b0*/  @P0 IADD3 R106, PT, PT, R106, -0x7f000001, RZ ;  /* 0x80ffffff6a6a0810 */ /* 0x000fca0007ffe0ff */
[----:B------:R-:W-:-:S04]  /*7f5c0*/  IMAD.WIDE.U32 R94, R106, 0x5fffffa, RZ ;  /* 0x05fffffa6a5e7825 */ /* 0x000fc800078e00ff */
[----:B------:R-:W-:-:S04]  /*7f5d0*/  IMAD R106, R106, 0x6, RZ ;  /* 0x000000066a6a7824 */ /* 0x000fc800078e02ff */
[----:B------:R-:W-:-:S04]  /*7f5e0*/  IMAD.HI.U32 R154, R106, 0x7f000001, R94 ;  /* 0x7f0000016a9a7827 */ /* 0x000fc800078e005e */
[----:B------:R-:W-:-:S04]  /*7f5f0*/  IMAD.WIDE.U32 R94, R103, R123, RZ ;  /* 0x0000007b675e7225 */ /* 0x000fc800078e00ff */
[----:B------:R-:W-:-:S04]  /*7f600*/  IMAD R159, R94, 0x7effffff, RZ ;  /* 0x7effffff5e9f7824 */ /* 0x000fc800078e02ff */
[----:B------:R-:W-:-:S04]  /*7f610*/  IMAD.HI.U32 R159, R159, 0x7f000001, R94 ;  /* 0x7f0000019f9f7827 */ /* 0x000fc800078e005e */
[----:B---3--:R-:W-:-:S04]  /*7f620*/  IMAD.WIDE.U32 R94, R161, R110, RZ ;  /* 0x0000006ea15e7225 */ /* 0x008fc800078e00ff */
[----:B------:R-:W-:-:S04]  /*7f630*/  IMAD.WIDE.U32 R122, R161, R122, RZ ;  /* 0x0000007aa17a7225 */ /* 0x000fc800078e00ff */
[----:B------:R-:W-:Y:S01]  /*7f640*/  IMAD R113, R94, 0x7effffff, RZ ;  /* 0x7effffff5e717824 */ /* 0x000fe200078e02ff */
[----:B------:R-:W-:-:S03]  /*7f650*/  ISETP.GE.U32.AND P0, PT, R117, 0x7f000001, PT ;  /* 0x7f0000017500780c */ /* 0x000fc60003f06070 */
[----:B------:R-:W-:-:S04]  /*7f660*/  IMAD.HI.U32 R113, R113, 0x7f000001, R94 ;  /* 0x7f00000171717827 */ /* 0x000fc800078e005e */
[----:B------:R-:W-:-:S04]  /*7f670*/  IMAD R94, R122, 0x7effffff, RZ ;  /* 0x7effffff7a5e7824 */ /* 0x000fc800078e02ff */
[----:B------:R-:W-:-:S04]  /*7f680*/  IMAD.HI.U32 R122, R94, 0x7f000001, R122 ;  /* 0x7f0000015e7a7827 */ /* 0x000fc800078e007a */
[----:B------:R-:W-:-:S04]  /*7f690*/  IMAD.WIDE.U32 R94, R161, R115, RZ ;  /* 0x00000073a15e7225 */ /* 0x000fc800078e00ff */
[----:B------:R-:W-:Y:S01]  /*7f6a0*/  IMAD R115, R94, 0x7effffff, RZ ;  /* 0x7effffff5e737824 */ /* 0x000fe200078e02ff */
[----:B------:R-:W-:-:S03]  /*7f6b0*/  @P0 IADD3 R117, PT, PT, R117, -0x7f000001, RZ ;  /* 0x80ffffff75750810 */ /* 0x000fc60007ffe0ff */
[----:B------:R-:W-:-:S04]  /*7f6c0*/  IMAD.HI.U32 R115, R115, 0x7f000001, R94 ;  /* 0x7f00000173737827 */ /* 0x000fc800078e005e */
[----:B------:R-:W-:Y:S01]  /*7f6d0*/  IMAD.WIDE.U32 R94, R161, R103, RZ ;  /* 0x00000067a15e7225 */ /* 0x000fe200078e00ff */
[----:B------:R-:W-:Y:S01]  /*7f6e0*/  IADD3 R103, PT, PT, R165, R117, RZ ;  /* 0x00000075a5677210 */ /* 0x000fe20007ffe0ff */
[----:B------:R-:W-:Y:S01]  /*7f6f0*/  ISETP.GE.U32.AND P1, PT, R121, 0x7f000001, PT ;  /* 0x7f0000017900780c */ /* 0x000fe20003f26070 */
[----:B------:R-:W-:Y:S01]  /*7f700*/  ISETP.GE.U32.AND P2, PT, R108, 0x7f000001, PT ;  /* 0x7f0000016c00780c */ /* 0x000fe20003f46070 */
[----:B------:R-:W-:Y:S02]  /*7f710*/  IMAD R111, R94, 0x7effffff, RZ ;  /* 0x7effffff5e6f7824 */ /* 0x000fe400078e02ff */
[----:B------:R-:W-:Y:S01]  /*7f720*/  IMAD.WIDE.U32 R124, R22, R227, RZ ;  /* 0x000000e3167c7225 */ /* 0x000fe200078e00ff */
[----:B------:R-:W-:Y:S01]  /*7f730*/  ISETP.GE.U32.AND P0, PT, R103, 0x7f000001, PT ;  /* 0x7f0000016700780c */ /* 0x000fe20003f06070 */
[----:B------:R-:W-:Y:S01]  /*7f740*/  ISETP.GE.U32.AND P3, PT, R153, 0x7f000001, PT ;  /* 0x7f0000019900780c */ /* 0x000fe20003f66070 */
[----:B------:R-:W-:Y:S01]  /*7f750*/  ISETP.GE.U32.AND P4, PT, R159, 0x7f000001, PT ;  /* 0x7f0000019f00780c */ /* 0x000fe20003f86070 */
[----:B------:R-:W2:Y:S10]  /*7f760*/  LDL R165, [R1+0x3e8] ;  /* 0x0003e80001a57983 */ /* 0x000eb40000100800 */
[----:B------:R-:W-:-:S04]  /*7f770*/  @P0 IADD3 R103, PT, PT, R103, -0x7f000001, RZ ;  /* 0x80ffffff67670810 */ /* 0x000fc80007ffe0ff */
[----:B------:R-:W-:-:S05]  /*7f780*/  IADD3 R103, PT, PT, R163, R103, RZ ;  /* 0x00000067a3677210 */ /* 0x000fca0007ffe0ff */
[----:B------:R-:W-:-:S13]  /*7f790*/  ISETP.GE.U32.AND P0, PT, R103, 0x7f000001, PT ;  /* 0x7f0000016700780c */ /* 0x000fda0003f06070 */
[----:B------:R-:W-:-:S04]  /*7f7a0*/  @P0 IADD3 R103, PT, PT, R103, -0x7f000001, RZ ;  /* 0x80ffffff67670810 */ /* 0x000fc80007ffe0ff */
[----:B------:R-:W-:-:S05]  /*7f7b0*/  IADD3 R103, PT, PT, R151, R103, RZ ;  /* 0x0000006797677210 */ /* 0x000fca0007ffe0ff */
[----:B------:R-:W-:-:S13]  /*7f7c0*/  ISETP.GE.U32.AND P0, PT, R103, 0x7f000001, PT ;  /* 0x7f0000016700780c */ /* 0x000fda0003f06070 */
[----:B------:R-:W-:-:S04]  /*7f7d0*/  @P0 IADD3 R103, PT, PT, R103, -0x7f000001, RZ ;  /* 0x80ffffff67670810 */ /* 0x000fc80007ffe0ff */
[----:B------:R-:W-:Y:S02]  /*7f7e0*/  IADD3 R151, PT, PT, R235, R103, RZ ;  /* 0x00000067eb977210 */ /* 0x000fe40007ffe0ff */
[----:B------:R-:W3:Y:S01]  /*7f7f0*/  LDL.LU R235, [R1+0x320] ;  /* 0x0003200001eb7983 */ /* 0x000ee20000300800 */
[----:B------:R-:W-:-:S04]  /*7f800*/  IMAD.HI.U32 R111, R111, 0x7f000001, R94 ;  /* 0x7f0000016f6f7827 */ /* 0x000fc800078e005e */
[----:B------:R-:W-:Y:S01]  /*7f810*/  IMAD.WIDE.U32 R94, R23, R227, RZ ;  /* 0x000000e3175e7225 */ /* 0x000fe200078e00ff */
[----:B------:R-:W-:-:S03]  /*7f820*/  @P1 IADD3 R121, PT, PT, R121, -0x7f000001, RZ ;  /* 0x80ffffff79791810 */ /* 0x000fc60007ffe0ff */
[----:B------:R-:W-:Y:S01]  /*7f830*/  IMAD R107, R94, 0x7effffff, RZ ;  /* 0x7effffff5e6b7824 */ /* 0x000fe200078e02ff */
[----:B------:R-:W-:-:S03]  /*7f840*/  ISETP.GE.U32.AND P1, PT, R104, 0x7f000001, PT ;  /* 0x7f0000016800780c */ /* 0x000fc60003f26070 */
[----:B------:R-:W-:-:S04]  /*7f850*/  IMAD.HI.U32 R107, R107, 0x7f000001, R94 ;  /* 0x7f0000016b6b7827 */ /* 0x000fc800078e005e */
[----:B------:R-:W-:-:S04]  /*7f860*/  IMAD.WIDE.U32 R94, R121, 0x5fffffa, RZ ;  /* 0x05fffffa795e7825 */ /* 0x000fc800078e00ff */
[----:B------:R-:W-:-:S04]  /*7f870*/  IMAD R121, R121, 0x6, RZ ;  /* 0x0000000679797824 */ /* 0x000fc800078e02ff */
[----:B------:R-:W-:-:S04]  /*7f880*/  IMAD.HI.U32 R149, R121, 0x7f000001, R94 ;  /* 0x7f00000179957827 */ /* 0x000fc800078e005e */
[----:B------:R-:W-:Y:S01]  /*7f890*/  IMAD.WIDE.U32 R94, R29, R228, RZ ;  /* 0x000000e41d5e7225 */ /* 0x000fe200078e00ff */
[----:B------:R-:W-:-:S03]  /*7f8a0*/  @P1 IADD3 R104, PT, PT, R104, -0x7f000001, RZ ;  /* 0x80ffffff68681810 */ /* 0x000fc60007ffe0ff */
[----:B------:R-:W-:Y:S01]  /*7f8b0*/  IMAD R131, R94, 0x7effffff, RZ ;  /* 0x7effffff5e837824 */ /* 0x000fe200078e02ff */
[----:B------:R-:W-:Y:S01]  /*7f8c0*/  ISETP.GE.U32.AND P1, PT, R109, 0x7f000001, PT ;  /* 0x7f0000016d00780c */ /* 0x000fe20003f26070 */
[----:B------:R-:W-:Y:S02]  /*7f8d0*/  ISETP.GE.U32.AND P0, PT, R151, 0x7f000001, PT ;  /* 0x7f0000019700780c */ /* 0x000fe40003f06070 */
[----:B------:R-:W-:-:S04]  /*7f8e0*/  IMAD.HI.U32 R131, R131, 0x7f000001, R94 ;  /* 0x7f00000183837827 */ /* 0x000fc800078e005e */
[----:B------:R-:W-:-:S04]  /*7f8f0*/  IMAD.WIDE.U32 R94, R104, 0x5fffffa, RZ ;  /* 0x05fffffa685e7825 */ /* 0x000fc800078e00ff */
        /* <DEDUP_REMOVED lines=21> */
[----:B------:R-:W-:-:S03]  /*7fa50*/  IADD3 R108, PT, PT, R109, R108, RZ ;  /* 0x0000006c6d6c7210 */ /* 0x000fc60007ffe0ff */
[----:B------:R-:W-:Y:S01]  /*7fa60*/  IMAD R104, R94, 0x7effffff, RZ ;  /* 0x7effffff5e687824 */ /* 0x000fe200078e02ff */
[----:B------:R-:W-:Y:S01]  /*7fa70*/  @P1 IADD3 R112, PT, PT, R112, -0x7f000001, RZ ;  /* 0x80ffffff70701810 */ /* 0x000fe20007ffe0ff */
[----:B------:R-:W-:Y:S01]  /*7fa80*/  ISETP.GE.U32.AND P1, PT, R116, 0x7f000001, PT ;  /* 0x7f0000017400780c */ /* 0x000fe20003f26070 */
[----:B------:R-:W-:Y:S01]  /*7fa90*/  @P0 IADD3 R114, PT, PT, R114, -0x7f000001, RZ ;  /* 0x80ffffff72720810 */ /* 0x000fe20007ffe0ff */
[----:B------:R-:W-:-:S04]  /*7faa0*/  IMAD.HI.U32 R104, R104, 0x7f000001, R94 ;  /* 0x7f00000168687827 */ /* 0x000fc800078e005e */
[----:B------:R-:W-:Y:S01]  /*7fab0*/  IMAD R94, R124, 0x7effffff, RZ ;  /* 0x7effffff7c5e7824 */ /* 0x000fe200078e02ff */
[----:B------:R-:W-:-:S03]  /*7fac0*/  ISETP.GE.U32.AND P0, PT, R108, 0x7f000001, PT ;  /* 0x7f0000016c00780c */ /* 0x000fc60003f06070 */
[----:B------:R-:W-:-:S04]  /*7fad0*/  IMAD.HI.U32 R124, R94, 0x7f000001, R124 ;  /* 0x7f0000015e7c7827 */ /* 0x000fc800078e007c */
[----:B------:R-:W-:Y:S01]  /*7fae0*/  IMAD.WIDE.U32 R94, R27, R228, RZ ;  /* 0x000000e41b5e7225 */ /* 0x000fe200078e00ff */
[----:B------:R-:W-:Y:S01]  /*7faf0*/  IADD3 R123, PT, PT, R114, R112, RZ ;  /* 0x00000070727b7210 */ /* 0x000fe20007ffe0ff */
[----:B------:R-:W-:Y:S01]  /*7fb00*/  ISETP.GE.U32.AND P2, PT, R148, 0x7f000001, PT ;  /* 0x7f0000019400780c */ /* 0x000fe20003f46070 */
[----:B------:R-:W-:Y:S01]  /*7fb10*/  IADD3 R151, PT, PT, R231, R151, RZ ;  /* 0x00000097e7977210 */ /* 0x000fe20007ffe0ff */
[----:B------:R-:W-:Y:S01]  /*7fb20*/  IMAD R118, R94, 0x7effffff, RZ ;  /* 0x7effffff5e767824 */ /* 0x000fe200078e02ff */
[----:B------:R-:W-:Y:S02]  /*7fb30*/  @P1 IADD3 R116, PT, PT, R116, -0x7f000001, RZ ;  /* 0x80ffffff74741810 */ /* 0x000fe40007ffe0ff */
[----:B------:R-:W-:Y:S02]  /*7fb40*/  @P3 IADD3 R153, PT, PT, R153, -0x7f000001, RZ ;  /* 0x80ffffff99993810 */ /* 0x000fe40007ffe0ff */
[----:B------:R-:W-:Y:S01]  /*7fb50*/  @P4 IADD3 R159, PT, PT, R159, -0x7f000001, RZ ;  /* 0x80ffffff9f9f4810 */ /* 0x000fe20007ffe0ff */
[----:B------:R-:W-:Y:S01]  /*7fb60*/  IMAD.HI.U32 R118, R118, 0x7f000001, R94 ;  /* 0x7f00000176767827 */ /* 0x000fe200078e005e */
[----:B------:R-:W-:-:S03]  /*7fb70*/  @P0 IADD3 R108, PT, PT, R108, -0x7f000001, RZ ;  /* 0x80ffffff6c6c0810 */ /* 0x000fc60007ffe0ff */
[----:B------:R-:W-:Y:S01]  /*7fb80*/  IMAD.WIDE.U32 R94, R57, R229, RZ ;  /* 0x000000e5395e7225 */ /* 0x000fe200078e00ff */
[----:B------:R-:W2:Y:S01]  /*7fb90*/  LDL.LU R228, [R1+0x3c4] ;  /* 0x0003c40001e47983 */ /* 0x000ea20000300800 */
[----:B------:R-:W-:Y:S02]  /*7fba0*/  IADD3 R161, PT, PT, R108, R116, RZ ;  /* 0x000000746ca17210 */ /* 0x000fe40007ffe0ff */
[----:B------:R-:W-:Y:S02]  /*7fbb0*/  IMAD R114, R94, 0x7effffff, RZ ;  /* 0x7effffff5e727824 */ /* 0x000fe400078e02ff */
[----:B------:R-:W-:-:S04]  /*7fbc0*/  IMAD.WIDE.U32 R108, R62, R227, RZ ;  /* 0x000000e33e6c7225 */ /* 0x000fc800078e00ff */
[----:B------:R-:W-:-:S04]  /*7fbd0*/  IMAD.HI.U32 R114, R114, 0x7f000001, R94 ;  /* 0x7f00000172727827 */ /* 0x000fc800078e005e */
[----:B------:R-:W-:Y:S01]  /*7fbe0*/  IMAD R94, R108, 0x7effffff, RZ ;  /* 0x7effffff6c5e7824 */ /* 0x000fe200078e02ff */
[----:B------:R-:W-:Y:S01]  /*7fbf0*/  ISETP.GE.U32.AND P1, PT, R146, 0x7f000001, PT ;  /* 0x7f0000019200780c */ /* 0x000fe20003f26070 */
[----:B------:R-:W-:Y:S01]  /*7fc00*/  ISETP.GE.U32.AND P0, PT, R123, 0x7f000001, PT ;  /* 0x7f0000017b00780c */ /* 0x000fe20003f06070 */
[----:B------:R-:W-:Y:S01]  /*7fc10*/  @P2 IADD3 R148, PT, PT, R148, -0x7f000001, RZ ;  /* 0x80ffffff94942810 */ /* 0x000fe20007ffe0ff */
[----:B------:R-:W-:-:S04]  /*7fc20*/  IMAD.HI.U32 R108, R94, 0x7f000001, R108 ;  /* 0x7f0000015e6c7827 */ /* 0x000fc800078e006c */
[----:B------:R-:W-:Y:S02]  /*7fc30*/  IMAD R94, R126, 0x7effffff, RZ ;  /* 0x7effffff7e5e7824 */ /* 0x000fe400078e02ff */
[----:B------:R-:W-:-:S04]  /*7fc40*/  IMAD.WIDE.U32 R116, R239, UR8, RZ ;  /* 0x00000008ef747c25 */ /* 0x000fc8000f8e00ff */
[----:B------:R-:W-:-:S04]  /*7fc50*/  IMAD.HI.U32 R126, R94, 0x7f000001, R126 ;  /* 0x7f0000015e7e7827 */ /* 0x000fc800078e007e */
[----:B------:R-:W-:Y:S01]  /*7fc60*/  IMAD.WIDE.U32 R94, R55, R229, RZ ;  /* 0x000000e5375e7225 */ /* 0x000fe200078e00ff */
[----:B------:R-:W-:Y:S01]  /*7fc70*/  ISETP.GE.U32.AND P3, PT, R158, 0x7f000001, PT ;  /* 0x7f0000019e00780c */ /* 0x000fe20003f66070 */
[----:B------:R-:W-:Y:S01]  /*7fc80*/  ISETP.GE.U32.AND P4, PT, R154, 0x7f000001, PT ;  /* 0x7f0000019a00780c */ /* 0x000fe20003f86070 */
[----:B------:R-:W2:Y:S01]  /*7fc90*/  LDL.LU R227, [R1+0x2e4] ;  /* 0x0002e40001e37983 */ /* 0x000ea20000300800 */
[----:B------:R-:W-:Y:S01]  /*7fca0*/  IMAD R125, R94, 0x7effffff, RZ ;  /* 0x7effffff5e7d7824 */ /* 0x000fe200078e02ff */
[----:B------:R-:W-:Y:S02]  /*7fcb0*/  @P1 IADD3 R146, PT, PT, R146, -0x7f000001, RZ ;  /* 0x80ffffff92921810 */ /* 0x000fe40007ffe0ff */
[----:B------:R-:W-:Y:S01]  /*7fcc0*/  @P0 IADD3 R123, PT, PT, R123, -0x7f000001, RZ ;  /* 0x80ffffff7b7b0810 */ /* 0x000fe20007ffe0ff */
[----:B------:R-:W-:-:S04]  /*7fcd0*/  IMAD.HI.U32 R125, R125, 0x7f000001, R94 ;  /* 0x7f0000017d7d7827 */ /* 0x000fc800078e005e */
[----:B------:R-:W-:Y:S01]  /*7fce0*/  IMAD.WIDE.U32 R94, R99, R230, RZ ;  /* 0x000000e6635e7225 */ /* 0x000fe200078e00ff */
[----:B------:R-:W-:Y:S01]  /*7fcf0*/  ISETP.GE.U32.AND P0, PT, R161, 0x7f000001, PT ;  /* 0x7f000001a100780c */ /* 0x000fe20003f06070 */
[----:B------:R-:W-:Y:S01]  /*7fd00*/  ISETP.GE.U32.AND P2, PT, R152, 0x7f000001, PT ;  /* 0x7f0000019800780c */ /* 0x000fe20003f46070 */
[----:B------:R-:W2:Y:S01]  /*7fd10*/  LDL.LU R229, [R1+0x1e8] ;  /* 0x0001e80001e57983 */ /* 0x000ea20000300800 */
[----:B------:R-:W-:Y:S01]  /*7fd20*/  IMAD R127, R94, 0x7effffff, RZ ;  /* 0x7effffff5e7f7824 */ /* 0x000fe200078e02ff */
[----:B------:R-:W-:-:S03]  /*7fd30*/  IADD3 R123, PT, PT, R123, R146, RZ ;  /* 0x000000927b7b7210 */ /* 0x000fc60007ffe0ff */
        /* <DEDUP_REMOVED lines=9> */
[----:B------:R-:W-:-:S03]  /*7fdd0*/  ISETP.GE.U32.AND P0, PT, R151, 0x7f000001, PT ;  /* 0x7f0000019700780c */ /* 0x000fc60003f06070 */
[----:B------:R-:W-:-:S04]  /*7fde0*/  IMAD.HI.U32 R121, R121, 0x7f000001, R94 ;  /* 0x7f00000179797827 */ /* 0x000fc800078e005e */
[----:B------:R-:W-:Y:S01]  /*7fdf0*/  IMAD R94, R116, 0x7effffff, RZ ;  /* 0x7effffff745e7824 */ /* 0x000fe200078e02ff */
[----:B------:R-:W-:Y:S01]  /*7fe00*/  @P1 IADD3 R123, PT, PT, R123, -0x7f000001, RZ ;  /* 0x80ffffff7b7b1810 */ /* 0x000fe20007ffe0ff */
[----:B------:R-:W-:Y:S02]  /*7fe10*/  ISETP.GE.U32.AND P1, PT, R148, 0x7f000001, PT ;  /* 0x7f0000019400780c */ /* 0x000fe40003f26070 */
[----:B------:R-:W-:-:S04]  /*7fe20*/  IMAD.HI.U32 R116, R94, 0x7f000001, R116 ;  /* 0x7f0000015e747827 */ /* 0x000fc800078e0074 */
[----:B------:R-:W-:Y:S01]  /*7fe30*/  IMAD.WIDE.U32 R94, R201, UR8, RZ ;  /* 0x00000008c95e7c25 */ /* 0x000fe2000f8e00ff */
[----:B------:R-:W-:-:S03]  /*7fe40*/  IADD3 R153, PT, PT, R123, R153, RZ ;  /* 0x000000997b997210 */ /* 0x000fc60007ffe0ff */
        /* <DEDUP_REMOVED lines=8> */
[----:B------:R-:W-:Y:S01]  /*7fed0*/  IMAD.WIDE.U32 R94, R151, R148, RZ ;  /* 0x00000094975e7225 */ /* 0x000fe200078e00ff */
[----:B------:R-:W-:-:S03]  /*7fee0*/  @P0 IADD3 R153, PT, PT, R153, -0x7f000001, RZ ;  /* 0x80ffffff99990810 */ /* 0x000fc60007ffe0ff */
[----:B------:R-:W-:-:S04]  /*7fef0*/  IMAD R100, R94, 0x7effffff, RZ ;  /* 0x7effffff5e647824 */ /* 0x000fc800078e02ff */
[----:B------:R-:W-:-:S04]  /*7ff00*/  IMAD.HI.U32 R100, R100, 0x7f000001, R94 ;  /* 0x7f00000164647827 */ /* 0x000fc800078e005e */
[----:B------:R-:W-:-:S04]  /*7ff10*/  IMAD.WIDE.U32 R94, R151, R153, RZ ;  /* 0x00000099975e7225 */ /* 0x000fc800078e00ff */
[----:B------:R-:W-:-:S04]  /*7ff20*/  IMAD R123, R94, 0x7effffff, RZ ;  /* 0x7effffff5e7b7824 */ /* 0x000fc800078e02ff */
[----:B------:R-:W-:Y:S01]  /*7ff30*/  IMAD.HI.U32 R123, R123, 0x7f000001, R94 ;  /* 0x7f0000017b7b7827 */ /* 0x000fe200078e005e */
[----:B------:R-:W-:Y:S01]  /*7ff40*/  ISETP.GE.U32.AND P0, PT, R147, 0x7f000001, PT ;  /* 0x7f0000019300780c */ /* 0x000fe20003f06070 */
[----:B------:R-:W-:Y:S01]  /*7ff50*/  ISETP.GE.U32.AND P1, PT, R98, 0x7f000001, PT ;  /* 0x7f0000016200780c */ /* 0x000fe20003f26070 */
[----:B------:R-:W-:-:S11]  /*7ff60*/  @P2 IADD3 R152, PT, PT, R152, -0x7f000001, RZ ;  /* 0x80ffffff98982810 */ /* 0x000fd60007ffe0ff */
[----:B------:R-:W-:-:S05]  /*7ff70*/  @P0 IADD3 R147, PT, PT, R147, -0x7f000001, RZ ;  /* 0x80ffffff93930810 */ /* 0x000fca0007ffe0ff */
[----:B------:R-:W-:Y:S01]  /*7ff80*/  ISETP.GE.U32.AND P0, PT, R147, 0x7f000001, PT ;  /* 0x7f0000019300780c */ /* 0x000fe20003f06070 */
[----:B------:R-:W-:Y:S01]  /*7ff90*/  @P1 IADD3 R98, PT, PT, R98, -0x7f000001, RZ ;  /* 0x80ffffff62621810 */ /* 0x000fe20007ffe0ff */
[----:B------:R-:W-:Y:S01]  /*7ffa0*/  ISETP.GE.U32.AND P1, PT, R152, 0x7f000001, PT ;  /* 0x7f0000019800780c */ /* 0x000fe20003f26070 */
[----:B------:R-:W-:-:S10]  /*7ffb0*/  ISETP.GE.U32.AND P2, PT, R150, 0x7f000001, PT ;  /* 0x7f0000019600780c */ /* 0x000fd40003f46070 */
[----:B------:R-:W-:-:S04]  /*7ffc0*/  @P0 IADD3 R147, PT, PT, R147, -0x7f000001, RZ ;  /* 0x80ffffff93930810 */ /* 0x000fc80007ffe0ff */
[----:B------:R-:W-:Y:S02]  /*7ffd0*/  IADD3 R147, PT, PT, R147, R98, RZ ;  /* 0x0000006293937210 */ /* 0x000fe40007ffe0ff */
[----:B------:R-:W-:Y:S01]  /*7ffe0*/  @P1 IADD3 R152, PT, PT, R152, -0x7f000001, RZ ;  /* 0x80ffffff98981810 */ /* 0x000fe20007ffe0ff */
[----:B------:R-:W-:Y:S01]  /*7fff0*/  ISETP.GE.U32.AND P1, PT, R96, 0x7f000001, PT ;  /* 0x7f0000016000780c */ /* 0x000fe20003f26070 */
[----:B------:R-:W-:Y:S02]  /*80000*/  @P2 IADD3 R150, PT, PT, R150, -0x7f000001, RZ ;  /* 0x80ffffff96962810 */ /* 0x000fe40007ffe0ff */
[----:B------:R-:W-:Y:S01]  /*80010*/  @P3 IADD3 R158, PT, PT, R158, -0x7f000001, RZ ;  /* 0x80ffffff9e9e3810 */ /* 0x000fe20007ffe0ff */
[----:B------:R-:W-:Y:S01]  /*80020*/  ISETP.GE.U32.AND P0, PT, R147, 0x7f000001, PT ;  /* 0x7f0000019300780c */ /* 0x000fe20003f06070 */
[----:B------:R-:W-:Y:S01]  /*80030*/  @P4 IADD3 R154, PT, PT, R154, -0x7f000001, RZ ;  /* 0x80ffffff9a9a4810 */ /* 0x000fe20007ffe0ff */
[----:B------:R-:W2:Y:S01]  /*80040*/  LDL.64 R98, [R1+0x100] ;  /* 0x0001000001627983 */ /* 0x000ea20000100a00 */
        /* <DEDUP_REMOVED lines=11> */
[----:B------:R-:W-:Y:S02]  /*80100*/  IADD3 R150, PT, PT, R152, R150, RZ ;  /* 0x0000009698967210 */ /* 0x000fe40007ffe0ff */
[----:B------:R-:W-:Y:S02]  /*80110*/  @P1 IADD3 R96, PT, PT, R96, -0x7f000001, RZ ;  /* 0x80ffffff60601810 */ /* 0x000fe40007ffe0ff */
[----:B------:R-:W-:Y:S01]  /*80120*/  @P0 IADD3 R147, PT, PT, R147, -0x7f000001, RZ ;  /* 0x80ffffff93930810 */ /* 0x000fe20007ffe0ff */
[----:B------:R-:W-:-:S03]  /*80130*/  ISETP.GE.U32.AND P2, PT, R150, 0x7f000001, PT ;  /* 0x7f0000019600780c */ /* 0x000fc60003f46070 */
[----:B------:R-:W-:Y:S01]  /*80140*/  IADD3 R96, PT, PT, R147, R96, RZ ;  /* 0x0000006093607210 */ /* 0x000fe20007ffe0ff */
[----:B------:R-:W-:-:S04]  /*80150*/  ISETP.GE.U32.AND P1, PT, R141, 0x7f000001, PT ;  /* 0x7f0000018d00780c */ /* 0x000fc80003f26070 */
[----:B------:R-:W-:-:S05]  /*80160*/  ISETP.GE.U32.AND P0, PT, R96, 0x7f000001, PT ;  /* 0x7f0000016000780c */ /* 0x000fca0003f06070 */
[----:B------:R-:W-:Y:S01]  /*80170*/  @P2 IADD3 R150, PT, PT, R150, -0x7f000001, RZ ;  /* 0x80ffffff96962810 */ /* 0x000fe20007ffe0ff */
[----:B------:R-:W-:-:S03]  /*80180*/  IMAD R159, R94, 0x7effffff, RZ ;  /* 0x7effffff5e9f7824 */ /* 0x000fc600078e02ff */
[----:B------:R-:W-:Y:S02]  /*80190*/  IADD3 R150, PT, PT, R150, R158, RZ ;  /* 0x0000009e96967210 */ /* 0x000fe40007ffe0ff */
[----:B------:R-:W-:Y:S02]  /*801a0*/  @P1 IADD3 R141, PT, PT, R141, -0x7f000001, RZ ;  /* 0x80ffffff8d8d1810 */ /* 0x000fe40007ffe0ff */
[----:B------:R-:W-:Y:S01]  /*801b0*/  @P0 IADD3 R96, PT, PT, R96, -0x7f000001, RZ ;  /* 0x80ffffff60600810 */ /* 0x000fe20007ffe0ff */
[----:B------:R-:W-:Y:S01]  /*801c0*/  ISETP.GE.U32.AND P2, PT, R142, 0x7f000001, PT ;  /* 0x7f0000018e00780c */ /* 0x000fe20003f46070 */
[----:B------:R-:W-:Y:S01]  /*801d0*/  ISETP.GE.U32.AND P3, PT, R150, 0x7f000001, PT ;  /* 0x7f0000019600780c */ /* 0x000fe20003f66070 */
[----:B------:R-:W-:Y:S01]  /*801e0*/  IMAD.HI.U32 R159, R159, 0x7f000001, R94 ;  /* 0x7f0000019f9f7827 */ /* 0x000fe200078e005e */
[----:B------:R-:W-:-:S05]  /*801f0*/  IADD3 R94, PT, PT, R96, R141, RZ ;  /* 0x0000008d605e7210 */ /* 0x000fca0007ffe0ff */
[----:B------:R-:W-:-:S05]  /*80200*/  ISETP.GE.U32.AND P0, PT, R94, 0x7f000001, PT ;  /* 0x7f0000015e00780c */ /* 0x000fca0003f06070 */
[----:B------:R-:W-:Y:S02]  /*80210*/  @P2 IADD3 R142, PT, PT, R142, -0x7f000001, RZ ;  /* 0x80ffffff8e8e2810 */ /* 0x000fe40007ffe0ff */
[----:B------:R-:W-:Y:S01]  /*80220*/  @P3 IADD3 R150, PT, PT, R150, -0x7f000001, RZ ;  /* 0x80ffffff96963810 */ /* 0x000fe20007ffe0ff */
[----:B------:R-:W-:Y:S02]  /*80230*/  ISETP.GE.U32.AND P2, PT, R140, 0x7f000001, PT ;  /* 0x7f0000018c00780c */ /* 0x000fe40003f46070 */
[----:B------:R-:W-:Y:S01]  /*80240*/  ISETP.GE.U32.AND P1, PT, R142, 0x7f000001, PT ;  /* 0x7f0000018e00780c */ /* 0x000fe20003f26070 */
[----:B------:R-:W-:Y:S02]  /*80250*/  IADD3 R154, PT, PT, R150, R154, RZ ;  /* 0x0000009a969a7210 */ /* 0x000fe40007ffe0ff */
[----:B------:R-:W-:-:S03]  /*80260*/  @P0 IADD3 R94, PT, PT, R94, -0x7f000001, RZ ;  /* 0x80ffffff5e5e0810 */ /* 0x000fc60007ffe0ff */
[----:B------:R-:W-:-:S05]  /*80270*/  ISETP.GE.U32.AND P0, PT, R154, 0x7f000001, PT ;  /* 0x7f0000019a00780c */ /* 0x000fca0003f06070 */
[----:B------:R-:W-:Y:S02]  /*80280*/  @P2 IADD3 R140, PT, PT, R140, -0x7f000001, RZ ;  /* 0x80ffffff8c8c2810 */ /* 0x000fe40007ffe0ff */
[----:B------:R-:W-:-:S04]  /*80290*/  @P1 IADD3 R142, PT, PT, R142, -0x7f000001, RZ ;  /* 0x80ffffff8e8e1810 */ /* 0x000fc80007ffe0ff */
[----:B------:R-:W-:Y:S02]  /*802a0*/  IADD3 R140, PT, PT, R142, R140, RZ ;  /* 0x0000008c8e8c7210 */ /* 0x000fe40007ffe0ff */
[----:B------:R-:W-:Y:S01]  /*802b0*/  @P0 IADD3 R154, PT, PT, R154, -0x7f000001, RZ ;  /* 0x80ffffff9a9a0810 */ /* 0x000fe20007ffe0ff */
[----:B------:R-:W-:Y:S02]  /*802c0*/  ISETP.GE.U32.AND P0, PT, R138, 0x7f000001, PT ;  /* 0x7f0000018a00780c */ /* 0x000fe40003f06070 */
[----:B------:R-:W-:-:S11]  /*802d0*/  ISETP.GE.U32.AND P1, PT, R140, 0x7f000001, PT ;  /* 0x7f0000018c00780c */ /* 0x000fd60003f26070 */
[----:B------:R-:W-:Y:S02]  /*802e0*/  @P0 IADD3 R138, PT, PT, R138, -0x7f000001, RZ ;  /* 0x80ffffff8a8a0810 */ /* 0x000fe40007ffe0ff */
[----:B------:R-:W-:Y:S01]  /*802f0*/  @P1 IADD3 R140, PT, PT, R140, -0x7f000001, RZ ;  /* 0x80ffffff8c8c1810 */ /* 0x000fe20007ffe0ff */
[----:B------:R-:W-:Y:S02]  /*80300*/  ISETP.GE.U32.AND P1, PT, R139, 0x7f000001, PT ;  /* 0x7f0000018b00780c */ /* 0x000fe40003f26070 */
[----:B------:R-:W-:-:S11]  /*80310*/  ISETP.GE.U32.AND P0, PT, R138, 0x7f000001, PT ;  /* 0x7f0000018a00780c */ /* 0x000fd60003f06070 */
[----:B------:R-:W-:Y:S02]  /*80320*/  @P1 IADD3 R139, PT, PT, R139, -0x7f000001, RZ ;  /* 0x80ffffff8b8b1810 */ /* 0x000fe40007ffe0ff */
[----:B------:R-:W-:-:S04]  /*80330*/  @P0 IADD3 R138, PT, PT, R138, -0x7f000001, RZ ;  /* 0x80ffffff8a8a0810 */ /* 0x000fc80007ffe0ff */
[----:B------:R-:W-:Y:S01]  /*80340*/  IADD3 R138, PT, PT, R138, R139, RZ ;  /* 0x0000008b8a8a7210 */ /* 0x000fe20007ffe0ff */
[----:B------:R-:W-:-:S04]  /*80350*/  ISETP.GE.U32.AND P1, PT, R143, 0x7f000001, PT ;  /* 0x7f0000018f00780c */ /* 0x000fc80003f26070 */
[----:B------:R-:W-:-:S09]  /*80360*/  ISETP.GE.U32.AND P0, PT, R138, 0x7f000001, PT ;  /* 0x7f0000018a00780c */ /* 0x000fd20003f06070 */
[----:B------:R-:W-:-:S04]  /*80370*/  @P1 IADD3 R143, PT, PT, R143, -0x7f000001, RZ ;  /* 0x80ffffff8f8f1810 */ /* 0x000fc80007ffe0ff */
[----:B------:R-:W-:-:S04]  /*80380*/  @P0 IADD3 R138, PT, PT, R138, -0x7f000001, RZ ;  /* 0x80ffffff8a8a0810 */ /* 0x000fc80007ffe0ff */
[----:B------:R-:W-:Y:S01]  /*80390*/  IADD3 R138, PT, PT, R138, R143, RZ ;  /* 0x0000008f8a8a7210 */ /* 0x000fe20007ffe0ff */
[----:B------:R-:W-:Y:S01]  /*803a0*/  ISETP.GE.U32.AND P1, PT, R145, 0x7f000001, PT ;  /* 0x7f0000019100780c */ /* 0x000fe20003f26070 */
[----:B------:R-:W-:-:S03]  /*803b0*/  ISETP.GE.U32.AND P2, PT, R144, 0x7f000001, PT ;  /* 0x7f0000019000780c */ /* 0x000fc60003f46070 */
[----:B------:R-:W-:Y:S01]  /*803c0*/  ISETP.GE.U32.AND P0, PT, R138, 0x7f000001, PT ;  /* 0x7f0000018a00780c */ /* 0x000fe20003f06070 */
[----:B------:R-:W-:-:S08]  /*803d0*/  IMAD.WIDE.U32 R94, R151, R94, RZ ;  /* 0x0000005e975e7225 */ /* 0x000fd000078e00ff */
[----:B------:R-:W-:Y:S02]  /*803e0*/  @P1 IADD3 R145, PT, PT, R145, -0x7f000001, RZ ;  /* 0x80ffffff91911810 */ /* 0x000fe40007ffe0ff */
[----:B------:R-:W-:Y:S02]  /*803f0*/  @P2 IADD3 R144, PT, PT, R144, -0x7f000001, RZ ;  /* 0x80ffffff90902810 */ /* 0x000fe40007ffe0ff */
[----:B------:R-:W-:Y:S02]  /*80400*/  @P0 IADD3 R138, PT, PT, R138, -0x7f000001, RZ ;  /* 0x80ffffff8a8a0810 */ /* 0x000fe40007ffe0ff */
[----:B------:R-:W-:Y:S02]  /*80410*/  IADD3 R140, PT, PT, R140, R144, RZ ;  /* 0x000000908c8c7210 */ /* 0x000fe40007ffe0ff */
[----:B------:R-:W-:Y:S01]  /*80420*/  IADD3 R141, PT, PT, R138, R145, RZ ;  /* 0x000000918a8d7210 */ /* 0x000fe20007ffe0ff */
[----:B------:R-:W-:Y:S01]  /*80430*/  IMAD R142, R94, 0x7effffff, RZ ;  /* 0x7effffff5e8e7824 */ /* 0x000fe200078e02ff */
[----:B------:R-:W-:Y:S01]  /*80440*/  ISETP.GE.U32.AND P3, PT, R101, 0x7f000001, PT ;  /* 0x7f0000016500780c */ /* 0x000fe20003f66070 */
[----:B------:R-:W-:-:S02]  /*80450*/  ISETP.GE.U32.AND P2, PT, R140, 0x7f000001, PT ;  /* 0x7f0000018c00780c */ /* 0x000fc40003f46070 */
[----:B------:R-:W-:Y:S01]  /*80460*/  ISETP.GE.U32.AND P0, PT, R141, 0x7f000001, PT ;  /* 0x7f0000018d00780c */ /* 0x000fe20003f06070 */
[----:B------:R-:W-:-:S04]  /*80470*/  IMAD.HI.U32 R142, R142, 0x7f000001, R94 ;  /* 0x7f0000018e8e7827 */ /* 0x000fc800078e005e */
[----:B----4-:R-:W-:-:S04]  /*80480*/  IMAD.WIDE.U32 R94, R154, R196, RZ ;  /* 0x000000c49a5e7225 */ /* 0x010fc800078e00ff */
[----:B------:R-:W-:Y:S01]  /*80490*/  IMAD R117, R94, 0x7effffff, RZ ;  /* 0x7effffff5e757824 */ /* 0x000fe200078e02ff */
[----:B------:R-:W-:-:S03]  /*804a0*/  ISETP.GE.U32.AND P1, PT, R136, 0x7f000001, PT ;  /* 0x7f0000018800780c */ /* 0x000fc60003f26070 */
[----:B------:R-:W-:Y:S01]  /*804b0*/  IMAD.HI.U32 R117, R117, 0x7f000001, R94 ;  /* 0x7f00000175757827 */ /* 0x000fe200078e005e */
[----:B------:R-:W-:Y:S02]  /*804c0*/  @P3 IADD3 R101, PT, PT, R101, -0x7f000001, RZ ;  /* 0x80ffffff65653810 */ /* 0x000fe40007ffe0ff */
[----:B------:R-:W-:Y:S01]  /*804d0*/  @P0 IADD3 R141, PT, PT, R141, -0x7f000001, RZ ;  /* 0x80ffffff8d8d0810 */ /* 0x000fe20007ffe0ff */
[----:B------:R-:W-:Y:S01]  /*804e0*/  ISETP.GE.U32.AND P0, PT, R137, 0x7f000001, PT ;  /* 0x7f0000018900780c */ /* 0x000fe20003f06070 */
[----:B------:R-:W-:Y:S01]  /*804f0*/  @P2 IADD3 R140, PT, PT, R140, -0x7f000001, RZ ;  /* 0x80ffffff8c8c2810 */ /* 0x000fe20007ffe0ff */
[----:B------:R-:W-:-:S04]  /*80500*/  IMAD.WIDE.U32 R94, R154, R198, RZ ;  /* 0x000000c69a5e7225 */ /* 0x000fc800078e00ff */
[----:B------:R-:W-:Y:S01]  /*80510*/  IMAD R96, R94, 0x7effffff, RZ ;  /* 0x7effffff5e607824 */ /* 0x000fe200078e02ff */
[----:B------:R-:W-:-:S03]  /*80520*/  IADD3 R140, PT, PT, R140, R101, RZ ;  /* 0x000000658c8c7210 */ /* 0x000fc60007ffe0ff */
[----:B------:R-:W-:-:S04]  /*80530*/  IMAD.HI.U32 R96, R96, 0x7f000001, R94 ;  /* 0x7f00000160607827 */ /* 0x000fc800078e005e */
[----:B------:R-:W-:Y:S01]  /*80540*/  IMAD.WIDE.U32 R94, R154, R197, RZ ;  /* 0x000000c59a5e7225 */ /* 0x000fe200078e00ff */
[----:B------:R-:W-:Y:S01]  /*80550*/  ISETP.GE.U32.AND P2, PT, R140, 0x7f000001, PT ;  /* 0x7f0000018c00780c */ /* 0x000fe20003f46070 */
[----:B------:R-:W-:Y:S02]  /*80560*/  @P0 IADD3 R137, PT, PT, R137, -0x7f000001, RZ ;  /* 0x80ffffff89890810 */ /* 0x000fe40007ffe0ff */
[----:B------:R-:W-:Y:S01]  /*80570*/  IMAD R101, R94, 0x7effffff, RZ ;  /* 0x7effffff5e657824 */ /* 0x000fe200078e02ff */
[----:B------:R-:W-:Y:S01]  /*80580*/  @P1 IADD3 R136, PT, PT, R136, -0x7f000001, RZ ;  /* 0x80ffffff88881810 */ /* 0x000fe20007ffe0ff */
[----:B------:R-:W-:Y:S01]  /*80590*/  ISETP.GE.U32.AND P1, PT, R135, 0x7f000001, PT ;  /* 0x7f0000018700780c */ /* 0x000fe20003f26070 */
[----:B------:R-:W-:Y:S01]  /*805a0*/  ISETP.GE.U32.AND P0, PT, R137, 0x7f000001, PT ;  /* 0x7f0000018900780c */ /* 0x000fe20003f06070 */
[----:B------:R-:W-:-:S04]  /*805b0*/  IMAD.HI.U32 R101, R101, 0x7f000001, R94 ;  /* 0x7f00000165657827 */ /* 0x000fc800078e005e */
[----:B--2---:R-:W-:Y:S01]  /*805c0*/  IMAD.WIDE.U32 R94, R154, R165, RZ ;  /* 0x000000a59a5e7225 */ /* 0x004fe200078e00ff */
[----:B------:R-:W2:Y:S03]  /*805d0*/  LD.E R147, desc[UR20][R98.64+0x10b4] ;  /* 0x0010b41462937980 */ /* 0x000ea6000c101900 */
        /* <DEDUP_REMOVED lines=27> */
[----:B------:R-:W-:Y:S01]  /*80790*/  IADD3 R133, PT, PT, R135, R133, RZ ;  /* 0x0000008587857210 */ /* 0x000fe20007ffe0ff */
[----:B------:R-:W-:Y:S01]  /*807a0*/  ISETP.GE.U32.AND P1, PT, R128, 0x7f000001, PT ;  /* 0x7f0000018000780c */ /* 0x000fe20003f26070 */
[----:B------:R-:W4:Y:S01]  /*807b0*/  LD.E R135, desc[UR20][R98.64+0x10b0] ;  /* 0x0010b01462877980 */ /* 0x000f22000c101900 */
        /* <DEDUP_REMOVED lines=8> */
[----:B------:R-:W-:Y:S02]  /*80840*/  IADD3 R134, PT, PT, R136, R134, RZ ;  /* 0x0000008688867210 */ /* 0x000fe40007ffe0ff */
[----:B------:R-:W-:Y:S02]  /*80850*/  @P1 IADD3 R128, PT, PT, R128, -0x7f000001, RZ ;  /* 0x80ffffff80801810 */ /* 0x000fe40007ffe0ff */
[----:B------:R-:W-:Y:S01]  /*80860*/  @P0 IADD3 R133, PT, PT, R133, -0x7f000001, RZ ;  /* 0x80ffffff85850810 */ /* 0x000fe20007ffe0ff */
[----:B------:R-:W-:Y:S01]  /*80870*/  ISETP.GE.U32.AND P3, PT, R129, 0x7f000001, PT ;  /* 0x7f0000018100780c */ /* 0x000fe20003f66070 */
[----:B------:R-:W-:Y:S02]  /*80880*/  ISETP.GE.U32.AND P2, PT, R134, 0x7f000001, PT ;  /* 0x7f0000018600780c */ /* 0x000fe40003f46070 */
[----:B------:R-:W-:-:S05]  /*80890*/  IADD3 R128, PT, PT, R133, R128, RZ ;  /* 0x0000008085807210 */ /* 0x000fca0007ffe0ff */
[----:B------:R-:W-:-:S05]  /*808a0*/  ISETP.GE.U32.AND P0, PT, R128, 0x7f000001, PT ;  /* 0x7f0000018000780c */ /* 0x000fca0003f06070 */
[----:B------:R-:W-:Y:S02]  /*808b0*/  @P3 IADD3 R129, PT, PT, R129, -0x7f000001, RZ ;  /* 0x80ffffff81813810 */ /* 0x000fe40007ffe0ff */
[----:B------:R-:W-:-:S04]  /*808c0*/  @P2 IADD3 R134, PT, PT, R134, -0x7f000001, RZ ;  /* 0x80ffffff86862810 */ /* 0x000fc80007ffe0ff */
[----:B------:R-:W-:Y:S02]  /*808d0*/  IADD3 R146, PT, PT, R134, R129, RZ ;  /* 0x0000008186927210 */ /* 0x000fe40007ffe0ff */
[----:B------:R-:W-:-:S03]  /*808e0*/  @P0 IADD3 R128, PT, PT, R128, -0x7f000001, RZ ;  /* 0x80ffffff80800810 */ /* 0x000fc60007ffe0ff */
        /* <DEDUP_REMOVED lines=17> */
[----:B------:R-:W-:Y:S01]  /*80a00*/  IMAD.WIDE.U32 R94, R146, R198, RZ ;  /* 0x000000c6925e7225 */ /* 0x000fe200078e00ff */
[----:B------:R-:W-:Y:S01]  /*80a10*/  ISETP.GE.U32.AND P0, PT, R139, 0x7f000001, PT ;  /* 0x7f0000018b00780c */ /* 0x000fe20003f06070 */
[----:B------:R-:W-:Y:S02]  /*80a20*/  ISETP.GE.U32.AND P1, PT, R140, 0x7f000001, PT ;  /* 0x7f0000018c00780c */ /* 0x000fe40003f26070 */
[----:B------:R-:W-:-:S04]  /*80a30*/  IMAD.WIDE.U32 R148, R63, R235, RZ ;  /* 0x000000eb3f947225 */ /* 0x000fc800078e00ff */
[----:B------:R-:W-:Y:S01]  /*80a40*/  IMAD R141, R94, 0x7effffff, RZ ;  /* 0x7effffff5e8d7824 */ /* 0x000fe200078e02ff */
[----:B------:R-:W-:Y:S01]  /*80a50*/  ISETP.GE.U32.AND P3, PT, R117, 0x7f000001, PT ;  /* 0x7f0000017500780c */ /* 0x000fe20003f66070 */
[----:B------:R-:W-:Y:S01]  /*80a60*/  ISETP.GE.U32.AND P5, PT, R138, 0x7f000001, PT ;  /* 0x7f0000018a00780c */ /* 0x000fe20003fa6070 */
[----:B------:R-:W-:-:S04]  /*80a70*/  IMAD.WIDE.U32 R230, R102, R230, RZ ;  /* 0x000000e666e67225 */ /* 0x000fc800078e00ff */
[----:B------:R-:W-:-:S04]  /*80a80*/  IMAD.HI.U32 R141, R141, 0x7f000001, R94 ;  /* 0x7f0000018d8d7827 */ /* 0x000fc800078e005e */
[----:B------:R-:W-:Y:S01]  /*80a90*/  IMAD.WIDE.U32 R94, R146, R197, RZ ;  /* 0x000000c5925e7225 */ /* 0x000fe200078e00ff */
[----:B------:R-:W3:Y:S01]  /*80aa0*/  LDL R198, [R1+0x210] ;  /* 0x0002100001c67983 */ /* 0x000ee20000100800 */
[----:B------:R-:W-:Y:S02]  /*80ab0*/  @P0 IADD3 R139, PT, PT, R139, -0x7f000001, RZ ;  /* 0x80ffffff8b8b0810 */ /* 0x000fe40007ffe0ff */
[----:B------:R-:W-:Y:S01]  /*80ac0*/  IMAD R134, R94, 0x7effffff, RZ ;  /* 0x7effffff5e867824 */ /* 0x000fe200078e02ff */
[----:B------:R-:W-:Y:S01]  /*80ad0*/  @P1 IADD3 R140, PT, PT, R140, -0x7f000001, RZ ;  /* 0x80ffffff8c8c1810 */ /* 0x000fe20007ffe0ff */
[----:B------:R-:W-:Y:S01]  /*80ae0*/  ISETP.GE.U32.AND P2, PT, R141, 0x7f000001, PT ;  /* 0x7f0000018d00780c */ /* 0x000fe20003f46070 */
[----:B------:R-:W-:Y:S01]  /*80af0*/  @P3 IADD3 R117, PT, PT, R117, -0x7f000001, RZ ;  /* 0x80ffffff75753810 */ /* 0x000fe20007ffe0ff */
[----:B------:R-:W-:-:S04]  /*80b00*/  IMAD.HI.U32 R134, R134, 0x7f000001, R94 ;  /* 0x7f00000186867827 */ /* 0x000fc800078e005e */
[----:B------:R-:W-:Y:S01]  /*80b10*/  IMAD.WIDE.U32 R94, R146, R196, RZ ;  /* 0x000000c4925e7225 */ /* 0x000fe200078e00ff */
[----:B------:R-:W-:Y:S01]  /*80b20*/  ISETP.GE.U32.AND P0, PT, R137, 0x7f000001, PT ;  /* 0x7f0000018900780c */ /* 0x000fe20003f06070 */
[----:B------:R-:W-:Y:S01]  /*80b30*/  ISETP.GE.U32.AND P1, PT, R122, 0x7f000001, PT ;  /* 0x7f0000017a00780c */ /* 0x000fe20003f26070 */
[----:B------:R-:W-:Y:S01]  /*80b40*/  @P5 IADD3 R138, PT, PT, R138, -0x7f000001, RZ ;  /* 0x80ffffff8a8a5810 */ /* 0x000fe20007ffe0ff */
[----:B------:R-:W-:Y:S02]  /*80b50*/  IMAD R129, R94, 0x7effffff, RZ ;  /* 0x7effffff5e817824 */ /* 0x000fe400078e02ff */
[----:B------:R-:W-:Y:S01]  /*80b60*/  IMAD R102, R230, 0x7effffff, RZ ;  /* 0x7effffffe6667824 */ /* 0x000fe200078e02ff */
[----:B------:R-:W2:Y:S04]  /*80b70*/  LDL R196, [R1+0x214] ;  /* 0x0002140001c47983 */ /* 0x000ea80000100800 */
[----:B------:R-:W2:Y:S01]  /*80b80*/  LDL R197, [R1+0x20c] ;  /* 0x00020c0001c57983 */ /* 0x000ea20000100800 */
[----:B------:R-:W-:-:S04]  /*80b90*/  IMAD.HI.U32 R129, R129, 0x7f000001, R94 ;  /* 0x7f00000181817827 */ /* 0x000fc800078e005e */
[----:B------:R-:W-:Y:S02]  /*80ba0*/  IMAD.WIDE.U32 R94, R146, R165, RZ ;  /* 0x000000a5925e7225 */ /* 0x000fe400078e00ff */
[----:B------:R-:W2:Y:S02]  /*80bb0*/  LDL.LU R165, [R1+0x328] ;  /* 0x0003280001a57983 */ /* 0x000ea40000300800 */
[----:B------:R-:W-:-:S04]  /*80bc0*/  IMAD R146, R94, 0x7effffff, RZ ;  /* 0x7effffff5e927824 */ /* 0x000fc800078e02ff */
        /* <DEDUP_REMOVED lines=11> */
[----:B------:R-:W-:-:S04]  /*80c80*/  IMAD.WIDE.U32 R94, R26, R235, RZ ;  /* 0x000000eb1a5e7225 */ /* 0x000fc800078e00ff */
[----:B------:R-:W-:-:S04]  /*80c90*/  IMAD R151, R94, 0x7effffff, RZ ;  /* 0x7effffff5e977824 */ /* 0x000fc800078e02ff */
[----:B------:R-:W-:-:S04]  /*80ca0*/  IMAD.HI.U32 R151, R151, 0x7f000001, R94 ;  /* 0x7f00000197977827 */ /* 0x000fc800078e005e */
[----:B------:R-:W-:Y:S02]  /*80cb0*/  IMAD.WIDE.U32 R94, R25, R235, RZ ;  /* 0x000000eb195e7225 */ /* 0x000fe400078e00ff */
[----:B------:R-:W3:Y:S01]  /*80cc0*/  LDL.LU R235, [R1+0x29c] ;  /* 0x00029c0001eb7983 */ /* 0x000ee20000300800 */
[----:B------:R-:W-:-:S13]  /*80cd0*/  ISETP.GE.U32.AND P0, PT, R100, 0x7f000001, PT ;  /* 0x7f0000016400780c */ /* 0x000fda0003f06070 */
[----:B------:R-:W-:-:S05]  /*80ce0*/  @P0 IADD3 R100, PT, PT, R100, -0x7f000001, RZ ;  /* 0x80ffffff64640810 */ /* 0x000fca0007ffe0ff */
[----:B------:R-:W-:Y:S01]  /*80cf0*/  ISETP.GE.U32.AND P0, PT, R100, 0x7f000001, PT ;  /* 0x7f0000016400780c */ /* 0x000fe20003f06070 */
[----:B------:R-:W-:-:S05]  /*80d00*/  @P1 IADD3 R122, PT, PT, R122, -0x7f000001, RZ ;  /* 0x80ffffff7a7a1810 */ /* 0x000fca0007ffe0ff */
[----:B------:R-:W-:-:S07]  /*80d10*/  ISETP.GE.U32.AND P1, PT, R122, 0x7f000001, PT ;  /* 0x7f0000017a00780c */ /* 0x000fce0003f26070 */
[----:B------:R-:W-:-:S05]  /*80d20*/  @P0 IADD3 R100, PT, PT, R100, -0x7f000001, RZ ;  /* 0x80ffffff64640810 */ /* 0x000fca0007ffe0ff */
[----:B------:R-:W-:Y:S01]  /*80d30*/  ISETP.GE.U32.AND P0, PT, R100, 0x7f000001, PT ;  /* 0x7f0000016400780c */ /* 0x000fe20003f06070 */
[----:B------:R-:W-:Y:S02]  /*80d40*/  @P2 IADD3 R141, PT, PT, R141, -0x7f000001, RZ ;  /* 0x80ffffff8d8d2810 */ /* 0x000fe40007ffe0ff */
[----:B------:R-:W-:-:S03]  /*80d50*/  @P1 IADD3 R122, PT, PT, R122, -0x7f000001, RZ ;  /* 0x80ffffff7a7a1810 */ /* 0x000fc60007ffe0ff */
[----:B------:R-:W-:Y:S02]  /*80d60*/  ISETP.GE.U32.AND P2, PT, R141, 0x7f000001, PT ;  /* 0x7f0000018d00780c */ /* 0x000fe40003f46070 */
[----:B------:R-:W-:-:S05]  /*80d70*/  ISETP.GE.U32.AND P1, PT, R122, 0x7f000001, PT ;  /* 0x7f0000017a00780c */ /* 0x000fca0003f26070 */
[----:B------:R-:W-:-:S05]  /*80d80*/  @P0 IADD3 R100, PT, PT, R100, -0x7f000001, RZ ;  /* 0x80ffffff64640810 */ /* 0x000fca0007ffe0ff */
[----:B------:R-:W-:Y:S01]  /*80d90*/  ISETP.GE.U32.AND P0, PT, R100, 0x7f000001, PT ;  /* 0x7f0000016400780c */ /* 0x000fe20003f06070 */
[----:B------:R-:W-:Y:S02]  /*80da0*/  @P2 IADD3 R141, PT, PT, R141, -0x7f000001, RZ ;  /* 0x80ffffff8d8d2810 */ /* 0x000fe40007ffe0ff */
[----:B------:R-:W-:Y:S02]  /*80db0*/  @P1 IADD3 R122, PT, PT, R122, -0x7f000001, RZ ;  /* 0x80ffffff7a7a1810 */ /* 0x000fe40007ffe0ff */
[----:B------:R-:W-:Y:S01]  /*80dc0*/  IADD3 R117, PT, PT, R141, R117, RZ ;  /* 0x000000758d757210 */ /* 0x000fe20007ffe0ff */
[----:B------:R-:W-:Y:S02]  /*80dd0*/  ISETP.GE.U32.AND P3, PT, R139, 0x7f000001, PT ;  /* 0x7f0000018b00780c */ /* 0x000fe40003f66070 */
[----:B------:R-:W-:-:S05]  /*80de0*/  ISETP.GE.U32.AND P1, PT, R122, 0x7f000001, PT ;  /* 0x7f0000017a00780c */ /* 0x000fca0003f26070 */
[----:B------:R-:W-:Y:S01]  /*80df0*/  @P0 IADD3 R100, PT, PT, R100, -0x7f000001, RZ ;  /* 0x80ffffff64640810 */ /* 0x000fe20007ffe0ff */
[----:B------:R-:W-:-:S04]  /*80e00*/  ISETP.GE.U32.AND P2, PT, R117, 0x7f000001, PT ;  /* 0x7f0000017500780c */ /* 0x000fc80003f46070 */
[----:B------:R-:W-:Y:S01]  /*80e10*/  ISETP.GE.U32.AND P0, PT, R100, 0x7f000001, PT ;  /* 0x7f0000016400780c */ /* 0x000fe20003f06070 */
[----:B------:R-:W-:Y:S02]  /*80e20*/  @P3 IADD3 R139, PT, PT, R139, -0x7f000001, RZ ;  /* 0x80ffffff8b8b3810 */ /* 0x000fe40007ffe0ff */
[----:B------:R-:W-:-:S06]  /*80e30*/  @P1 IADD3 R122, PT, PT, R122, -0x7f000001, RZ ;  /* 0x80ffffff7a7a1810 */ /* 0x000fcc0007ffe0ff */
[----:B------:R-:W-:-:S04]  /*80e40*/  @P2 IADD3 R117, PT, PT, R117, -0x7f000001, RZ ;  /* 0x80ffffff75752810 */ /* 0x000fc80007ffe0ff */
[----:B------:R-:W-:Y:S02]  /*80e50*/  @P0 IADD3 R100, PT, PT, R100, -0x7f000001, RZ ;  /* 0x80ffffff64640810 */ /* 0x000fe40007ffe0ff */
[----:B------:R-:W-:Y:S01]  /*80e60*/  IADD3 R117, PT, PT, R117, R139, RZ ;  /* 0x0000008b75757210 */ /* 0x000fe20007ffe0ff */
[----:B------:R-:W-:Y:S01]  /*80e70*/  ISETP.GE.U32.AND P1, PT, R122, 0x7f000001, PT ;  /* 0x7f0000017a00780c */ /* 0x000fe20003f26070 */
[----:B------:R-:W-:Y:S01]  /*80e80*/  IADD3 R100, PT, PT, R100, UR13, RZ ;  /* 0x0000000d64647c10 */ /* 0x000fe2000fffe0ff */
[----:B------:R-:W-:Y:S02]  /*80e90*/  ISETP.GE.U32.AND P4, PT, R137, 0x7f000001, PT ;  /* 0x7f0000018900780c */ /* 0x000fe40003f86070 */
[----:B------:R-:W-:Y:S02]  /*80ea0*/  ISETP.GE.U32.AND P3, PT, R117, 0x7f000001, PT ;  /* 0x7f0000017500780c */ /* 0x000fe40003f66070 */
[----:B------:R-:W-:-:S07]  /*80eb0*/  ISETP.GE.U32.AND P0, PT, R100, 0x7f000001, PT ;  /* 0x7f0000016400780c */ /* 0x000fce0003f06070 */
[----:B------:R-:W-:Y:S01]  /*80ec0*/  @P1 IADD3 R122, PT, PT, R122, -0x7f000001, RZ ;  /* 0x80ffffff7a7a1810 */ /* 0x000fe20007ffe0ff */
[----:B------:R-:W-:Y:S01]  /*80ed0*/  ISETP.GE.U32.AND P1, PT, R145, 0x7f000001, PT ;  /* 0x7f0000019100780c */ /* 0x000fe20003f26070 */
[----:B------:R-:W-:Y:S02]  /*80ee0*/  @P4 IADD3 R137, PT, PT, R137, -0x7f000001, RZ ;  /* 0x80ffffff89894810 */ /* 0x000fe40007ffe0ff */
[----:B------:R-:W-:Y:S02]  /*80ef0*/  @P3 IADD3 R117, PT, PT, R117, -0x7f000001, RZ ;  /* 0x80ffffff75753810 */ /* 0x000fe40007ffe0ff */
[----:B------:R-:W-:Y:S02]  /*80f00*/  @P0 IADD3 R100, PT, PT, R100, -0x7f000001, RZ ;  /* 0x80ffffff64640810 */ /* 0x000fe40007ffe0ff */
[----:B------:R-:W-:Y:S02]  /*80f10*/  IADD3 R137, PT, PT, R117, R137, RZ ;  /* 0x0000008975897210 */ /* 0x000fe40007ffe0ff */
[----:B------:R-:W-:-:S04]  /*80f20*/  IADD3 R117, PT, PT, R100, R122, RZ ;  /* 0x0000007a64757210 */ /* 0x000fc80007ffe0ff */
[----:B------:R-:W-:Y:S01]  /*80f30*/  @P1 IADD3 R145, PT, PT, R145, -0x7f000001, RZ ;  /* 0x80ffffff91911810 */ /* 0x000fe20007ffe0ff */
[----:B------:R-:W-:Y:S01]  /*80f40*/  ISETP.GE.U32.AND P1, PT, R137, 0x7f000001, PT ;  /* 0x7f0000018900780c */ /* 0x000fe20003f26070 */
[----:B------:R-:W-:Y:S01]  /*80f50*/  IMAD R150, R94, 0x7effffff, RZ ;  /* 0x7effffff5e967824 */ /* 0x000fe200078e02ff */
[----:B------:R-:W-:-:S03]  /*80f60*/  ISETP.GE.U32.AND P0, PT, R117, 0x7f000001, PT ;  /* 0x7f0000017500780c */ /* 0x000fc60003f06070 */
[----:B------:R-:W-:-:S04]  /*80f70*/  IMAD.HI.U32 R150, R150, 0x7f000001, R94 ;  /* 0x7f00000196967827 */ /* 0x000fc800078e005e */
[----:B------:R-:W-:Y:S01]  /*80f80*/  IMAD R94, R148, 0x7effffff, RZ ;  /* 0x7effffff945e7824 */ /* 0x000fe200078e02ff */
[----:B------:R-:W-:-:S03]  /*80f90*/  ISETP.GE.U32.AND P2, PT, R144, 0x7f000001, PT ;  /* 0x7f0000019000780c */ /* 0x000fc60003f46070 */
[----:B------:R-:W-:Y:S01]  /*80fa0*/  IMAD.HI.U32 R148, R94, 0x7f000001, R148 ;  /* 0x7f0000015e947827 */ /* 0x000fe200078e0094 */
[----:B------:R-:W-:Y:S02]  /*80fb0*/  @P1 IADD3 R137, PT, PT, R137, -0x7f000001, RZ ;  /* 0x80ffffff89891810 */ /* 0x000fe40007ffe0ff */
[----:B------:R-:W-:-:S05]  /*80fc0*/  @P0 IADD3 R117, PT, PT, R117, -0x7f000001, RZ ;  /* 0x80ffffff75750810 */ /* 0x000fca0007ffe0ff */
[----:B------:R-:W-:Y:S02]  /*80fd0*/  ISETP.GE.U32.AND P0, PT, R137, R117, PT ;  /* 0x000000758900720c */ /* 0x000fe40003f06070 */
[----:B------:R-:W-:Y:S01]  /*80fe0*/  @P2 IADD3 R144, PT, PT, R144, -0x7f000001, RZ ;  /* 0x80ffffff90902810 */ /* 0x000fe20007ffe0ff */
[----:B------:R-:W-:-:S04]  /*80ff0*/  ISETP.GE.U32.AND P2, PT, R133, 0x7f000001, PT ;  /* 0x7f0000018500780c */ /* 0x000fc80003f46070 */
[----:B------:R-:W-:Y:S02]  /*81000*/  IMAD R100, R144, 0x6, RZ ;  /* 0x0000000690647824 */ /* 0x000fe400078e02ff */
[----:B------:R-:W-:-:S07]  /*81010*/  IMAD R122, R145, 0x6, RZ ;  /* 0x00000006917a7824 */ /* 0x000fce00078e02ff */
[----:B------:R-:W-:Y:S01]  /*81020*/  @P2 IADD3 R133, PT, PT, R133, -0x7f000001, RZ ;  /* 0x80ffffff85852810 */ /* 0x000fe20007ffe0ff */
        /* <DEDUP_REMOVED lines=9> */
[----:B--2---:R-:W-:-:S04]  /*810c0*/  IMAD.WIDE.U32 R140, R97, R165, RZ ;  /* 0x000000a5618c7225 */ /* 0x004fc800078e00ff */
[----:B------:R-:W-:-:S04]  /*810d0*/  IMAD R94, R140, 0x7effffff, RZ ;  /* 0x7effffff8c5e7824 */ /* 0x000fc800078e02ff */
[----:B------:R-:W-:-:S04]  /*810e0*/  IMAD.HI.U32 R140, R94, 0x7f000001, R140 ;  /* 0x7f0000015e8c7827 */ /* 0x000fc800078e008c */
[----:B------:R-:W-:Y:S01]  /*810f0*/  IMAD.WIDE.U32 R94, R5, R165, RZ ;  /* 0x000000a5055e7225 */ /* 0x000fe200078e00ff */
[----:B------:R-:W2:Y:S03]  /*81100*/  LD.E R141, desc[UR20][R98.64+0x10b8] ;  /* 0x0010b814628d7980 */ /* 0x000ea6000c101900 */
[----:B------:R-:W-:-:S04]  /*81110*/  IMAD R139, R94, 0x7effffff, RZ ;  /* 0x7effffff5e8b7824 */ /* 0x000fc800078e02ff */
[----:B------:R-:W-:-:S04]  /*81120*/  IMAD.HI.U32 R139, R139, 0x7f000001, R94 ;  /* 0x7f0000018b8b7827 */ /* 0x000fc800078e005e */
[----:B------:R-:W-:Y:S01]  /*81130*/  IMAD.WIDE.U32 R94, R144, 0x5fffffa, RZ ;  /* 0x05fffffa905e7825 */ /* 0x000fe200078e00ff */
[----:B------:R-:W-:-:S04]  /*81140*/  IADD3 R144, PT, PT, -R117, R137, RZ ;  /* 0x0000008975907210 */ /* 0x000fc80007ffe1ff */
[----:B------:R-:W-:Y:S01]  /*81150*/  @!P0 IADD3 R144, PT, PT, R144, 0x7f000001, RZ ;  /* 0x7f00000190908810 */ /* 0x000fe20007ffe0ff */
[----:B------:R-:W-:Y:S01]  /*81160*/  ISETP.GE.U32.AND P0, PT, R129, 0x7f000001, PT ;  /* 0x7f0000018100780c */ /* 0x000fe20003f06070 */
[----:B------:R-:W-:-:S04]  /*81170*/  IMAD.HI.U32 R100, R100, 0x7f000001, R94 ;  /* 0x7f00000164647827 */ /* 0x000fc800078e005e */
[----:B------:R-:W-:-:S04]  /*81180*/  IMAD.WIDE.U32 R94, R145, 0x5fffffa, RZ ;  /* 0x05fffffa915e7825 */ /* 0x000fc800078e00ff */
[----:B------:R-:W-:-:S04]  /*81190*/  IMAD.HI.U32 R122, R122, 0x7f000001, R94 ;  /* 0x7f0000017a7a7827 */ /* 0x000fc800078e005e */
[----:B------:R-:W-:-:S04]  /*811a0*/  IMAD.WIDE.U32 R94, R133, 0x5fffffa, RZ ;  /* 0x05fffffa855e7825 */ /* 0x000fc800078e00ff */
[----:B------:R-:W-:Y:S01]  /*811b0*/  IMAD R133, R133, 0x6, RZ ;  /* 0x0000000685857824 */ /* 0x000fe200078e02ff */
[----:B------:R-:W-:-:S03]  /*811c0*/  @P0 IADD3 R129, PT, PT, R129, -0x7f000001, RZ ;  /* 0x80ffffff81810810 */ /* 0x000fc60007ffe0ff */
[----:B------:R-:W-:-:S04]  /*811d0*/  IMAD.HI.U32 R145, R133, 0x7f000001, R94 ;  /* 0x7f00000185917827 */ /* 0x000fc800078e005e */
[----:B----4-:R-:W-:Y:S01]  /*811e0*/  IMAD.WIDE.U32 R94, R135, R144, RZ ;  /* 0x00000090875e7225 */ /* 0x010fe200078e00ff */
        /* <DEDUP_REMOVED lines=9> */
[----:B------:R-:W-:Y:S01]  /*81280*/  IMAD R133, R94, 0x7effffff, RZ ;  /* 0x7effffff5e857824 */ /* 0x000fe200078e02ff */
[----:B------:R-:W-:-:S03]  /*81290*/  IADD3 R154, PT, PT, R129, R154, RZ ;  /* 0x0000009a819a7210 */ /* 0x000fc60007ffe0ff */
[----:B------:R-:W-:-:S04]  /*812a0*/  IMAD.HI.U32 R133, R133, 0x7f000001, R94 ;  /* 0x7f00000185857827 */ /* 0x000fc800078e005e */
[----:B---3--:R-:W-:Y:S01]  /*812b0*/  IMAD.WIDE.U32 R94, R160, R235, RZ ;  /* 0x000000eba05e7225 */ /* 0x008fe200078e00ff */
[----:B------:R-:W-:Y:S01]  /*812c0*/  @P0 IADD3 R134, PT, PT, R134, -0x7f000001, RZ ;  /* 0x80ffffff86860810 */ /* 0x000fe20007ffe0ff */
[----:B------:R-:W-:Y:S01]  /*812d0*/  ISETP.GE.U32.AND P0, PT, R146, 0x7f000001, PT ;  /* 0x7f0000019200780c */ /* 0x000fe20003f06070 */
[----:B------:R-:W-:Y:S01]  /*812e0*/  ISETP.GE.U32.AND P3, PT, R100, 0x7f000001, PT ;  /* 0x7f0000016400780c */ /* 0x000fe20003f66070 */
[----:B------:R-:W-:Y:S01]  /*812f0*/  ISETP.GE.U32.AND P2, PT, R154, 0x7f000001, PT ;  /* 0x7f0000019a00780c */ /* 0x000fe20003f46070 */
        /* <DEDUP_REMOVED lines=8> */
[----:B------:R-:W-:Y:S01]  /*81380*/  @P2 IADD3 R154, PT, PT, R154, -0x7f000001, RZ ;  /* 0x80ffffff9a9a2810 */ /* 0x000fe20007ffe0ff */
[----:B------:R-:W-:-:S04]  /*81390*/  IMAD.HI.U32 R96, R96, 0x7f000001, R94 ;  /* 0x7f00000160607827 */ /* 0x000fc800078e005e */
[----:B------:R-:W-:Y:S01]  /*813a0*/  IMAD.WIDE.U32 R94, R193, R235, RZ ;  /* 0x000000ebc15e7225 */ /* 0x000fe200078e00ff */
[----:B------:R-:W-:Y:S01]  /*813b0*/  IADD3 R149, PT, PT, R146, R101, RZ ;  /* 0x0000006592957210 */ /* 0x000fe20007ffe0ff */
[----:B------:R-:W-:Y:S01]  /*813c0*/  ISETP.GE.U32.AND P1, PT, R143, 0x7f000001, PT ;  /* 0x7f0000018f00780c */ /* 0x000fe20003f26070 */
[----:B------:R-:W-:Y:S01]  /*813d0*/  IADD3 R146, PT, PT, R154, R100, RZ ;  /* 0x000000649a927210 */ /* 0x000fe20007ffe0ff */
        /* <DEDUP_REMOVED lines=11> */
[----:B------:R-:W-:Y:S02]  /*81490*/  IMAD.HI.U32 R100, R134, 0x7f000001, R100 ;  /* 0x7f00000186647827 */ /* 0x000fe400078e0064 */
[----:B------:R0:W3:Y:S01]  /*814a0*/  LD.E R101, desc[UR20][R98.64+0x10bc] ;  /* 0x0010bc1462657980 */ /* 0x0000e2000c101900 */
        /* <DEDUP_REMOVED lines=9> */
[----:B------:R-:W4:Y:S01]  /*81540*/  LDG.E R145, desc[UR20][R166.64+0x38] ;  /* 0x00003814a6917981 */ /* 0x000f22000c1e1900 */
[----:B------:R-:W-:Y:S01]  /*81550*/  @P4 IADD3 R142, PT, PT, R142, -0x7f000001, RZ ;  /* 0x80ffffff8e8e4810 */ /* 0x000fe20007ffe0ff */
[----:B------:R-:W-:Y:S01]  /*81560*/  ISETP.GE.U32.AND P4, PT, R111, 0x7f000001, PT ;  /* 0x7f0000016f00780c */ /* 0x000fe20003f86070 */
[----:B------:R-:W-:Y:S01]  /*81570*/  ISETP.GE.U32.AND P6, PT, R123, 0x7f000001, PT ;  /* 0x7f0000017b00780c */ /* 0x000fe20003fc6070 */
[----:B------:R-:W3:Y:S01]  /*81580*/  LDG.E R143, desc[UR20][R166.64+0x50] ;  /* 0x00005014a68f7981 */ /* 0x000ee2000c1e1900 */
[----:B------:R-:W-:Y:S01]  /*81590*/  ISETP.GE.U32.AND P0, PT, R128, 0x7f000001, PT ;  /* 0x7f0000018000780c */ /* 0x000fe20003f06070 */
[----:B------:R-:W-:-:S04]  /*815a0*/  ISETP.GE.U32.AND P5, PT, R142, 0x7f000001, PT ;  /* 0x7f0000018e00780c */ /* 0x000fc80003fa6070 */
[----:B------:R-:W-:Y:S01]  /*815b0*/  @P3 IADD3 R115, PT, PT, R115, -0x7f000001, RZ ;  /* 0x80ffffff73733810 */ /* 0x000fe20007ffe0ff */
[----:B------:R-:W-:-:S04]  /*815c0*/  ISETP.GE.U32.AND P1, PT, R149, 0x7f000001, PT ;  /* 0x7f0000019500780c */ /* 0x000fc80003f26070 */
[----:B------:R-:W-:Y:S02]  /*815d0*/  @P4 IADD3 R111, PT, PT, R111, -0x7f000001, RZ ;  /* 0x80ffffff6f6f4810 */ /* 0x000fe40007ffe0ff */
[----:B------:R-:W-:Y:S01]  /*815e0*/  @P6 IADD3 R123, PT, PT, R123, -0x7f000001, RZ ;  /* 0x80ffffff7b7b6810 */ /* 0x000fe20007ffe0ff */
[----:B------:R-:W-:Y:S01]  /*815f0*/  ISETP.GE.U32.AND P4, PT, R115, 0x7f000001, PT ;  /* 0x7f0000017300780c */ /* 0x000fe20003f86070 */
[----:B------:R-:W-:Y:S02]  /*81600*/  @P0 IADD3 R128, PT, PT, R128, -0x7f000001, RZ ;  /* 0x80ffffff80800810 */ /* 0x000fe40007ffe0ff */
[----:B------:R-:W-:Y:S01]  /*81610*/  @P5 IADD3 R142, PT, PT, R142, -0x7f000001, RZ ;  /* 0x80ffffff8e8e5810 */ /* 0x000fe20007ffe0ff */
[----:B------:R-:W-:Y:S02]  /*81620*/  ISETP.GE.U32.AND P2, PT, R123, 0x7f000001, PT ;  /* 0x7f0000017b00780c */ /* 0x000fe40003f46070 */
[----:B------:R-:W-:Y:S02]  /*81630*/  ISETP.GE.U32.AND P0, PT, R128, 0x7f000001, PT ;  /* 0x7f0000018000780c */ /* 0x000fe40003f06070 */
[----:B------:R-:W-:Y:S01]  /*81640*/  ISETP.GE.U32.AND P3, PT, R142, 0x7f000001, PT ;  /* 0x7f0000018e00780c */ /* 0x000fe20003f66070 */
[----:B------:R-:W-:Y:S01]  /*81650*/  @P1 IADD3 R149, PT, PT, R149, -0x7f000001, RZ ;  /* 0x80ffffff95951810 */ /* 0x000fe20007ffe0ff */
[----:B------:R-:W-:-:S03]  /*81660*/  ISETP.GE.U32.AND P1, PT, R113, 0x7f000001, PT ;  /* 0x7f0000017100780c */ /* 0x000fc60003f26070 */
[----:B------:R-:W-:Y:S01]  /*81670*/  @P4 IADD3 R115, PT, PT, R115, -0x7f000001, RZ ;  /* 0x80ffffff73734810 */ /* 0x000fe20007ffe0ff */
[----:B------:R-:W-:-:S03]  /*81680*/  ISETP.GE.U32.AND P5, PT, R111, 0x7f000001, PT ;  /* 0x7f0000016f00780c */ /* 0x000fc60003fa6070 */
[----:B------:R-:W-:Y:S01]  /*81690*/  @P2 IADD3 R123, PT, PT, R123, -0x7f000001, RZ ;  /* 0x80ffffff7b7b2810 */ /* 0x000fe20007ffe0ff */
[----:B------:R-:W-:Y:S01]  /*816a0*/  ISETP.GE.U32.AND P2, PT, R115, 0x7f000001, PT ;  /* 0x7f0000017300780c */ /* 0x000fe20003f46070 */
[----:B------:R-:W-:Y:S02]  /*816b0*/  @P0 IADD3 R128, PT, PT, R128, -0x7f000001, RZ ;  /* 0x80ffffff80800810 */ /* 0x000fe40007ffe0ff */
[----:B------:R-:W-:Y:S01]  /*816c0*/  @P3 IADD3 R142, PT, PT, R142, -0x7f000001, RZ ;  /* 0x80ffffff8e8e3810 */ /* 0x000fe20007ffe0ff */
[----:B------:R-:W-:Y:S01]  /*816d0*/  ISETP.GE.U32.AND P3, PT, R123, 0x7f000001, PT ;  /* 0x7f0000017b00780c */ /* 0x000fe20003f66070 */
[----:B------:R-:W-:Y:S01]  /*816e0*/  @P1 IADD3 R113, PT, PT, R113, -0x7f000001, RZ ;  /* 0x80ffffff71711810 */ /* 0x000fe20007ffe0ff */
[----:B------:R-:W-:-:S03]  /*816f0*/  ISETP.GE.U32.AND P0, PT, R128, 0x7f000001, PT ;  /* 0x7f0000018000780c */ /* 0x000fc60003f06070 */
[----:B------:R-:W-:Y:S01]  /*81700*/  @P5 IADD3 R111, PT, PT, R111, -0x7f000001, RZ ;  /* 0x80ffffff6f6f5810 */ /* 0x000fe20007ffe0ff */
[----:B------:R-:W-:Y:S01]  /*81710*/  ISETP.GE.U32.AND P5, PT, R142, 0x7f000001, PT ;  /* 0x7f0000018e00780c */ /* 0x000fe20003fa6070 */
[----:B------:R-:W-:Y:S02]  /*81720*/  ISETP.GE.U32.AND P1, PT, R113, 0x7f000001, PT ;  /* 0x7f0000017100780c */ /* 0x000fe40003f26070 */
[----:B------:R-:W-:Y:S01]  /*81730*/  @P2 IADD3 R115, PT, PT, R115, -0x7f000001, RZ ;  /* 0x80ffffff73732810 */ /* 0x000fe20007ffe0ff */
[----:B------:R-:W-:-:S03]  /*81740*/  ISETP.GE.U32.AND P4, PT, R111, 0x7f000001, PT ;  /* 0x7f0000016f00780c */ /* 0x000fc60003f86070 */
[----:B------:R-:W-:Y:S01]  /*81750*/  @P3 IADD3 R123, PT, PT, R123, -0x7f000001, RZ ;  /* 0x80ffffff7b7b3810 */ /* 0x000fe20007ffe0ff */
[----:B------:R-:W-:Y:S01]  /*81760*/  ISETP.GE.U32.AND P2, PT, R115, 0x7f000001, PT ;  /* 0x7f0000017300780c */ /* 0x000fe20003f46070 */
[----:B------:R-:W-:-:S03]  /*81770*/  @P0 IADD3 R128, PT, PT, R128, -0x7f000001, RZ ;  /* 0x80ffffff80800810 */ /* 0x000fc60007ffe0ff */
[----:B------:R-:W-:Y:S01]  /*81780*/  ISETP.GE.U32.AND P3, PT, R123, 0x7f000001, PT ;  /* 0x7f0000017b00780c */ /* 0x000fe20003f66070 */
[----:B------:R-:W-:Y:S02]  /*81790*/  @P5 IADD3 R142, PT, PT, R142, -0x7f000001, RZ ;  /* 0x80ffffff8e8e5810 */ /* 0x000fe40007ffe0ff */
[----:B------:R-:W-:Y:S01]  /*817a0*/  @P1 IADD3 R113, PT, PT, R113, -0x7f000001, RZ ;  /* 0x80ffffff71711810 */ /* 0x000fe20007ffe0ff */
[----:B------:R-:W-:Y:S01]  /*817b0*/  ISETP.GE.U32.AND P0, PT, R128, 0x7f000001, PT ;  /* 0x7f0000018000780c */ /* 0x000fe20003f06070 */
[----:B------:R-:W-:Y:S01]  /*817c0*/  @P4 IADD3 R111, PT, PT, R111, -0x7f000001, RZ ;  /* 0x80ffffff6f6f4810 */ /* 0x000fe20007ffe0ff */
[----:B------:R-:W-:Y:S02]  /*817d0*/  ISETP.GE.U32.AND P5, PT, R142, 0x7f000001, PT ;  /* 0x7f0000018e00780c */ /* 0x000fe40003fa6070 */
[----:B------:R-:W-:Y:S01]  /*817e0*/  ISETP.GE.U32.AND P1, PT, R113, 0x7f000001, PT ;  /* 0x7f0000017100780c */ /* 0x000fe20003f26070 */
[----:B------:R-:W-:Y:S01]  /*817f0*/  @P2 IADD3 R115, PT, PT, R115, -0x7f000001, RZ ;  /* 0x80ffffff73732810 */ /* 0x000fe20007ffe0ff */
[----:B------:R-:W-:-:S03]  /*81800*/  ISETP.GE.U32.AND P4, PT, R111, 0x7f000001, PT ;  /* 0x7f0000016f00780c */ /* 0x000fc60003f86070 */
[----:B------:R-:W-:Y:S01]  /*81810*/  @P3 IADD3 R123, PT, PT, R123, -0x7f000001, RZ ;  /* 0x80ffffff7b7b3810 */ /* 0x000fe20007ffe0ff */
[----:B------:R-:W-:-:S03]  /*81820*/  ISETP.GE.U32.AND P3, PT, R115, 0x7f000001, PT ;  /* 0x7f0000017300780c */ /* 0x000fc60003f66070 */
[----:B------:R-:W-:Y:S02]  /*81830*/  @P0 IADD3 R128, PT, PT, R128, -0x7f000001, RZ ;  /* 0x80ffffff80800810 */ /* 0x000fe40007ffe0ff */
[----:B------:R-:W-:Y:S02]  /*81840*/  IADD3 R123, PT, PT, R123, UR14, RZ ;  /* 0x0000000e7b7b7c10 */ /* 0x000fe4000fffe0ff */
[----:B------:R-:W-:Y:S02]  /*81850*/  @P5 IADD3 R142, PT, PT, R142, -0x7f000001, RZ ;  /* 0x80ffffff8e8e5810 */ /* 0x000fe40007ffe0ff */
[----:B------:R-:W-:Y:S01]  /*81860*/  @P1 IADD3 R113, PT, PT, R113, -0x7f000001, RZ ;  /* 0x80ffffff71711810 */ /* 0x000fe20007ffe0ff */
[----:B------:R-:W-:Y:S01]  /*81870*/  ISETP.GE.U32.AND P1, PT, R128, 0x7f000001, PT ;  /* 0x7f0000018000780c */ /* 0x000fe20003f26070 */
[----:B------:R-:W-:Y:S01]  /*81880*/  ISETP.GE.U32.AND P6, PT, R123, 0x7f000001, PT ;  /* 0x7f0000017b00780c */ /* 0x000fe20003fc6070 */
[----:B------:R-:W-:Y:S02]  /*81890*/  IADD3 R138, PT, PT, R149, R138, RZ ;  /* 0x0000008a958a7210 */ /* 0x000fe40007ffe0ff */
[----:B------:R-:W-:-:S02]  /*818a0*/  @P4 IADD3 R111, PT, PT, R111, -0x7f000001, RZ ;  /* 0x80ffffff6f6f4810 */ /* 0x000fc40007ffe0ff */
[----:B------:R-:W-:Y:S02]  /*818b0*/  IADD3 R142, PT, PT, R142, UR15, RZ ;  /* 0x0000000f8e8e7c10 */ /* 0x000fe4000fffe0ff */
[----:B------:R-:W-:Y:S01]  /*818c0*/  @P3 IADD3 R115, PT, PT, R115, -0x7f000001, RZ ;  /* 0x80ffffff73733810 */ /* 0x000fe20007ffe0ff */
[----:B------:R-:W-:Y:S01]  /*818d0*/  ISETP.GE.U32.AND P3, PT, R113, 0x7f000001, PT ;  /* 0x7f0000017100780c */ /* 0x000fe20003f66070 */
[----:B------:R-:W-:Y:S01]  /*818e0*/  ISETP.GE.U32.AND P4, PT, R136, 0x7f000001, PT ;  /* 0x7f0000018800780c */ /* 0x000fe20003f86070 */
[----:B------:R-:W-:Y:S01]  /*818f0*/  ISETP.GE.U32.AND P2, PT, R111, 0x7f000001, PT ;  /* 0x7f0000016f00780c */ /* 0x000fe20003f46070 */
[----:B------:R-:W-:Y:S01]  /*81900*/  ISETP.GE.U32.AND P5, PT, R138, 0x7f000001, PT ;  /* 0x7f0000018a00780c */ /* 0x000fe20003fa6070 */
[----:B------:R-:W-:Y:S01]  /*81910*/  ISETP.GE.U32.AND P0, PT, R142, 0x7f000001, PT ;  /* 0x7f0000018e00780c */ /* 0x000fe20003f06070 */
[----:B------:R-:W-:Y:S02]  /*81920*/  @P1 IADD3 R128, PT, PT, R128, -0x7f000001, RZ ;  /* 0x80ffffff80801810 */ /* 0x000fe40007ffe0ff */
[----:B------:R-:W-:-:S02]  /*81930*/  @P6 IADD3 R123, PT, PT, R123, -0x7f000001, RZ ;  /* 0x80ffffff7b7b6810 */ /* 0x000fc40007ffe0ff */
[----:B------:R-:W-:Y:S02]  /*81940*/  IADD3 R128, PT, PT, R128, UR12, RZ ;  /* 0x0000000c80807c10 */ /* 0x000fe4000fffe0ff */
[----:B------:R-:W-:Y:S02]  /*81950*/  IADD3 R115, PT, PT, R123, R115, RZ ;  /* 0x000000737b737210 */ /* 0x000fe40007ffe0ff */
[----:B------:R-:W-:Y:S02]  /*81960*/  @P3 IADD3 R113, PT, PT, R113, -0x7f000001, RZ ;  /* 0x80ffffff71713810 */ /* 0x000fe40007ffe0ff */
[----:B------:R-:W-:Y:S02]  /*81970*/  @P2 IADD3 R111, PT, PT, R111, -0x7f000001, RZ ;  /* 0x80ffffff6f6f2810 */ /* 0x000fe40007ffe0ff */
[----:B------:R-:W-:Y:S02]  /*81980*/  @P4 IADD3 R136, PT, PT, R136, -0x7f000001, RZ ;  /* 0x80ffffff88884810 */ /* 0x000fe40007ffe0ff */
[----:B------:R-:W-:-:S02]  /*81990*/  @P5 IADD3 R138, PT, PT, R138, -0x7f000001, RZ ;  /* 0x80ffffff8a8a5810 */ /* 0x000fc40007ffe0ff */
[----:B------:R-:W-:Y:S01]  /*819a0*/  @P0 IADD3 R142, PT, PT, R142, -0x7f000001, RZ ;  /* 0x80ffffff8e8e0810 */ /* 0x000fe20007ffe0ff */
[----:B------:R-:W-:Y:S01]  /*819b0*/  ISETP.GE.U32.AND P5, PT, R154, 0x7f000001, PT ;  /* 0x7f0000019a00780c */ /* 0x000fe20003fa6070 */
[----:B------:R-:W-:Y:S01]  /*819c0*/  ISETP.GE.U32.AND P4, PT, R115, 0x7f000001, PT ;  /* 0x7f0000017300780c */ /* 0x000fe20003f86070 */
[----:B------:R-:W-:Y:S01]  /*819d0*/  ISETP.GE.U32.AND P0, PT, R113, 0x7f000001, PT ;  /* 0x7f0000017100780c */ /* 0x000fe20003f06070 */
[----:B------:R-:W-:Y:S01]  /*819e0*/  ISETP.GE.U32.AND P1, PT, R122, 0x7f000001, PT ;  /* 0x7f0000017a00780c */ /* 0x000fe20003f26070 */
[----:B------:R-:W-:Y:S01]  /*819f0*/  ISETP.GE.U32.AND P2, PT, R146, 0x7f000001, PT ;  /* 0x7f0000019200780c */ /* 0x000fe20003f46070 */
[----:B------:R-:W-:Y:S01]  /*81a00*/  ISETP.GE.U32.AND P3, PT, R128, 0x7f000001, PT ;  /* 0x7f0000018000780c */ /* 0x000fe20003f66070 */
[----:B------:R-:W-:Y:S02]  /*81a10*/  IADD3 R136, PT, PT, R138, R136, RZ ;  /* 0x000000888a887210 */ /* 0x000fe40007ffe0ff */
[----:B------:R-:W-:-:S05]  /*81a20*/  IADD3 R111, PT, PT, R142, R111, RZ ;  /* 0x0000006f8e6f7210 */ /* 0x000fca0007ffe0ff */
[----:B------:R-:W-:Y:S02]  /*81a30*/  @P5 IADD3 R154, PT, PT, R154, -0x7f000001, RZ ;  /* 0x80ffffff9a9a5810 */ /* 0x000fe40007ffe0ff */
        /* <DEDUP_REMOVED lines=13> */
[----:B------:R-:W-:Y:S02]  /*81b10*/  @P4 IADD3 R111, PT, PT, R111, -0x7f000001, RZ ;  /* 0x80ffffff6f6f4810 */ /* 0x000fe40007ffe0ff */
[----:B------:R-:W-:Y:S01]  /*81b20*/  IADD3 R154, PT, PT, -R115, R154, RZ ;  /* 0x0000009a739a7210 */ /* 0x000fe20007ffe1ff */
[----:B0-----:R-:W-:Y:S02]  /*81b30*/  IMAD.WIDE.U32 R98, R28, R234, RZ ;  /* 0x000000ea1c627225 */ /* 0x001fe400078e00ff */
        /* <DEDUP_REMOVED lines=59> */
[----:B---3--:R-:W-:Y:S01]  /*81ef0*/  IMAD.WIDE.U32 R98, R101, R144, RZ ;  /* 0x0000009065627225 */ /* 0x008fe200078e00ff */
        /* <DEDUP_REMOVED lines=8> */
[----:B------:R-:W-:-:S04]  /*81f80*/  IMAD.WIDE.U32 R234, R62, R234, RZ ;  /* 0x000000ea3eea7225 */ /* 0x000fc800078e00ff */
[----:B------:R-:W-:Y:S01]  /*81f90*/  IMAD R144, R98, 0x7effffff, RZ ;  /* 0x7effffff62907824 */ /* 0x000fe200078e02ff */
[----:B----4-:R-:W-:Y:S01]  /*81fa0*/  IADD3 R145, PT, PT, R145, R116, RZ ;  /* 0x0000007491917210 */ /* 0x010fe20007ffe0ff */
[----:B------:R-:W-:Y:S02]  /*81fb0*/  ISETP.GE.U32.AND P1, PT, R109, 0x7f000001, PT ;  /* 0x7f0000016d00780c */ /* 0x000fe40003f26070 */
[----:B------:R-:W-:-:S04]  /*81fc0*/  IMAD.HI.U32 R144, R144, 0x7f000001, R98 ;  /* 0x7f00000190907827 */ /* 0x000fc800078e0062 */
[----:B------:R-:W-:Y:S01]  /*81fd0*/  IMAD R98, R234, 0x7effffff, RZ ;  /* 0x7effffffea627824 */ /* 0x000fe200078e02ff */
[----:B------:R-:W-:-:S03]  /*81fe0*/  ISETP.GE.U32.AND P0, PT, R145, 0x7f000001, PT ;  /* 0x7f0000019100780c */ /* 0x000fc60003f06070 */
[----:B------:R-:W-:-:S04]  /*81ff0*/  IMAD.HI.U32 R234, R98, 0x7f000001, R234 ;  /* 0x7f00000162ea7827 */ /* 0x000fc800078e00ea */
[----:B------:R-:W-:Y:S01]  /*82000*/  IMAD.WIDE.U32 R98, R239, R143, RZ ;  /* 0x0000008fef627225 */ /* 0x000fe200078e00ff */
[----:B------:R-:W-:-:S03]  /*82010*/  ISETP.GE.U32.AND P3, PT, R127, 0x7f000001, PT ;  /* 0x7f0000017f00780c */ /* 0x000fc60003f66070 */
[----:B------:R-:W-:-:S04]  /*82020*/  IMAD.HI.U32 R102, R102, 0x7f000001, R230 ;  /* 0x7f00000166667827 */ /* 0x000fc800078e00e6 */
[----:B------:R-:W-:Y:S01]  /*82030*/  IMAD R116, R98, 0x7effffff, RZ ;  /* 0x7effffff62747824 */ /* 0x000fe200078e02ff */
[----:B------:R-:W-:Y:S01]  /*82040*/  ISETP.GE.U32.AND P4, PT, R95, 0x7f000001, PT ;  /* 0x7f0000015f00780c */ /* 0x000fe20003f86070 */
[----:B------:R-:W-:Y:S01]  /*82050*/  @P1 IADD3 R109, PT, PT, R109, -0x7f000001, RZ ;  /* 0x80ffffff6d6d1810 */ /* 0x000fe20007ffe0ff */
[----:B------:R-:W-:Y:S01]  /*82060*/  ISETP.GE.U32.AND P6, PT, R134, 0x7f000001, PT ;  /* 0x7f0000018600780c */ /* 0x000fe20003fc6070 */
[----:B------:R-:W-:-:S04]  /*82070*/  IMAD.HI.U32 R116, R116, 0x7f000001, R98 ;  /* 0x7f00000174747827 */ /* 0x000fc800078e0062 */
[----:B------:R-:W-:Y:S01]  /*82080*/  IMAD.WIDE.U32 R98, R24, R45, RZ ;  /* 0x0000002d18627225 */ /* 0x000fe200078e00ff */
[----:B------:R-:W-:Y:S01]  /*82090*/  @P0 IADD3 R145, PT, PT, R145, -0x7f000001, RZ ;  /* 0x80ffffff91910810 */ /* 0x000fe20007ffe0ff */
[----:B------:R-:W2:Y:S04]  /*820a0*/  LDL.LU R230, [R1+0x1dc] ;  /* 0x0001dc0001e67983 */ /* 0x000ea80000300800 */
[----:B------:R-:W3:Y:S01]  /*820b0*/  LDL.LU R231, [R1+0x1d8] ;  /* 0x0001d80001e77983 */ /* 0x000ee20000300800 */
[----:B------:R-:W-:-:S03]  /*820c0*/  IMAD R154, R98, 0x7effffff, RZ ;  /* 0x7effffff629a7824 */ /* 0x000fc600078e02ff */
[----:B------:R-:W4:Y:S01]  /*820d0*/  LDL.LU R235, [R1+0x368] ;  /* 0x0003680001eb7983 */ /* 0x000f220000300800 */
[----:B------:R-:W-:Y:S01]  /*820e0*/  IADD3 R145, PT, PT, R145, R109, RZ ;  /* 0x0000006d91917210 */ /* 0x000fe20007ffe0ff */
[----:B------:R-:W-:-:S04]  /*820f0*/  IMAD.HI.U32 R154, R154, 0x7f000001, R98 ;  /* 0x7f0000019a9a7827 */ /* 0x000fc800078e0062 */
[----:B------:R-:W-:Y:S01]  /*82100*/  IMAD.WIDE.U32 R98, R101, R146, RZ ;  /* 0x0000009265627225 */ /* 0x000fe200078e00ff */
[----:B------:R-:W-:Y:S01]  /*82110*/  ISETP.GE.U32.AND P1, PT, R116, 0x7f000001, PT ;  /* 0x7f0000017400780c */ /* 0x000fe20003f26070 */
[----:B------:R-:W-:Y:S02]  /*82120*/  ISETP.GE.U32.AND P0, PT, R145, 0x7f000001, PT ;  /* 0x7f0000019100780c */ /* 0x000fe40003f06070 */
        /* <DEDUP_REMOVED lines=8> */
[----:B------:R-:W-:Y:S01]  /*821b0*/  @P0 IADD3 R145, PT, PT, R145, -0x7f000001, RZ ;  /* 0x80ffffff91910810 */ /* 0x000fe20007ffe0ff */
[----:B------:R-:W2:Y:S01]  /*821c0*/  LDL R201, [R1+0x3e4] ;  /* 0x0003e40001c97983 */ /* 0x000ea20000100800 */
[----:B------:R-:W-:-:S04]  /*821d0*/  IMAD.HI.U32 R143, R143, 0x7f000001, R98 ;  /* 0x7f0000018f8f7827 */ /* 0x000fc800078e0062 */
[----:B------:R-:W-:Y:S01]  /*821e0*/  IMAD.WIDE.U32 R98, R101, R123, RZ ;  /* 0x0000007b65627225 */ /* 0x000fe200078e00ff */
[----:B------:R-:W-:Y:S01]  /*821f0*/  ISETP.GE.U32.AND P0, PT, R147, 0x7f000001, PT ;  /* 0x7f0000019300780c */ /* 0x000fe20003f06070 */
[----:B------:R-:W-:Y:S01]  /*82200*/  IADD3 R101, PT, PT, R145, R116, RZ ;  /* 0x0000007491657210 */ /* 0x000fe20007ffe0ff */
[----:B------:R-:W-:-:S04]  /*82210*/  ISETP.GE.U32.AND P2, PT, R143, 0x7f000001, PT ;  /* 0x7f0000018f00780c */ /* 0x000fc80003f46070 */
[----:B------:R-:W-:-:S07]  /*82220*/  ISETP.GE.U32.AND P1, PT, R101, 0x7f000001, PT ;  /* 0x7f0000016500780c */ /* 0x000fce0003f26070 */
[----:B------:R-:W-:Y:S01]  /*82230*/  @P0 IADD3 R147, PT, PT, R147, -0x7f000001, RZ ;  /* 0x80ffffff93930810 */ /* 0x000fe20007ffe0ff */
[----:B------:R-:W-:Y:S01]  /*82240*/  ISETP.GE.U32.AND P0, PT, R158, 0x7f000001, PT ;  /* 0x7f0000019e00780c */ /* 0x000fe20003f06070 */
[----:B------:R-:W-:-:S04]  /*82250*/  @P2 IADD3 R143, PT, PT, R143, -0x7f000001, RZ ;  /* 0x80ffffff8f8f2810 */ /* 0x000fc80007ffe0ff */
[----:B------:R-:W-:Y:S01]  /*82260*/  @P1 IADD3 R101, PT, PT, R101, -0x7f000001, RZ ;  /* 0x80ffffff65651810 */ /* 0x000fe20007ffe0ff */
[----:B------:R-:W-:-:S03]  /*82270*/  ISETP.GE.U32.AND P1, PT, R109, 0x7f000001, PT ;  /* 0x7f0000016d00780c */ /* 0x000fc60003f26070 */
[----:B------:R-:W-:Y:S01]  /*82280*/  IADD3 R101, PT, PT, R101, R143, RZ ;  /* 0x0000008f65657210 */ /* 0x000fe20007ffe0ff */
[----:B------:R-:W-:-:S03]  /*82290*/  IMAD R162, R98, 0x7effffff, RZ ;  /* 0x7effffff62a27824 */ /* 0x000fc600078e02ff */
[----:B------:R-:W-:Y:S01]  /*822a0*/  @P0 IADD3 R158, PT, PT, R158, -0x7f000001, RZ ;  /* 0x80ffffff9e9e0810 */ /* 0x000fe20007ffe0ff */
[----:B------:R-:W-:Y:S01]  /*822b0*/  ISETP.GE.U32.AND P0, PT, R101, 0x7f000001, PT ;  /* 0x7f0000016500780c */ /* 0x000fe20003f06070 */
[----:B------:R-:W-:-:S04]  /*822c0*/  IMAD.HI.U32 R162, R162, 0x7f000001, R98 ;  /* 0x7f000001a2a27827 */ /* 0x000fc800078e0062 */
[----:B------:R-:W-:-:S04]  /*822d0*/  IMAD.WIDE.U32 R98, R147, 0x5fffffa, RZ ;  /* 0x05fffffa93627825 */ /* 0x000fc800078e00ff */
[----:B------:R-:W-:Y:S01]  /*822e0*/  IMAD R123, R147, 0x6, RZ ;  /* 0x00000006937b7824 */ /* 0x000fe200078e02ff */
[----:B------:R-:W-:Y:S02]  /*822f0*/  @P1 IADD3 R109, PT, PT, R109, -0x7f000001, RZ ;  /* 0x80ffffff6d6d1810 */ /* 0x000fe40007ffe0ff */
[----:B------:R-:W-:Y:S01]  /*82300*/  IADD3 R116, PT, PT, R132, UR12, RZ ;  /* 0x0000000c84747c10 */ /* 0x000fe2000fffe0ff */
[----:B------:R-:W-:-:S04]  /*82310*/  IMAD.HI.U32 R123, R123, 0x7f000001, R98 ;  /* 0x7f0000017b7b7827 */ /* 0x000fc800078e0062 */
[----:B------:R-:W-:-:S04]  /*82320*/  IMAD.WIDE.U32 R98, R109, 0x5fffffa, RZ ;  /* 0x05fffffa6d627825 */ /* 0x000fc800078e00ff */
[----:B------:R-:W-:Y:S01]  /*82330*/  IMAD R109, R109, 0x6, RZ ;  /* 0x000000066d6d7824 */ /* 0x000fe200078e02ff */
[----:B------:R-:W-:Y:S01]  /*82340*/  ISETP.GE.U32.AND P1, PT, R107, 0x7f000001, PT ;  /* 0x7f0000016b00780c */ /* 0x000fe20003f26070 */
[----:B------:R-:W-:Y:S01]  /*82350*/  @P0 IADD3 R101, PT, PT, R101, -0x7f000001, RZ ;  /* 0x80ffffff65650810 */ /* 0x000fe20007ffe0ff */
[----:B------:R-:W-:Y:S01]  /*82360*/  ISETP.GE.U32.AND P0, PT, R116, 0x7f000001, PT ;  /* 0x7f0000017400780c */ /* 0x000fe20003f06070 */
[----:B------:R-:W-:-:S04]  /*82370*/  IMAD.WIDE.U32 R146, R158, 0x5fffffa, RZ ;  /* 0x05fffffa9e927825 */ /* 0x000fc800078e00ff */
[----:B------:R-:W-:Y:S02]  /*82380*/  IMAD R158, R158, 0x6, RZ ;  /* 0x000000069e9e7824 */ /* 0x000fe400078e02ff */
[----:B------:R-:W-:-:S04]  /*82390*/  IMAD.HI.U32 R143, R109, 0x7f000001, R98 ;  /* 0x7f0000016d8f7827 */ /* 0x000fc800078e0062 */
[----:B------:R-:W-:-:S04]  /*823a0*/  IMAD.WIDE.U32 R98, R18, R101, RZ ;  /* 0x0000006512627225 */ /* 0x000fc800078e00ff */
[----:B------:R-:W-:-:S04]  /*823b0*/  IMAD.HI.U32 R146, R158, 0x7f000001, R146 ;  /* 0x7f0000019e927827 */ /* 0x000fc800078e0092 */
        /* <DEDUP_REMOVED lines=19> */
[----:B------:R-:W-:Y:S01]  /*824f0*/  IADD3 R97, PT, PT, R158, R131, RZ ;  /* 0x000000839e617210 */ /* 0x000fe20007ffe0ff */
[----:B------:R-:W-:-:S04]  /*82500*/  ISETP.GE.U32.AND P1, PT, R106, 0x7f000001, PT ;  /* 0x7f0000016a00780c */ /* 0x000fc80003f26070 */
[----:B------:R-:W-:Y:S01]  /*82510*/  ISETP.GE.U32.AND P0, PT, R97, 0x7f000001, PT ;  /* 0x7f0000016100780c */ /* 0x000fe20003f06070 */
[----:B------:R-:W-:-:S04]  /*82520*/  IMAD R107, R98, 0x7effffff, RZ ;  /* 0x7effffff626b7824 */ /* 0x000fc800078e02ff */
[----:B------:R-:W-:-:S04]  /*82530*/  IMAD.HI.U32 R107, R107, 0x7f000001, R98 ;  /* 0x7f0000016b6b7827 */ /* 0x000fc800078e0062 */
[----:B------:R-:W-:-:S04]  /*82540*/  @P1 IADD3 R106, PT, PT, R106, -0x7f000001, RZ ;  /* 0x80ffffff6a6a1810 */ /* 0x000fc80007ffe0ff */
[----:B------:R-:W-:Y:S01]  /*82550*/  @P0 IADD3 R97, PT, PT, R97, -0x7f000001, RZ ;  /* 0x80ffffff61610810 */ /* 0x000fe20007ffe0ff */
[----:B------:R-:W-:-:S03]  /*82560*/  IMAD.WIDE.U32 R98, R130, R101, RZ ;  /* 0x0000006582627225 */ /* 0x000fc600078e00ff */
[----:B------:R-:W-:Y:S02]  /*82570*/  IADD3 R101, PT, PT, R97, R106, RZ ;  /* 0x0000006a61657210 */ /* 0x000fe40007ffe0ff */
[----:B------:R-:W-:Y:S01]  /*82580*/  IADD3 R97, PT, PT, R105, UR15, RZ ;  /* 0x0000000f69617c10 */ /* 0x000fe2000fffe0ff */
[----:B------:R-:W-:-:S04]  /*82590*/  ISETP.GE.U32.AND P1, PT, R108, 0x7f000001, PT ;  /* 0x7f0000016c00780c */ /* 0x000fc80003f26070 */
[----:B------:R-:W-:-:S09]  /*825a0*/  ISETP.GE.U32.AND P0, PT, R97, 0x7f000001, PT ;  /* 0x7f0000016100780c */ /* 0x000fd20003f06070 */
[----:B------:R-:W-:-:S04]  /*825b0*/  @P1 IADD3 R108, PT, PT, R108, -0x7f000001, RZ ;  /* 0x80ffffff6c6c1810 */ /* 0x000fc80007ffe0ff */
[----:B------:R-:W-:-:S04]  /*825c0*/  @P0 IADD3 R97, PT, PT, R97, -0x7f000001, RZ ;  /* 0x80ffffff61610810 */ /* 0x000fc80007ffe0ff */
[----:B------:R-:W-:Y:S01]  /*825d0*/  IADD3 R158, PT, PT, R97, R108, RZ ;  /* 0x0000006c619e7210 */ /* 0x000fe20007ffe0ff */
[----:B------:R-:W-:-:S04]  /*825e0*/  ISETP.GE.U32.AND P1, PT, R126, 0x7f000001, PT ;  /* 0x7f0000017e00780c */ /* 0x000fc80003f26070 */
[----:B------:R-:W-:Y:S01]  /*825f0*/  ISETP.GE.U32.AND P0, PT, R158, 0x7f000001, PT ;  /* 0x7f0000019e00780c */ /* 0x000fe20003f06070 */
[----:B------:R-:W-:-:S08]  /*82600*/  IMAD R131, R98, 0x7effffff, RZ ;  /* 0x7effffff62837824 */ /* 0x000fd000078e02ff */
[----:B------:R-:W-:-:S04]  /*82610*/  @P1 IADD3 R126, PT, PT, R126, -0x7f000001, RZ ;  /* 0x80ffffff7e7e1810 */ /* 0x000fc80007ffe0ff */
[----:B------:R-:W-:Y:S01]  /*82620*/  @P0 IADD3 R158, PT, PT, R158, -0x7f000001, RZ ;  /* 0x80ffffff9e9e0810 */ /* 0x000fe20007ffe0ff */
[----:B------:R-:W-:-:S04]  /*82630*/  IMAD.HI.U32 R131, R131, 0x7f000001, R98 ;  /* 0x7f00000183837827 */ /* 0x000fc800078e0062 */
[----:B------:R-:W-:Y:S01]  /*82640*/  IMAD.WIDE.U32 R98, R21, R45, RZ ;  /* 0x0000002d15627225 */ /* 0x000fe200078e00ff */
[----:B------:R-:W-:Y:S01]  /*82650*/  IADD3 R158, PT, PT, R158, R126, RZ ;  /* 0x0000007e9e9e7210 */ /* 0x000fe20007ffe0ff */
[----:B------:R-:W-:Y:S01]  /*82660*/  ISETP.GE.U32.AND P2, PT, R101, 0x7f000001, PT ;  /* 0x7f0000016500780c */ /* 0x000fe20003f46070 */
[----:B------:R-:W-:Y:S01]  /*82670*/  ISETP.GE.U32.AND P1, PT, R125, 0x7f000001, PT ;  /* 0x7f0000017d00780c */ /* 0x000fe20003f26070 */
[----:B------:R-:W-:Y:S02]  /*82680*/  IMAD R177, R98, 0x7effffff, RZ ;  /* 0x7effffff62b17824 */ /* 0x000fe400078e02ff */
[----:B------:R-:W-:Y:S02]  /*82690*/  ISETP.GE.U32.AND P0, PT, R158, 0x7f000001, PT ;  /* 0x7f0000019e00780c */ /* 0x000fe40003f06070 */
[----:B------:R-:W-:-:S04]  /*826a0*/  IMAD.HI.U32 R177, R177, 0x7f000001, R98 ;  /* 0x7f000001b1b17827 */ /* 0x000fc800078e0062 */
[----:B------:R-:W-:-:S04]  /*826b0*/  IMAD.WIDE.U32 R98, R26, R46, RZ ;  /* 0x0000002e1a627225 */ /* 0x000fc800078e00ff */
[----:B------:R-:W-:Y:S01]  /*826c0*/  IMAD R106, R98, 0x7effffff, RZ ;  /* 0x7effffff626a7824 */ /* 0x000fe200078e02ff */
[----:B------:R-:W-:Y:S02]  /*826d0*/  @P2 IADD3 R101, PT, PT, R101, -0x7f000001, RZ ;  /* 0x80ffffff65652810 */ /* 0x000fe40007ffe0ff */
[----:B------:R-:W-:Y:S01]  /*826e0*/  @P1 IADD3 R125, PT, PT, R125, -0x7f000001, RZ ;  /* 0x80ffffff7d7d1810 */ /* 0x000fe20007ffe0ff */
[----:B------:R-:W-:Y:S01]  /*826f0*/  IMAD.HI.U32 R106, R106, 0x7f000001, R98 ;  /* 0x7f0000016a6a7827 */ /* 0x000fe200078e0062 */
[----:B------:R-:W-:-:S03]  /*82700*/  @P0 IADD3 R158, PT, PT, R158, -0x7f000001, RZ ;  /* 0x80ffffff9e9e0810 */ /* 0x000fc60007ffe0ff */
[----:B------:R-:W-:Y:S01]  /*82710*/  IMAD.WIDE.U32 R98, R5, R47, RZ ;  /* 0x0000002f05627225 */ /* 0x000fe200078e00ff */
[----:B------:R-:W-:Y:S02]  /*82720*/  IADD3 R126, PT, PT, R101, R127, RZ ;  /* 0x0000007f657e7210 */ /* 0x000fe40007ffe0ff */
[----:B------:R-:W-:Y:S01]  /*82730*/  IADD3 R101, PT, PT, R158, R125, RZ ;  /* 0x0000007d9e657210 */ /* 0x000fe20007ffe0ff */
[----:B------:R-:W-:Y:S01]  /*82740*/  IMAD R108, R98, 0x7effffff, RZ ;  /* 0x7effffff626c7824 */ /* 0x000fe200078e02ff */
[----:B------:R-:W-:Y:S01]  /*82750*/  IADD3 R125, PT, PT, R120, UR14, RZ ;  /* 0x0000000e787d7c10 */ /* 0x000fe2000fffe0ff */
        /* <DEDUP_REMOVED lines=11> */
[----:B------:R-:W-:Y:S01]  /*82810*/  IADD3 R98, PT, PT, R125, R124, RZ ;  /* 0x0000007c7d627210 */ /* 0x000fe20007ffe0ff */
[----:B------:R-:W-:-:S04]  /*82820*/  ISETP.GE.U32.AND P1, PT, R118, 0x7f000001, PT ;  /* 0x7f0000017600780c */ /* 0x000fc80003f26070 */
[----:B------:R-:W-:-:S09]  /*82830*/  ISETP.GE.U32.AND P0, PT, R98, 0x7f000001, PT ;  /* 0x7f0000016200780c */ /* 0x000fd20003f06070 */
[----:B------:R-:W-:Y:S01]  /*82840*/  @P1 IADD3 R118, PT, PT, R118, -0x7f000001, RZ ;  /* 0x80ffffff76761810 */ /* 0x000fe20007ffe0ff */
[----:B------:R-:W-:-:S03]  /*82850*/  ISETP.GE.U32.AND P1, PT, R102, 0x7f000001, PT ;  /* 0x7f0000016600780c */ /* 0x000fc60003f26070 */
[----:B------:R-:W-:Y:S01]  /*82860*/  @P0 IADD3 R98, PT, PT, R98, -0x7f000001, RZ ;  /* 0x80ffffff62620810 */ /* 0x000fe20007ffe0ff */
[----:B------:R-:W-:-:S03]  /*82870*/  ISETP.GE.U32.AND P0, PT, R101, 0x7f000001, PT ;  /* 0x7f0000016500780c */ /* 0x000fc60003f06070 */
[----:B------:R-:W-:-:S06]  /*82880*/  IADD3 R98, PT, PT, R98, R118, RZ ;  /* 0x0000007662627210 */ /* 0x000fcc0007ffe0ff */
[----:B------:R-:W-:-:S04]  /*82890*/  @P1 IADD3 R102, PT, PT, R102, -0x7f000001, RZ ;  /* 0x80ffffff66661810 */ /* 0x000fc80007ffe0ff */
[----:B------:R-:W-:Y:S01]  /*828a0*/  @P0 IADD3 R101, PT, PT, R101, -0x7f000001, RZ ;  /* 0x80ffffff65650810 */ /* 0x000fe20007ffe0ff */
[----:B------:R-:W-:-:S03]  /*828b0*/  ISETP.GE.U32.AND P1, PT, R114, 0x7f000001, PT ;  /* 0x7f0000017200780c */ /* 0x000fc60003f26070 */
[----:B------:R-:W-:Y:S01]  /*828c0*/  IADD3 R118, PT, PT, R101, R102, RZ ;  /* 0x0000006665767210 */ /* 0x000fe20007ffe0ff */
[----:B------:R-:W-:Y:S01]  /*828d0*/  ISETP.GE.U32.AND P0, PT, R98, 0x7f000001, PT ;  /* 0x7f0000016200780c */ /* 0x000fe20003f06070 */
[----:B------:R-:W-:-:S03]  /*828e0*/  ISETP.GE.U32.AND P3, PT, R159, 0x7f000001, PT ;  /* 0x7f0000019f00780c */ /* 0x000fc60003f66070 */
[----:B------:R-:W-:-:S05]  /*828f0*/  ISETP.GE.U32.AND P2, PT, R118, 0x7f000001, PT ;  /* 0x7f0000017600780c */ /* 0x000fca0003f46070 */
[----:B------:R-:W-:-:S04]  /*82900*/  @P1 IADD3 R114, PT, PT, R114, -0x7f000001, RZ ;  /* 0x80ffffff72721810 */ /* 0x000fc80007ffe0ff */
[----:B------:R-:W-:Y:S02]  /*82910*/  @P0 IADD3 R98, PT, PT, R98, -0x7f000001, RZ ;  /* 0x80ffffff62620810 */ /* 0x000fe40007ffe0ff */
[----:B------:R-:W-:Y:S02]  /*82920*/  @P3 IADD3 R159, PT, PT, R159, -0x7f000001, RZ ;  /* 0x80ffffff9f9f3810 */ /* 0x000fe40007ffe0ff */
[----:B------:R-:W-:Y:S02]  /*82930*/  @P2 IADD3 R118, PT, PT, R118, -0x7f000001, RZ ;  /* 0x80ffffff76762810 */ /* 0x000fe40007ffe0ff */
[----:B------:R-:W-:Y:S02]  /*82940*/  IADD3 R114, PT, PT, R98, R114, RZ ;  /* 0x0000007262727210 */ /* 0x000fe40007ffe0ff */
        /* <DEDUP_REMOVED lines=12> */
[----:B------:R-:W-:Y:S01]  /*82a10*/  ISETP.GE.U32.AND P2, PT, R98, 0x7f000001, PT ;  /* 0x7f0000016200780c */ /* 0x000fe20003f46070 */
[----:B------:R-:W-:Y:S01]  /*82a20*/  ISETP.GE.U32.AND P0, PT, R147, 0x7f000001, PT ;  /* 0x7f0000019300780c */ /* 0x000fe20003f06070 */
[----:B------:R-:W-:-:S07]  /*82a30*/  IMAD.WIDE.U32 R4, R4, R47, RZ ;  /* 0x0000002f04047225 */ /* 0x000fce00078e00ff */
[----:B------:R-:W-:Y:S01]  /*82a40*/  @P3 IADD3 R121, PT, PT, R121, -0x7f000001, RZ ;  /* 0x80ffffff79793810 */ /* 0x000fe20007ffe0ff */
[----:B------:R-:W-:-:S03]  /*82a50*/  ISETP.GE.U32.AND P3, PT, R153, 0x7f000001, PT ;  /* 0x7f0000019900780c */ /* 0x000fc60003f66070 */
[----:B------:R-:W-:Y:S01]  /*82a60*/  @P2 IADD3 R98, PT, PT, R98, -0x7f000001, RZ ;  /* 0x80ffffff62622810 */ /* 0x000fe20007ffe0ff */
[----:B------:R-:W-:Y:S01]  /*82a70*/  ISETP.GE.U32.AND P2, PT, R126, 0x7f000001, PT ;  /* 0x7f0000017e00780c */ /* 0x000fe20003f46070 */
[----:B------:R-:W-:Y:S02]  /*82a80*/  IMAD R127, R4, 0x7effffff, RZ ;  /* 0x7effffff047f7824 */ /* 0x000fe400078e02ff */
[----:B------:R-:W-:Y:S02]  /*82a90*/  IADD3 R99, PT, PT, R98, R95, RZ ;  /* 0x0000005f62637210 */ /* 0x000fe40007ffe0ff */
[----:B------:R-:W-:Y:S01]  /*82aa0*/  @P0 IADD3 R147, PT, PT, R147, -0x7f000001, RZ ;  /* 0x80ffffff93930810 */ /* 0x000fe20007ffe0ff */
[----:B------:R-:W-:-:S04]  /*82ab0*/  IMAD.HI.U32 R127, R127, 0x7f000001, R4 ;  /* 0x7f0000017f7f7827 */ /* 0x000fc800078e0004 */
[----:B------:R-:W-:Y:S01]  /*82ac0*/  IMAD.WIDE.U32 R4, R61, R45, RZ ;  /* 0x0000002d3d047225 */ /* 0x000fe200078e00ff */
[----:B------:R-:W-:Y:S01]  /*82ad0*/  ISETP.GE.U32.AND P0, PT, R99, 0x7f000001, PT ;  /* 0x7f0000016300780c */ /* 0x000fe20003f06070 */
[----:B------:R-:W-:Y:S02]  /*82ae0*/  @P3 IADD3 R153, PT, PT, R153, -0x7f000001, RZ ;  /* 0x80ffffff99993810 */ /* 0x000fe40007ffe0ff */
[----:B------:R-:W-:Y:S01]  /*82af0*/  IMAD R184, R4, 0x7effffff, RZ ;  /* 0x7effffff04b87824 */ /* 0x000fe200078e02ff */
[----:B------:R-:W-:Y:S01]  /*82b00*/  @P2 IADD3 R126, PT, PT, R126, -0x7f000001, RZ ;  /* 0x80ffffff7e7e2810 */ /* 0x000fe20007ffe0ff */
[----:B------:R-:W-:Y:S02]  /*82b10*/  ISETP.GE.U32.AND P5, PT, R165, 0x7f000001, PT ;  /* 0x7f000001a500780c */ /* 0x000fe40003fa6070 */
[----:B------:R-:W-:-:S04]  /*82b20*/  IMAD.HI.U32 R184, R184, 0x7f000001, R4 ;  /* 0x7f000001b8b87827 */ /* 0x000fc800078e0004 */
[----:B------:R-:W-:Y:S01]  /*82b30*/  IMAD.WIDE.U32 R4, R63, R46, RZ ;  /* 0x0000002e3f047225 */ /* 0x000fe200078e00ff */
[----:B------:R-:W-:Y:S01]  /*82b40*/  IADD3 R98, PT, PT, R126, R153, RZ ;  /* 0x000000997e627210 */ /* 0x000fe20007ffe0ff */
[----:B------:R-:W-:Y:S02]  /*82b50*/  ISETP.GE.U32.AND P2, PT, R152, 0x7f000001, PT ;  /* 0x7f0000019800780c */ /* 0x000fe40003f46070 */
[----:B------:R-:W-:Y:S01]  /*82b60*/  IMAD R179, R4, 0x7effffff, RZ ;  /* 0x7effffff04b37824 */ /* 0x000fe200078e02ff */
[----:B------:R-:W-:Y:S01]  /*82b70*/  @P0 IADD3 R99, PT, PT, R99, -0x7f000001, RZ ;  /* 0x80ffffff63630810 */ /* 0x000fe20007ffe0ff */
[----:B------:R-:W-:Y:S01]  /*82b80*/  ISETP.GE.U32.AND P0, PT, R98, 0x7f000001, PT ;  /* 0x7f0000016200780c */ /* 0x000fe20003f06070 */
[----:B------:R-:W-:Y:S01]  /*82b90*/  ISETP.GE.U32.AND P1, PT, R114, 0x7f000001, PT ;  /* 0x7f0000017200780c */ /* 0x000fe20003f26070 */
[----:B------:R-:W-:-:S04]  /*82ba0*/  IMAD.HI.U32 R179, R179, 0x7f000001, R4 ;  /* 0x7f000001b3b37827 */ /* 0x000fc800078e0004 */
[----:B------:R-:W-:Y:S01]  /*82bb0*/  IMAD.WIDE.U32 R4, R189, R47, RZ ;  /* 0x0000002fbd047225 */ /* 0x000fe200078e00ff */
[----:B------:R-:W-:Y:S01]  /*82bc0*/  @P5 IADD3 R165, PT, PT, R165, -0x7f000001, RZ ;  /* 0x80ffffffa5a55810 */ /* 0x000fe20007ffe0ff */
[----:B------:R-:W-:Y:S02]  /*82bd0*/  ISETP.GE.U32.AND P4, PT, R131, 0x7f000001, PT ;  /* 0x7f0000018300780c */ /* 0x000fe40003f86070 */
[----:B------:R-:W-:Y:S01]  /*82be0*/  IMAD R124, R4, 0x7effffff, RZ ;  /* 0x7effffff047c7824 */ /* 0x000fe200078e02ff */
[----:B------:R-:W-:Y:S02]  /*82bf0*/  IADD3 R102, PT, PT, R120, R165, RZ ;  /* 0x000000a578667210 */ /* 0x000fe40007ffe0ff */
[----:B------:R-:W-:Y:S01]  /*82c00*/  IADD3 R120, PT, PT, R80, R99, RZ ;  /* 0x0000006350787210 */ /* 0x000fe20007ffe0ff */
[----:B------:R-:W-:Y:S01]  /*82c10*/  IMAD.HI.U32 R124, R124, 0x7f000001, R4 ;  /* 0x7f0000017c7c7827 */ /* 0x000fe200078e0004 */
[----:B------:R-:W-:Y:S02]  /*82c20*/  @P2 IADD3 R152, PT, PT, R152, -0x7f000001, RZ ;  /* 0x80ffffff98982810 */ /* 0x000fe40007ffe0ff */
[----:B------:R-:W-:Y:S01]  /*82c30*/  @P0 IADD3 R98, PT, PT, R98, -0x7f000001, RZ ;  /* 0x80ffffff62620810 */ /* 0x000fe20007ffe0ff */
[----:B------:R-:W-:Y:S01]  /*82c40*/  IMAD.WIDE.U32 R4, R160, R48, RZ ;  /* 0x00000030a0047225 */ /* 0x000fe200078e00ff */
[----:B------:R-:W-:Y:S01]  /*82c50*/  @P1 IADD3 R114, PT, PT, R114, -0x7f000001, RZ ;  /* 0x80ffffff72721810 */ /* 0x000fe20007ffe0ff */
[----:B------:R-:W-:Y:S01]  /*82c60*/  ISETP.GE.U32.AND P1, PT, R120, 0x7f000001, PT ;  /* 0x7f0000017800780c */ /* 0x000fe20003f26070 */
[----:B------:R-:W-:Y:S01]  /*82c70*/  ISETP.GE.U32.AND P0, PT, R140, 0x7f000001, PT ;  /* 0x7f0000018c00780c */ /* 0x000fe20003f06070 */
[----:B------:R-:W-:Y:S01]  /*82c80*/  IMAD R167, R4, 0x7effffff, RZ ;  /* 0x7effffff04a77824 */ /* 0x000fe200078e02ff */
[----:B------:R-:W-:-:S02]  /*82c90*/  IADD3 R98, PT, PT, R98, R152, RZ ;  /* 0x0000009862627210 */ /* 0x000fc40007ffe0ff */
[----:B------:R-:W-:Y:S01]  /*82ca0*/  @P4 IADD3 R131, PT, PT, R131, -0x7f000001, RZ ;  /* 0x80ffffff83834810 */ /* 0x000fe20007ffe0ff */
[----:B------:R-:W-:-:S04]  /*82cb0*/  IMAD.HI.U32 R167, R167, 0x7f000001, R4 ;  /* 0x7f000001a7a77827 */ /* 0x000fc800078e0004 */
[----:B------:R-:W-:Y:S01]  /*82cc0*/  IMAD.WIDE.U32 R4, R192, R48, RZ ;  /* 0x00000030c0047225 */ /* 0x000fe200078e00ff */
[----:B------:R-:W-:Y:S01]  /*82cd0*/  ISETP.GE.U32.AND P4, PT, R98, 0x7f000001, PT ;  /* 0x7f0000016200780c */ /* 0x000fe20003f86070 */
[----:B------:R-:W-:Y:S01]  /*82ce0*/  ISETP.GE.U32.AND P3, PT, R145, 0x7f000001, PT ;  /* 0x7f0000019100780c */ /* 0x000fe20003f66070 */
[----:B------:R-:W-:Y:S01]  /*82cf0*/  ISETP.GE.U32.AND P2, PT, R100, 0x7f000001, PT ;  /* 0x7f0000016400780c */ /* 0x000fe20003f46070 */
[----:B------:R-:W-:Y:S01]  /*82d00*/  IMAD R101, R4, 0x7effffff, RZ ;  /* 0x7effffff04657824 */ /* 0x000fe200078e02ff */
[----:B------:R-:W-:Y:S02]  /*82d10*/  @P1 IADD3 R120, PT, PT, R120, -0x7f000001, RZ ;  /* 0x80ffffff78781810 */ /* 0x000fe40007ffe0ff */
[----:B------:R-:W-:Y:S01]  /*82d20*/  @P0 IADD3 R140, PT, PT, R140, -0x7f000001, RZ ;  /* 0x80ffffff8c8c0810 */ /* 0x000fe20007ffe0ff */
[----:B------:R-:W-:-:S04]  /*82d30*/  IMAD.HI.U32 R101, R101, 0x7f000001, R4 ;  /* 0x7f00000165657827 */ /* 0x000fc800078e0004 */
[----:B------:R-:W-:Y:S01]  /*82d40*/  IMAD.WIDE.U32 R4, R193, R48, RZ ;  /* 0x00000030c1047225 */ /* 0x000fe200078e00ff */
[----:B------:R-:W-:Y:S01]  /*82d50*/  ISETP.GE.U32.AND P5, PT, R144, 0x7f000001, PT ;  /* 0x7f0000019000780c */ /* 0x000fe20003fa6070 */
[----:B------:R-:W-:Y:S01]  /*82d60*/  ISETP.GE.U32.AND P0, PT, R102, 0x7f000001, PT ;  /* 0x7f0000016600780c */ /* 0x000fe20003f06070 */
[----:B------:R-:W-:Y:S01]  /*82d70*/  IADD3 R120, PT, PT, R11, R120, RZ ;  /* 0x000000780b787210 */ /* 0x000fe20007ffe0ff */
[----:B------:R-:W-:Y:S01]  /*82d80*/  IMAD R160, R4, 0x7effffff, RZ ;  /* 0x7effffff04a07824 */ /* 0x000fe200078e02ff */
[----:B------:R-:W-:Y:S02]  /*82d90*/  @P4 IADD3 R98, PT, PT, R98, -0x7f000001, RZ ;  /* 0x80ffffff62624810 */ /* 0x000fe40007ffe0ff */
[----:B------:R-:W-:Y:S02]  /*82da0*/  @P3 IADD3 R145, PT, PT, R145, -0x7f000001, RZ ;  /* 0x80ffffff91913810 */ /* 0x000fe40007ffe0ff */
[----:B------:R-:W-:Y:S01]  /*82db0*/  @P2 IADD3 R100, PT, PT, R100, -0x7f000001, RZ ;  /* 0x80ffffff64642810 */ /* 0x000fe20007ffe0ff */
[----:B------:R-:W-:Y:S01]  /*82dc0*/  ISETP.GE.U32.AND P2, PT, R120, 0x7f000001, PT ;  /* 0x7f0000017800780c */ /* 0x000fe20003f46070 */
[----:B------:R-:W-:-:S04]  /*82dd0*/  IMAD.HI.U32 R160, R160, 0x7f000001, R4 ;  /* 0x7f000001a0a07827 */ /* 0x000fc800078e0004 */
[----:B------:R-:W-:Y:S01]  /*82de0*/  IMAD.WIDE.U32 R4, R195, R48, RZ ;  /* 0x00000030c3047225 */ /* 0x000fe200078e00ff */
[----:B------:R-:W-:Y:S02]  /*82df0*/  IADD3 R98, PT, PT, R98, R140, RZ ;  /* 0x0000008c62627210 */ /* 0x000fe40007ffe0ff */
[----:B------:R-:W-:Y:S02]  /*82e00*/  IADD3 R105, PT, PT, R105, R131, RZ ;  /* 0x0000008369697210 */ /* 0x000fe40007ffe0ff */
[----:B------:R-:W-:Y:S01]  /*82e10*/  IADD3 R131, PT, PT, R119, R145, RZ ;  /* 0x0000009177837210 */ /* 0x000fe20007ffe0ff */
[----:B------:R-:W-:Y:S01]  /*82e20*/  IMAD R178, R4, 0x7effffff, RZ ;  /* 0x7effffff04b27824 */ /* 0x000fe200078e02ff */
[----:B------:R-:W-:Y:S02]  /*82e30*/  @P5 IADD3 R144, PT, PT, R144, -0x7f000001, RZ ;  /* 0x80ffffff90905810 */ /* 0x000fe40007ffe0ff */
[----:B------:R-:W-:Y:S01]  /*82e40*/  @P0 IADD3 R102, PT, PT, R102, -0x7f000001, RZ ;  /* 0x80ffffff66660810 */ /* 0x000fe20007ffe0ff */
[----:B------:R-:W-:Y:S01]  /*82e50*/  ISETP.GE.U32.AND P4, PT, R129, 0x7f000001, PT ;  /* 0x7f0000018100780c */ /* 0x000fe20003f86070 */
[----:B------:R-:W-:Y:S01]  /*82e60*/  ISETP.GE.U32.AND P5, PT, R98, 0x7f000001, PT ;  /* 0x7f0000016200780c */ /* 0x000fe20003fa6070 */
[----:B------:R-:W-:Y:S01]  /*82e70*/  ISETP.GE.U32.AND P3, PT, R131, 0x7f000001, PT ;  /* 0x7f0000018300780c */ /* 0x000fe20003f66070 */
[----:B------:R-:W-:Y:S01]  /*82e80*/  ISETP.GE.U32.AND P6, PT, R234, 0x7f000001, PT ;  /* 0x7f000001ea00780c */ /* 0x000fe20003fc6070 */
[----:B------:R-:W-:Y:S01]  /*82e90*/  IMAD.HI.U32 R178, R178, 0x7f000001, R4 ;  /* 0x7f000001b2b27827 */ /* 0x000fe200078e0004 */
[----:B------:R-:W-:-:S02]  /*82ea0*/  IADD3 R132, PT, PT, R132, R147, RZ ;  /* 0x0000009384847210 */ /* 0x000fc40007ffe0ff */
[----:B------:R-:W-:Y:S02]  /*82eb0*/  IADD3 R4, PT, PT, R102, R144, RZ ;  /* 0x0000009066047210 */ /* 0x000fe40007ffe0ff */
[----:B------:R-:W-:Y:S01]  /*82ec0*/  @P2 IADD3 R120, PT, PT, R120, -0x7f000001, RZ ;  /* 0x80ffffff78782810 */ /* 0x000fe20007ffe0ff */
[----:B------:R-:W-:Y:S02]  /*82ed0*/  ISETP.GE.U32.AND P1, PT, R132, 0x7f000001, PT ;  /* 0x7f0000018400780c */ /* 0x000fe40003f26070 */
[----:B------:R-:W-:Y:S01]  /*82ee0*/  ISETP.GE.U32.AND P0, PT, R4, 0x7f000001, PT ;  /* 0x7f0000010400780c */ /* 0x000fe20003f06070 */
[----:B------:R-:W-:Y:S02]  /*82ef0*/  IADD3 R120, PT, PT, R10, R120, RZ ;  /* 0x000000780a787210 */ /* 0x000fe40007ffe0ff */
[----:B------:R-:W-:Y:S02]  /*82f00*/  @P4 IADD3 R129, PT, PT, R129, -0x7f000001, RZ ;  /* 0x80ffffff81814810 */ /* 0x000fe40007ffe0ff */
[----:B------:R-:W-:-:S02]  /*82f10*/  @P5 IADD3 R98, PT, PT, R98, -0x7f000001, RZ ;  /* 0x80ffffff62625810 */ /* 0x000fc40007ffe0ff */
[----:B------:R-:W-:Y:S02]  /*82f20*/  @P3 IADD3 R131, PT, PT, R131, -0x7f000001, RZ ;  /* 0x80ffffff83833810 */ /* 0x000fe40007ffe0ff */
[----:B------:R-:W-:Y:S01]  /*82f30*/  @P6 IADD3 R234, PT, PT, R234, -0x7f000001, RZ ;  /* 0x80ffffffeaea6810 */ /* 0x000fe20007ffe0ff */
[----:B------:R-:W-:Y:S01]  /*82f40*/  ISETP.GE.U32.AND P6, PT, R120, 0x7f000001, PT ;  /* 0x7f0000017800780c */ /* 0x000fe20003fc6070 */
[----:B------:R-:W-:Y:S02]  /*82f50*/  IADD3 R114, PT, PT, R114, R121, RZ ;  /* 0x0000007972727210 */ /* 0x000fe40007ffe0ff */
[----:B------:R-:W-:Y:S02]  /*82f60*/  IADD3 R98, PT, PT, R98, R129, RZ ;  /* 0x0000008162627210 */ /* 0x000fe40007ffe0ff */
[----:B------:R-:W-:Y:S02]  /*82f70*/  IADD3 R121, PT, PT, R131, R134, RZ ;  /* 0x0000008683797210 */ /* 0x000fe40007ffe0ff */
[----:B------:R-:W-:-:S02]  /*82f80*/  @P1 IADD3 R132, PT, PT, R132, -0x7f000001, RZ ;  /* 0x80ffffff84841810 */ /* 0x000fc40007ffe0ff */
[----:B------:R-:W-:Y:S01]  /*82f90*/  @P0 IADD3 R4, PT, PT, R4, -0x7f000001, RZ ;  /* 0x80ffffff04040810 */ /* 0x000fe20007ffe0ff */
[----:B------:R-:W-:Y:S01]  /*82fa0*/  ISETP.GE.U32.AND P1, PT, R105, 0x7f000001, PT ;  /* 0x7f0000016900780c */ /* 0x000fe20003f26070 */
[----:B------:R-:W-:Y:S01]  /*82fb0*/  ISETP.GE.U32.AND P0, PT, R98, 0x7f000001, PT ;  /* 0x7f0000016200780c */ /* 0x000fe20003f06070 */
[----:B------:R-:W-:Y:S01]  /*82fc0*/  ISETP.GE.U32.AND P2, PT, R121, 0x7f000001, PT ;  /* 0x7f0000017900780c */ /* 0x000fe20003f46070 */
[----:B------:R-:W-:Y:S02]  /*82fd0*/  IADD3 R100, PT, PT, R132, R100, RZ ;  /* 0x0000006484647210 */ /* 0x000fe40007ffe0ff */
[----:B------:R-:W-:Y:S02]  /*82fe0*/  @P6 IADD3 R120, PT, PT, R120, -0x7f000001, RZ ;  /* 0x80ffffff78786810 */ /* 0x000fe40007ffe0ff */
[----:B------:R-:W-:Y:S01]  /*82ff0*/  IADD3 R4, PT, PT, R4, UR14, RZ ;  /* 0x0000000e04047c10 */ /* 0x000fe2000fffe0ff */
[----:B------:R-:W-:Y:S01]  /*83000*/  ISETP.GE.U32.AND P3, PT, R100, 0x7f000001, PT ;  /* 0x7f0000016400780c */ /* 0x000fe20003f66070 */
[----:B------:R-:W-:-:S03]  /*83010*/  IADD3 R120, PT, PT, R9, R120, RZ ;  /* 0x0000007809787210 */ /* 0x000fc60007ffe0ff */
[----:B------:R-:W-:Y:S01]  /*83020*/  ISETP.GE.U32.AND P5, PT, R4, 0x7f000001, PT ;  /* 0x7f0000010400780c */ /* 0x000fe20003fa6070 */
[----:B------:R-:W-:Y:S02]  /*83030*/  @P1 IADD3 R105, PT, PT, R105, -0x7f000001, RZ ;  /* 0x80ffffff69691810 */ /* 0x000fe40007ffe0ff */
[----:B------:R-:W-:Y:S02]  /*83040*/  @P0 IADD3 R98, PT, PT, R98, -0x7f000001, RZ ;  /* 0x80ffffff62620810 */ /* 0x000fe40007ffe0ff */
[----:B------:R-:W-:Y:S01]  /*83050*/  @P2 IADD3 R121, PT, PT, R121, -0x7f000001, RZ ;  /* 0x80ffffff79792810 */ /* 0x000fe20007ffe0ff */
[----:B------:R-:W-:Y:S01]  /*83060*/  ISETP.GE.U32.AND P2, PT, R120, 0x7f000001, PT ;  /* 0x7f0000017800780c */ /* 0x000fe20003f46070 */
[----:B------:R-:W-:Y:S02]  /*83070*/  IADD3 R189, PT, PT, R105, R234, RZ ;  /* 0x000000ea69bd7210 */ /* 0x000fe40007ffe0ff */
[----:B------:R-:W-:Y:S02]  /*83080*/  IADD3 R144, PT, PT, R84, R98, RZ ;  /* 0x0000006254907210 */ /* 0x000fe40007ffe0ff */
[----:B------:R-:W-:-:S02]  /*83090*/  @P3 IADD3 R100, PT, PT, R100, -0x7f000001, RZ ;  /* 0x80ffffff64643810 */ /* 0x000fc40007ffe0ff */
[----:B------:R-:W-:Y:S01]  /*830a0*/  @P5 IADD3 R4, PT, PT, R4, -0x7f000001, RZ ;  /* 0x80ffffff04045810 */ /* 0x000fe20007ffe0ff */
[----:B------:R-:W-:Y:S01]  /*830b0*/  ISETP.GE.U32.AND P1, PT, R189, 0x7f000001, PT ;  /* 0x7f000001bd00780c */ /* 0x000fe20003f26070 */
[----:B------:R-:W-:Y:S01]  /*830c0*/  ISETP.GE.U32.AND P0, PT, R144, 0x7f000001, PT ;  /* 0x7f0000019000780c */ /* 0x000fe20003f06070 */
[----:B------:R-:W-:-:S03]  /*830d0*/  IADD3 R190, PT, PT, R100, UR12, RZ ;  /* 0x0000000c64be7c10 */ /* 0x000fc6000fffe0ff */
[----:B------:R-:W-:Y:S02]  /*830e0*/  @P2 IADD3 R120, PT, PT, R120, -0x7f000001, RZ ;  /* 0x80ffffff78782810 */ /* 0x000fe40007ffe0ff */
[----:B------:R-:W-:Y:S02]  /*830f0*/  IADD3 R100, PT, PT, R119, UR13, RZ ;  /* 0x0000000d77647c10 */ /* 0x000fe4000fffe0ff */
[----:B------:R-:W-:Y:S01]  /*83100*/  IADD3 R119, PT, PT, R4, UR14, RZ ;  /* 0x0000000e04777c10 */ /* 0x000fe2000fffe0ff */
[----:B------:R-:W-:Y:S01]  /*83110*/  ISETP.GE.U32.AND P3, PT, R190, 0x7f000001, PT ;  /* 0x7f000001be00780c */ /* 0x000fe20003f66070 */
[----:B------:R-:W-:Y:S01]  /*83120*/  IADD3 R121, PT, PT, R121, UR13, RZ ;  /* 0x0000000d79797c10 */ /* 0x000fe2000fffe0ff */
[----:B------:R-:W-:Y:S01]  /*83130*/  IMAD.WIDE.U32 R4, R120, UR17, RZ ;  /* 0x0000001178047c25 */ /* 0x000fe2000f8e00ff */
[----:B------:R-:W-:Y:S02]  /*83140*/  IADD3 R70, PT, PT, R70, R116, RZ ;  /* 0x0000007446467210 */ /* 0x000fe40007ffe0ff */
[----:B------:R-:W-:-:S02]  /*83150*/  IADD3 R92, PT, PT, R92, R125, RZ ;  /* 0x0000007d5c5c7210 */ /* 0x000fc40007ffe0ff */
[----:B------:R-:W-:Y:S02]  /*83160*/  IADD3 R91, PT, PT, R91, R97, RZ ;  /* 0x000000615b5b7210 */ /* 0x000fe40007ffe0ff */
[----:B------:R-:W-:Y:S02]  /*83170*/  @P1 IADD3 R189, PT, PT, R189, -0x7f000001, RZ ;  /* 0x80ffffffbdbd1810 */ /* 0x000fe40007ffe0ff */
[----:B------:R-:W-:Y:S01]  /*83180*/  @P0 IADD3 R144, PT, PT, R144, -0x7f000001, RZ ;  /* 0x80ffffff90900810 */ /* 0x000fe20007ffe0ff */
[----:B------:R-:W-:Y:S01]  /*83190*/  ISETP.GE.U32.AND P1, PT, R110, 0x7f000001, PT ;  /* 0x7f0000016e00780c */ /* 0x000fe20003f26070 */
[----:B------:R-:W-:Y:S01]  /*831a0*/  ISETP.GE.U32.AND P0, PT, R100, 0x7f000001, PT ;  /* 0x7f0000016400780c */ /* 0x000fe20003f06070 */
[----:B------:R-:W-:Y:S01]  /*831b0*/  IMAD R134, R4, 0x7effffff, RZ ;  /* 0x7effffff04867824 */ /* 0x000fe200078e02ff */
[----:B------:R-:W-:Y:S02]  /*831c0*/  IADD3 R118, PT, PT, R85, R118, RZ ;  /* 0x0000007655767210 */ /* 0x000fe40007ffe0ff */
[----:B------:R-:W-:-:S02]  /*831d0*/  IADD3 R144, PT, PT, R83, R144, RZ ;  /* 0x0000009053907210 */ /* 0x000fc40007ffe0ff */
[----:B------:R-:W-:Y:S01]  /*831e0*/  @P3 IADD3 R190, PT, PT, R190, -0x7f000001, RZ ;  /* 0x80ffffffbebe3810 */ /* 0x000fe20007ffe0ff */
[----:B------:R-:W-:Y:S01]  /*831f0*/  IMAD.HI.U32 R134, R134, 0x7f000001, R4 ;  /* 0x7f00000186867827 */ /* 0x000fe200078e0004 */
[----:B------:R-:W-:Y:S01]  /*83200*/  ISETP.GE.U32.AND P4, PT, R121, 0x7f000001, PT ;  /* 0x7f0000017900780c */ /* 0x000fe20003f86070 */
[----:B------:R-:W-:Y:S01]  /*83210*/  ISETP.GE.U32.AND P5, PT, R94, 0x7f000001, PT ;  /* 0x7f0000015e00780c */ /* 0x000fe20003fa6070 */
[----:B------:R-:W-:Y:S01]  /*83220*/  ISETP.GE.U32.AND P2, PT, R144, 0x7f000001, PT ;  /* 0x7f0000019000780c */ /* 0x000fe20003f46070 */
[----:B------:R-:W2:Y:S01]  /*83230*/  LDL R125, [R1+0x3c0] ;  /* 0x0003c000017d7983 */ /* 0x000ea20000100800 */
[----:B------:R-:W-:-:S03]  /*83240*/  ISETP.GE.U32.AND P3, PT, R134, 0x7f000001, PT ;  /* 0x7f0000018600780c */ /* 0x000fc60003f66070 */
[----:B------:R-:W2:Y:S01]  /*83250*/  LDL.LU R234, [R1+0x374] ;  /* 0x0003740001ea7983 */ /* 0x000ea20000300800 */
[----:B------:R-:W-:Y:S02]  /*83260*/  @P1 IADD3 R110, PT, PT, R110, -0x7f000001, RZ ;  /* 0x80ffffff6e6e1810 */ /* 0x000fe40007ffe0ff */
[----:B------:R-:W-:-:S04]  /*83270*/  @P0 IADD3 R100, PT, PT, R100, -0x7f000001, RZ ;  /* 0x80ffffff64640810 */ /* 0x000fc80007ffe0ff */
[----:B------:R-:W-:Y:S01]  /*83280*/  IADD3 R110, PT, PT, R100, R110, RZ ;  /* 0x0000006e646e7210 */ /* 0x000fe20007ffe0ff */
[----:B------:R-:W-:Y:S01]  /*83290*/  ISETP.GE.U32.AND P1, PT, R103, 0x7f000001, PT ;  /* 0x7f0000016700780c */ /* 0x000fe20003f26070 */
[----:B------:R-:W-:Y:S01]  /*832a0*/  @P2 IADD3 R144, PT, PT, R144, -0x7f000001, RZ ;  /* 0x80ffffff90902810 */ /* 0x000fe20007ffe0ff */
[----:B------:R-:W-:Y:S02]  /*832b0*/  ISETP.GE.U32.AND P2, PT, R114, 0x7f000001, PT ;  /* 0x7f0000017200780c */ /* 0x000fe40003f46070 */
[----:B------:R-:W-:Y:S01]  /*832c0*/  ISETP.GE.U32.AND P0, PT, R110, 0x7f000001, PT ;  /* 0x7f0000016e00780c */ /* 0x000fe20003f06070 */
[----:B------:R-:W-:Y:S01]  /*832d0*/  @P3 IADD3 R134, PT, PT, R134, -0x7f000001, RZ ;  /* 0x80ffffff86863810 */ /* 0x000fe20007ffe0ff */
[----:B------:R-:W-:-:S07]  /*832e0*/  ISETP.GE.U32.AND P3, PT, R161, 0x7f000001, PT ;  /* 0x7f000001a100780c */ /* 0x000fce0003f66070 */
[----:B------:R-:W-:Y:S02]  /*832f0*/  @P1 IADD3 R103, PT, PT, R103, -0x7f000001, RZ ;  /* 0x80ffffff67671810 */ /* 0x000fe40007ffe0ff */
[----:B------:R-:W-:Y:S02]  /*83300*/  @P2 IADD3 R114, PT, PT, R114, -0x7f000001, RZ ;  /* 0x80ffffff72722810 */ /* 0x000fe40007ffe0ff */
[----:B------:R-:W-:Y:S02]  /*83310*/  @P0 IADD3 R110, PT, PT, R110, -0x7f000001, RZ ;  /* 0x80ffffff6e6e0810 */ /* 0x000fe40007ffe0ff */
[----:B------:R-:W-:Y:S02]  /*83320*/  @P3 IADD3 R161, PT, PT, R161, -0x7f000001, RZ ;  /* 0x80ffffffa1a13810 */ /* 0x000fe40007ffe0ff */
[----:B------:R-:W-:Y:S02]  /*83330*/  IADD3 R110, PT, PT, R110, R103, RZ ;  /* 0x000000676e6e7210 */ /* 0x000fe40007ffe0ff */
[----:B------:R-:W-:Y:S01]  /*83340*/  IADD3 R103, PT, PT, R114, R161, RZ ;  /* 0x000000a172677210 */ /* 0x000fe20007ffe0ff */
[----:B------:R-:W-:-:S04]  /*83350*/  ISETP.GE.U32.AND P3, PT, R150, 0x7f000001, PT ;  /* 0x7f0000019600780c */ /* 0x000fc80003f66070 */
[----:B------:R-:W-:Y:S01]  /*83360*/  ISETP.GE.U32.AND P2, PT, R103, 0x7f000001, PT ;  /* 0x7f0000016700780c */ /* 0x000fe20003f46070 */
[----:B------:R-:W-:Y:S02]  /*83370*/  IADD3 R191, PT, PT, R79, R144, RZ ;  /* 0x000000904fbf7210 */ /* 0x000fe40007ffe0ff */
[----:B------:R-:W-:Y:S01]  /*83380*/  @P4 IADD3 R121, PT, PT, R121, -0x7f000001, RZ ;  /* 0x80ffffff79794810 */ /* 0x000fe20007ffe0ff */
[----:B------:R-:W-:Y:S01]  /*83390*/  ISETP.GE.U32.AND P1, PT, R104, 0x7f000001, PT ;  /* 0x7f0000016800780c */ /* 0x000fe20003f26070 */
[----:B------:R-:W-:Y:S01]  /*833a0*/  ISETP.GE.U32.AND P0, PT, R110, 0x7f000001, PT ;  /* 0x7f0000016e00780c */ /* 0x000fe20003f06070 */
[----:B------:R-:W-:-:S03]  /*833b0*/  ISETP.GE.U32.AND P4, PT, R191, 0x7f000001, PT ;  /* 0x7f000001bf00780c */ /* 0x000fc60003f86070 */
[----:B------:R-:W-:-:S04]  /*833c0*/  @P3 IADD3 R150, PT, PT, R150, -0x7f000001, RZ ;  /* 0x80ffffff96963810 */ /* 0x000fc80007ffe0ff */
        /* <DEDUP_REMOVED lines=8> */
[----:B------:R-:W-:-:S03]  /*83450*/  IADD3 R104, PT, PT, R110, R104, RZ ;  /* 0x000000686e687210 */ /* 0x000fc60007ffe0ff */
[----:B------:R-:W-:Y:S01]  /*83460*/  ISETP.GE.U32.AND P4, PT, R191, 0x7f000001, PT ;  /* 0x7f000001bf00780c */ /* 0x000fe20003f86070 */
[----:B------:R-:W-:-:S05]  /*83470*/  ISETP.GE.U32.AND P2, PT, R112, 0x7f000001, PT ;  /* 0x7f0000017000780c */ /* 0x000fca0003f46070 */
[----:B------:R-:W-:Y:S02]  /*83480*/  @P1 IADD3 R137, PT, PT, R137, -0x7f000001, RZ ;  /* 0x80ffffff89891810 */ /* 0x000fe40007ffe0ff */
[----:B------:R-:W-:Y:S01]  /*83490*/  @P0 IADD3 R103, PT, PT, R103, -0x7f000001, RZ ;  /* 0x80ffffff67670810 */ /* 0x000fe20007ffe0ff */
[----:B------:R-:W-:-:S03]  /*834a0*/  ISETP.GE.U32.AND P1, PT, R104, 0x7f000001, PT ;  /* 0x7f0000016800780c */ /* 0x000fc60003f26070 */
[----:B------:R-:W-:Y:S02]  /*834b0*/  IADD3 R103, PT, PT, R103, R137, RZ ;  /* 0x0000008967677210 */ /* 0x000fe40007ffe0ff */
[----:B------:R-:W-:-:S03]  /*834c0*/  @P4 IADD3 R191, PT, PT, R191, -0x7f000001, RZ ;  /* 0x80ffffffbfbf4810 */ /* 0x000fc60007ffe0ff */
[----:B------:R-:W-:Y:S01]  /*834d0*/  ISETP.GE.U32.AND P4, PT, R103, 0x7f000001, PT ;  /* 0x7f0000016700780c */ /* 0x000fe20003f86070 */
[----:B------:R-:W-:Y:S01]  /*834e0*/  ISETP.GE.U32.AND P0, PT, R117, 0x7f000001, PT ;  /* 0x7f0000017500780c */ /* 0x000fe20003f06070 */
[----:B------:R-:W-:-:S03]  /*834f0*/  @P2 IADD3 R112, PT, PT, R112, -0x7f000001, RZ ;  /* 0x80ffffff70702810 */ /* 0x000fc60007ffe0ff */
[----:B------:R-:W-:Y:S02]  /*83500*/  @P1 IADD3 R104, PT, PT, R104, -0x7f000001, RZ ;  /* 0x80ffffff68681810 */ /* 0x000fe40007ffe0ff */
[----:B------:R-:W-:Y:S02]  /*83510*/  @P5 IADD3 R94, PT, PT, R94, -0x7f000001, RZ ;  /* 0x80ffffff5e5e5810 */ /* 0x000fe40007ffe0ff */
[----:B------:R-:W-:Y:S01]  /*83520*/  IADD3 R110, PT, PT, R104, R112, RZ ;  /* 0x00000070686e7210 */ /* 0x000fe20007ffe0ff */
[----:B------:R-:W-:-:S03]  /*83530*/  ISETP.GE.U32.AND P3, PT, R163, 0x7f000001, PT ;  /* 0x7f000001a300780c */ /* 0x000fc60003f66070 */
[----:B------:R-:W-:Y:S01]  /*83540*/  @P4 IADD3 R103, PT, PT, R103, -0x7f000001, RZ ;  /* 0x80ffffff67674810 */ /* 0x000fe20007ffe0ff */
[----:B------:R-:W-:Y:S01]  /*83550*/  ISETP.GE.U32.AND P2, PT, R110, 0x7f000001, PT ;  /* 0x7f0000016e00780c */ /* 0x000fe20003f46070 */
[----:B------:R-:W-:Y:S02]  /*83560*/  @P0 IADD3 R117, PT, PT, R117, -0x7f000001, RZ ;  /* 0x80ffffff75750810 */ /* 0x000fe40007ffe0ff */
[----:B------:R-:W-:Y:S01]  /*83570*/  IADD3 R104, PT, PT, R103, R94, RZ ;  /* 0x0000005e67687210 */ /* 0x000fe20007ffe0ff */
[----:B------:R-:W-:Y:S02]  /*83580*/  ISETP.GE.U32.AND P1, PT, R138, 0x7f000001, PT ;  /* 0x7f0000018a00780c */ /* 0x000fe40003f26070 */
[----:B------:R-:W-:Y:S02]  /*83590*/  ISETP.GE.U32.AND P0, PT, R117, 0x7f000001, PT ;  /* 0x7f0000017500780c */ /* 0x000fe40003f06070 */
[----:B------:R-:W-:Y:S01]  /*835a0*/  ISETP.GE.U32.AND P4, PT, R104, 0x7f000001, PT ;  /* 0x7f0000016800780c */ /* 0x000fe20003f86070 */
[----:B------:R-:W-:-:S04]  /*835b0*/  @P3 IADD3 R163, PT, PT, R163, -0x7f000001, RZ ;  /* 0x80ffffffa3a33810 */ /* 0x000fc80007ffe0ff */
[----:B------:R-:W-:-:S04]  /*835c0*/  @P2 IADD3 R110, PT, PT, R110, -0x7f000001, RZ ;  /* 0x80ffffff6e6e2810 */ /* 0x000fc80007ffe0ff */
[----:B------:R-:W-:Y:S02]  /*835d0*/  IADD3 R103, PT, PT, R110, R163, RZ ;  /* 0x000000a36e677210 */ /* 0x000fe40007ffe0ff */
[----:B------:R-:W-:Y:S02]  /*835e0*/  @P0 IADD3 R117, PT, PT, R117, -0x7f000001, RZ ;  /* 0x80ffffff75750810 */ /* 0x000fe40007ffe0ff */
[----:B------:R-:W-:Y:S01]  /*835f0*/  @P1 IADD3 R138, PT, PT, R138, -0x7f000001, RZ ;  /* 0x80ffffff8a8a1810 */ /* 0x000fe20007ffe0ff */
[----:B------:R-:W-:Y:S01]  /*83600*/  ISETP.GE.U32.AND P1, PT, R151, 0x7f000001, PT ;  /* 0x7f0000019700780c */ /* 0x000fe20003f26070 */
[----:B------:R-:W-:Y:S01]  /*83610*/  @P4 IADD3 R104, PT, PT, R104, -0x7f000001, RZ ;  /* 0x80ffffff68684810 */ /* 0x000fe20007ffe0ff */
[----:B------:R-:W-:Y:S01]  /*83620*/  ISETP.GE.U32.AND P0, PT, R103, 0x7f000001, PT ;  /* 0x7f0000016700780c */ /* 0x000fe20003f06070 */
[----:B------:R-:W-:Y:S02]  /*83630*/  IADD3 R138, PT, PT, R117, R138, RZ ;  /* 0x0000008a758a7210 */ /* 0x000fe40007ffe0ff */
[----:B------:R-:W-:-:S05]  /*83640*/  IADD3 R117, PT, PT, R81, R104, RZ ;  /* 0x0000006851757210 */ /* 0x000fca0007ffe0ff */
[----:B------:R-:W-:-:S03]  /*83650*/  ISETP.GE.U32.AND P2, PT, R117, 0x7f000001, PT ;  /* 0x7f0000017500780c */ /* 0x000fc60003f46070 */
[----:B------:R-:W-:Y:S02]  /*83660*/  @P1 IADD3 R151, PT, PT, R151, -0x7f000001, RZ ;  /* 0x80ffffff97971810 */ /* 0x000fe40007ffe0ff */
[----:B------:R-:W-:-:S04]  /*83670*/  @P0 IADD3 R103, PT, PT, R103, -0x7f000001, RZ ;  /* 0x80ffffff67670810 */ /* 0x000fc80007ffe0ff */
[----:B------:R-:W-:Y:S01]  /*83680*/  IADD3 R103, PT, PT, R103, R151, RZ ;  /* 0x0000009767677210 */ /* 0x000fe20007ffe0ff */
[----:B------:R-:W-:-:S03]  /*83690*/  ISETP.GE.U32.AND P1, PT, R139, 0x7f000001, PT ;  /* 0x7f0000018b00780c */ /* 0x000fc60003f26070 */
[----:B------:R-:W-:Y:S01]  /*836a0*/  @P2 IADD3 R117, PT, PT, R117, -0x7f000001, RZ ;  /* 0x80ffffff75752810 */ /* 0x000fe20007ffe0ff */
[----:B------:R-:W-:-:S03]  /*836b0*/  ISETP.GE.U32.AND P0, PT, R103, 0x7f000001, PT ;  /* 0x7f0000016700780c */ /* 0x000fc60003f06070 */
[----:B------:R-:W-:-:S05]  /*836c0*/  IADD3 R117, PT, PT, R67, R117, RZ ;  /* 0x0000007543757210 */ /* 0x000fca0007ffe0ff */
[----:B------:R-:W-:Y:S01]  /*836d0*/  ISETP.GE.U32.AND P2, PT, R117, 0x7f000001, PT ;  /* 0x7f0000017500780c */ /* 0x000fe20003f46070 */
[----:B------:R-:W-:-:S04]  /*836e0*/  @P1 IADD3 R139, PT, PT, R139, -0x7f000001, RZ ;  /* 0x80ffffff8b8b1810 */ /* 0x000fc80007ffe0ff */
[----:B------:R-:W-:-:S04]  /*836f0*/  @P0 IADD3 R103, PT, PT, R103, -0x7f000001, RZ ;  /* 0x80ffffff67670810 */ /* 0x000fc80007ffe0ff */
[----:B------:R-:W-:-:S04]  /*83700*/  IADD3 R103, PT, PT, R103, R139, RZ ;  /* 0x0000008b67677210 */ /* 0x000fc80007ffe0ff */
[----:B------:R-:W-:Y:S01]  /*83710*/  @P2 IADD3 R117, PT, PT, R117, -0x7f000001, RZ ;  /* 0x80ffffff75752810 */ /* 0x000fe20007ffe0ff */
[----:B------:R-:W-:Y:S01]  /*83720*/  ISETP.GE.U32.AND P2, PT, R96, 0x7f000001, PT ;  /* 0x7f0000016000780c */ /* 0x000fe20003f46070 */
[----:B------:R-:W-:Y:S01]  /*83730*/  ISETP.GE.U32.AND P1, PT, R103, 0x7f000001, PT ;  /* 0x7f0000016700780c */ /* 0x000fe20003f26070 */
[----:B------:R-:W-:-:S11]  /*83740*/  ISETP.GE.U32.AND P0, PT, R113, 0x7f000001, PT ;  /* 0x7f0000017100780c */ /* 0x000fd60003f06070 */
[----:B------:R-:W-:Y:S02]  /*83750*/  @P2 IADD3 R96, PT, PT, R96, -0x7f000001, RZ ;  /* 0x80ffffff60602810 */ /* 0x000fe40007ffe0ff */
[----:B------:R-:W-:-:S04]  /*83760*/  @P1 IADD3 R103, PT, PT, R103, -0x7f000001, RZ ;  /* 0x80ffffff67671810 */ /* 0x000fc80007ffe0ff */
[----:B------:R-:W-:Y:S02]  /*83770*/  IADD3 R103, PT, PT, R103, R96, RZ ;  /* 0x0000006067677210 */ /* 0x000fe40007ffe0ff */
[----:B------:R-:W-:-:S03]  /*83780*/  @P0 IADD3 R113, PT, PT, R113, -0x7f000001, RZ ;  /* 0x80ffffff71710810 */ /* 0x000fc60007ffe0ff */
[----:B------:R-:W-:Y:S01]  /*83790*/  ISETP.GE.U32.AND P4, PT, R103, 0x7f000001, PT ;  /* 0x7f0000016700780c */ /* 0x000fe20003f86070 */
[----:B------:R-:W-:Y:S01]  /*837a0*/  IADD3 R117, PT, PT, R78, R117, RZ ;  /* 0x000000754e757210 */ /* 0x000fe20007ffe0ff */
[----:B------:R-:W-:-:S04]  /*837b0*/  ISETP.GE.U32.AND P0, PT, R113, 0x7f000001, PT ;  /* 0x7f0000017100780c */ /* 0x000fc80003f06070 */
[----:B------:R-:W-:-:S07]  /*837c0*/  ISETP.GE.U32.AND P3, PT, R117, 0x7f000001, PT ;  /* 0x7f0000017500780c */ /* 0x000fce0003f66070 */
[----:B------:R-:W-:-:S04]  /*837d0*/  @P4 IADD3 R103, PT, PT, R103, -0x7f000001, RZ ;  /* 0x80ffffff67674810 */ /* 0x000fc80007ffe0ff */
[----:B------:R-:W-:Y:S02]  /*837e0*/  IADD3 R112, PT, PT, R82, R103, RZ ;  /* 0x0000006752707210 */ /* 0x000fe40007ffe0ff */
[----:B------:R-:W-:Y:S01]  /*837f0*/  @P0 IADD3 R113, PT, PT, R113, -0x7f000001, RZ ;  /* 0x80ffffff71710810 */ /* 0x000fe20007ffe0ff */
[----:B------:R-:W-:Y:S01]  /*83800*/  ISETP.GE.U32.AND P1, PT, R115, 0x7f000001, PT ;  /* 0x7f0000017300780c */ /* 0x000fe20003f26070 */
[----:B------:R-:W-:Y:S01]  /*83810*/  @P3 IADD3 R117, PT, PT, R117, -0x7f000001, RZ ;  /* 0x80ffffff75753810 */ /* 0x000fe20007ffe0ff */
[----:B------:R-:W-:-:S03]  /*83820*/  ISETP.GE.U32.AND P0, PT, R112, 0x7f000001, PT ;  /* 0x7f0000017000780c */ /* 0x000fc60003f06070 */
[----:B------:R-:W-:Y:S01]  /*83830*/  IADD3 R117, PT, PT, R66, R117, RZ ;  /* 0x0000007542757210 */ /* 0x000fe20007ffe0ff */
[----:B------:R-:W-:Y:S01]  /*83840*/  IMAD.WIDE.U32 R4, R134, 0x5fffffa, RZ ;  /* 0x05fffffa86047825 */ /* 0x000fe200078e00ff */
[----:B------:R-:W-:-:S03]  /*83850*/  ISETP.GE.U32.AND P2, PT, R122, 0x7f000001, PT ;  /* 0x7f0000017a00780c */ /* 0x000fc60003f46070 */
[----:B------:R-:W-:Y:S01]  /*83860*/  ISETP.GE.U32.AND P5, PT, R117, 0x7f000001, PT ;  /* 0x7f0000017500780c */ /* 0x000fe20003fa6070 */
[----:B------:R-:W-:Y:S02]  /*83870*/  IMAD R134, R134, 0x6, RZ ;  /* 0x0000000686867824 */ /* 0x000fe400078e02ff */
[----:B------:R-:W-:Y:S02]  /*83880*/  @P1 IADD3 R115, PT, PT, R115, -0x7f000001, RZ ;  /* 0x80ffffff73731810 */ /* 0x000fe40007ffe0ff */
[----:B------:R-:W-:Y:S01]  /*83890*/  @P0 IADD3 R112, PT, PT, R112, -0x7f000001, RZ ;  /* 0x80ffffff70700810 */ /* 0x000fe20007ffe0ff */
[----:B------:R-:W-:Y:S01]  /*838a0*/  ISETP.GE.U32.AND P0, PT, R111, 0x7f000001, PT ;  /* 0x7f0000016f00780c */ /* 0x000fe20003f06070 */
[----:B------:R-:W-:Y:S01]  /*838b0*/  IMAD.HI.U32 R134, R134, 0x7f000001, R4 ;  /* 0x7f00000186867827 */ /* 0x000fe200078e0004 */
[----:B------:R-:W-:-:S03]  /*838c0*/  ISETP.GE.U32.AND P1, PT, R115, 0x7f000001, PT ;  /* 0x7f0000017300780c */ /* 0x000fc60003f26070 */
[----:B------:R-:W-:Y:S01]  /*838d0*/  IMAD.WIDE.U32 R4, R191, UR16, RZ ;  /* 0x00000010bf047c25 */ /* 0x000fe2000f8e00ff */
[----:B------:R-:W-:-:S03]  /*838e0*/  @P2 IADD3 R122, PT, PT, R122, -0x7f000001, RZ ;  /* 0x80ffffff7a7a2810 */ /* 0x000fc60007ffe0ff */
[----:B------:R-:W-:Y:S01]  /*838f0*/  IMAD R165, R4, 0x7effffff, RZ ;  /* 0x7effffff04a57824 */ /* 0x000fe200078e02ff */
[----:B------:R-:W-:Y:S02]  /*83900*/  @P5 IADD3 R117, PT, PT, R117, -0x7f000001, RZ ;  /* 0x80ffffff75755810 */ /* 0x000fe40007ffe0ff */
[----:B------:R-:W-:Y:S01]  /*83910*/  IADD3 R112, PT, PT, R74, R112, RZ ;  /* 0x000000704a707210 */ /* 0x000fe20007ffe0ff */
[----:B------:R-:W-:Y:S01]  /*83920*/  IMAD.HI.U32 R165, R165, 0x7f000001, R4 ;  /* 0x7f000001a5a57827 */ /* 0x000fe200078e0004 */
[----:B------:R-:W-:-:S03]  /*83930*/  @P0 IADD3 R111, PT, PT, R111, -0x7f000001, RZ ;  /* 0x80ffffff6f6f0810 */ /* 0x000fc60007ffe0ff */
[----:B------:R-:W-:Y:S01]  /*83940*/  IMAD.WIDE.U32 R4, R117, UR18, RZ ;  /* 0x0000001275047c25 */ /* 0x000fe2000f8e00ff */
[----:B------:R-:W-:Y:S02]  /*83950*/  IADD3 R122, PT, PT, R113, R122, RZ ;  /* 0x0000007a717a7210 */ /* 0x000fe40007ffe0ff */
[----:B------:R-:W-:Y:S01]  /*83960*/  @P1 IADD3 R115, PT, PT, R115, -0x7f000001, RZ ;  /* 0x80ffffff73731810 */ /* 0x000fe20007ffe0ff */
[----:B------:R-:W-:Y:S01]  /*83970*/  ISETP.GE.U32.AND P1, PT, R112, 0x7f000001, PT ;  /* 0x7f0000017000780c */ /* 0x000fe20003f26070 */
[----:B------:R-:W-:Y:S01]  /*83980*/  ISETP.GE.U32.AND P0, PT, R111, 0x7f000001, PT ;  /* 0x7f0000016f00780c */ /* 0x000fe20003f06070 */
[----:B------:R-:W-:Y:S01]  /*83990*/  IMAD R113, R4, 0x7effffff, RZ ;  /* 0x7effffff04717824 */ /* 0x000fe200078e02ff */
[----:B------:R-:W-:-:S03]  /*839a0*/  ISETP.GE.U32.AND P3, PT, R135, 0x7f000001, PT ;  /* 0x7f0000018700780c */ /* 0x000fc60003f66070 */
[----:B------:R-:W-:-:S05]  /*839b0*/  IMAD.HI.U32 R113, R113, 0x7f000001, R4 ;  /* 0x7f00000171717827 */ /* 0x000fca00078e0004 */
[----:B------:R-:W-:Y:S02]  /*839c0*/  ISETP.GE.U32.AND P2, PT, R113, 0x7f000001, PT ;  /* 0x7f0000017100780c */ /* 0x000fe40003f46070 */
[----:B------:R-:W-:Y:S02]  /*839d0*/  @P1 IADD3 R112, PT, PT, R112, -0x7f000001, RZ ;  /* 0x80ffffff70701810 */ /* 0x000fe40007ffe0ff */
[----:B------:R-:W-:Y:S01]  /*839e0*/  @P0 IADD3 R111, PT, PT, R111, -0x7f000001, RZ ;  /* 0x80ffffff6f6f0810 */ /* 0x000fe20007ffe0ff */
[----:B------:R-:W-:Y:S01]  /*839f0*/  ISETP.GE.U32.AND P0, PT, R122, 0x7f000001, PT ;  /* 0x7f0000017a00780c */ /* 0x000fe20003f06070 */
[----:B------:R-:W-:Y:S01]  /*83a00*/  @P3 IADD3 R135, PT, PT, R135, -0x7f000001, RZ ;  /* 0x80ffffff87873810 */ /* 0x000fe20007ffe0ff */
[----:B------:R-:W-:Y:S01]  /*83a10*/  ISETP.GE.U32.AND P1, PT, R136, 0x7f000001, PT ;  /* 0x7f0000018800780c */ /* 0x000fe20003f26070 */
[----:B------:R-:W-:Y:S02]  /*83a20*/  IADD3 R112, PT, PT, R77, R112, RZ ;  /* 0x000000704d707210 */ /* 0x000fe40007ffe0ff */
[----:B------:R-:W-:-:S03]  /*83a30*/  IADD3 R115, PT, PT, R115, R135, RZ ;  /* 0x0000008773737210 */ /* 0x000fc60007ffe0ff */
[----:B------:R-:W-:Y:S01]  /*83a40*/  @P2 IADD3 R113, PT, PT, R113, -0x7f000001, RZ ;  /* 0x80ffffff71712810 */ /* 0x000fe20007ffe0ff */
[----:B------:R-:W-:-:S04]  /*83a50*/  ISETP.GE.U32.AND P2, PT, R112, 0x7f000001, PT ;  /* 0x7f0000017000780c */ /* 0x000fc80003f46070 */
[----:B------:R-:W-:Y:S01]  /*83a60*/  @P0 IADD3 R122, PT, PT, R122, -0x7f000001, RZ ;  /* 0x80ffffff7a7a0810 */ /* 0x000fe20007ffe0ff */
[----:B------:R-:W-:Y:S01]  /*83a70*/  ISETP.GE.U32.AND P0, PT, R115, 0x7f000001, PT ;  /* 0x7f0000017300780c */ /* 0x000fe20003f06070 */
        /* <DEDUP_REMOVED lines=8> */
[----:B------:R-:W-:Y:S01]  /*83b00*/  IADD3 R111, PT, PT, R76, R112, RZ ;  /* 0x000000704c6f7210 */ /* 0x000fe20007ffe0ff */
[----:B------:R-:W-:Y:S01]  /*83b10*/  ISETP.GE.U32.AND P0, PT, R138, 0x7f000001, PT ;  /* 0x7f0000018a00780c */ /* 0x000fe20003f06070 */
[----:B------:R-:W-:Y:S01]  /*83b20*/  @P1 IADD3 R141, PT, PT, R141, -0x7f000001, RZ ;  /* 0x80ffffff8d8d1810 */ /* 0x000fe20007ffe0ff */
[----:B------:R-:W-:Y:S02]  /*83b30*/  ISETP.GE.U32.AND P1, PT, R128, 0x7f000001, PT ;  /* 0x7f0000018000780c */ /* 0x000fe40003f26070 */
[----:B------:R-:W-:Y:S01]  /*83b40*/  ISETP.GE.U32.AND P2, PT, R111, 0x7f000001, PT ;  /* 0x7f0000016f00780c */ /* 0x000fe20003f46070 */
[----:B------:R-:W-:-:S08]  /*83b50*/  IADD3 R190, PT, PT, R190, UR12, RZ ;  /* 0x0000000cbebe7c10 */ /* 0x000fd0000fffe0ff */
[----:B------:R-:W-:Y:S01]  /*83b60*/  @P0 IADD3 R138, PT, PT, R138, -0x7f000001, RZ ;  /* 0x80ffffff8a8a0810 */ /* 0x000fe20007ffe0ff */
[----:B------:R-:W-:Y:S01]  /*83b70*/  ISETP.GE.U32.AND P0, PT, R113, 0x7f000001, PT ;  /* 0x7f0000017100780c */ /* 0x000fe20003f06070 */
[----:B------:R-:W-:Y:S01]  /*83b80*/  @P1 IADD3 R128, PT, PT, R128, -0x7f000001, RZ ;  /* 0x80ffffff80801810 */ /* 0x000fe20007ffe0ff */
[----:B------:R-:W-:Y:S01]  /*83b90*/  ISETP.GE.U32.AND P1, PT, R149, 0x7f000001, PT ;  /* 0x7f0000019500780c */ /* 0x000fe20003f26070 */
[----:B------:R-:W-:Y:S01]  /*83ba0*/  @P2 IADD3 R111, PT, PT, R111, -0x7f000001, RZ ;  /* 0x80ffffff6f6f2810 */ /* 0x000fe20007ffe0ff */
[----:B------:R-:W-:Y:S01]  /*83bb0*/  ISETP.GE.U32.AND P2, PT, R190, 0x7f000001, PT ;  /* 0x7f000001be00780c */ /* 0x000fe20003f46070 */
[----:B------:R-:W-:Y:S01]  /*83bc0*/  IADD3 R115, PT, PT, R115, R128, RZ ;  /* 0x0000008073737210 */ /* 0x000fe20007ffe0ff */
[----:B------:R-:W-:-:S04]  /*83bd0*/  IMAD.WIDE.U32 R4, R117, UR16, RZ ;  /* 0x0000001075047c25 */ /* 0x000fc8000f8e00ff */
[----:B------:R-:W-:-:S03]  /*83be0*/  IMAD R112, R4, 0x7effffff, RZ ;  /* 0x7effffff04707824 */ /* 0x000fc600078e02ff */
[----:B------:R-:W-:Y:S01]  /*83bf0*/  @P0 IADD3 R113, PT, PT, R113, -0x7f000001, RZ ;  /* 0x80ffffff71710810 */ /* 0x000fe20007ffe0ff */
[----:B------:R-:W-:Y:S01]  /*83c00*/  ISETP.GE.U32.AND P0, PT, R115, 0x7f000001, PT ;  /* 0x7f0000017300780c */ /* 0x000fe20003f06070 */
[----:B------:R-:W-:Y:S01]  /*83c10*/  @P1 IADD3 R149, PT, PT, R149, -0x7f000001, RZ ;  /* 0x80ffffff95951810 */ /* 0x000fe20007ffe0ff */
[----:B------:R-:W-:Y:S01]  /*83c20*/  ISETP.GE.U32.AND P1, PT, R142, 0x7f000001, PT ;  /* 0x7f0000018e00780c */ /* 0x000fe20003f26070 */
[----:B------:R-:W-:Y:S01]  /*83c30*/  @P2 IADD3 R190, PT, PT, R190, -0x7f000001, RZ ;  /* 0x80ffffffbebe2810 */ /* 0x000fe20007ffe0ff */
[----:B------:R-:W-:-:S04]  /*83c40*/  IMAD.HI.U32 R112, R112, 0x7f000001, R4 ;  /* 0x7f00000170707827 */ /* 0x000fc800078e0004 */
[----:B------:R-:W-:-:S04]  /*83c50*/  IMAD.WIDE.U32 R4, R111, UR17, RZ ;  /* 0x000000116f047c25 */ /* 0x000fc8000f8e00ff */
[----:B------:R-:W-:-:S04]  /*83c60*/  IMAD.WIDE.U32 R144, R120, UR16, RZ ;  /* 0x0000001078907c25 */ /* 0x000fc8000f8e00ff */
[----:B------:R-:W-:Y:S01]  /*83c70*/  IMAD R136, R4, 0x7effffff, RZ ;  /* 0x7effffff04887824 */ /* 0x000fe200078e02ff */
[----:B------:R-:W-:-:S03]  /*83c80*/  IADD3 R190, PT, PT, R190, UR12, RZ ;  /* 0x0000000cbebe7c10 */ /* 0x000fc6000fffe0ff */
[----:B------:R-:W-:Y:S01]  /*83c90*/  IMAD.HI.U32 R136, R136, 0x7f000001, R4 ;  /* 0x7f00000188887827 */ /* 0x000fe200078e0004 */
[----:B------:R-:W-:Y:S01]  /*83ca0*/  @P0 IADD3 R115, PT, PT, R115, -0x7f000001, RZ ;  /* 0x80ffffff73730810 */ /* 0x000fe20007ffe0ff */
[----:B------:R-:W-:Y:S02]  /*83cb0*/  ISETP.GE.U32.AND P0, PT, R190, 0x7f000001, PT ;  /* 0x7f000001be00780c */ /* 0x000fe40003f06070 */
[----:B------:R-:W-:Y:S01]  /*83cc0*/  IMAD R4, R144, 0x7effffff, RZ ;  /* 0x7effffff90047824 */ /* 0x000fe200078e02ff */
[----:B------:R-:W-:Y:S01]  /*83cd0*/  @P1 IADD3 R142, PT, PT, R142, -0x7f000001, RZ ;  /* 0x80ffffff8e8e1810 */ /* 0x000fe20007ffe0ff */
[----:B------:R-:W-:Y:S02]  /*83ce0*/  ISETP.GE.U32.AND P1, PT, R162, 0x7f000001, PT ;  /* 0x7f000001a200780c */ /* 0x000fe40003f26070 */
[----:B------:R-:W-:-:S04]  /*83cf0*/  IMAD.HI.U32 R144, R4, 0x7f000001, R144 ;  /* 0x7f00000104907827 */ /* 0x000fc800078e0090 */
[----:B------:R-:W-:Y:S01]  /*83d00*/  IMAD.WIDE.U32 R4, R117, UR17, RZ ;  /* 0x0000001175047c25 */ /* 0x000fe2000f8e00ff */
[----:B------:R-:W-:-:S03]  /*83d10*/  IADD3 R121, PT, PT, R121, UR13, RZ ;  /* 0x0000000d79797c10 */ /* 0x000fc6000fffe0ff */
[----:B------:R-:W-:Y:S01]  /*83d20*/  IMAD R145, R4, 0x7effffff, RZ ;  /* 0x7effffff04917824 */ /* 0x000fe200078e02ff */
[----:B------:R-:W-:-:S03]  /*83d30*/  @P0 IADD3 R190, PT, PT, R190, -0x7f000001, RZ ;  /* 0x80ffffffbebe0810 */ /* 0x000fc60007ffe0ff */
[----:B------:R-:W-:Y:S01]  /*83d40*/  IMAD.HI.U32 R145, R145, 0x7f000001, R4 ;  /* 0x7f00000191917827 */ /* 0x000fe200078e0004 */
[----:B------:R-:W-:-:S03]  /*83d50*/  ISETP.GE.U32.AND P0, PT, R121, 0x7f000001, PT ;  /* 0x7f0000017900780c */ /* 0x000fc60003f06070 */
[----:B------:R-:W-:Y:S01]  /*83d60*/  IMAD.WIDE.U32 R4, R191, UR18, RZ ;  /* 0x00000012bf047c25 */ /* 0x000fe2000f8e00ff */
[----:B------:R-:W-:Y:S01]  /*83d70*/  @P1 IADD3 R162, PT, PT, R162, -0x7f000001, RZ ;  /* 0x80ffffffa2a21810 */ /* 0x000fe20007ffe0ff */
[----:B------:R-:W-:Y:S02]  /*83d80*/  ISETP.GE.U32.AND P1, PT, R154, 0x7f000001, PT ;  /* 0x7f0000019a00780c */ /* 0x000fe40003f26070 */
[----:B------:R-:W-:-:S04]  /*83d90*/  IMAD R128, R4, 0x7effffff, RZ ;  /* 0x7effffff04807824 */ /* 0x000fc800078e02ff */
[----:B------:R-:W-:-:S04]  /*83da0*/  IMAD.HI.U32 R128, R128, 0x7f000001, R4 ;  /* 0x7f00000180807827 */ /* 0x000fc800078e0004 */
[----:B------:R-:W-:Y:S01]  /*83db0*/  IMAD.WIDE.U32 R4, R111, UR18, RZ ;  /* 0x000000126f047c25 */ /* 0x000fe2000f8e00ff */
[----:B------:R-:W-:Y:S02]  /*83dc0*/  IADD3 R147, PT, PT, R122, R141, RZ ;  /* 0x0000008d7a937210 */ /* 0x000fe40007ffe0ff */
[----:B------:R-:W-:Y:S01]  /*83dd0*/  @P0 IADD3 R121, PT, PT, R121, -0x7f000001, RZ ;  /* 0x80ffffff79790810 */ /* 0x000fe20007ffe0ff */
[----:B------:R-:W-:Y:S01]  /*83de0*/  IMAD R141, R4, 0x7effffff, RZ ;  /* 0x7effffff048d7824 */ /* 0x000fe200078e02ff */
[----:B------:R-:W-:-:S03]  /*83df0*/  @P1 IADD3 R154, PT, PT, R154, -0x7f000001, RZ ;  /* 0x80ffffff9a9a1810 */ /* 0x000fc60007ffe0ff */
[----:B------:R-:W-:Y:S01]  /*83e00*/  IMAD.HI.U32 R141, R141, 0x7f000001, R4 ;  /* 0x7f0000018d8d7827 */ /* 0x000fe200078e0004 */
[----:B------:R-:W-:-:S03]  /*83e10*/  IADD3 R121, PT, PT, R121, UR13, RZ ;  /* 0x0000000d79797c10 */ /* 0x000fc6000fffe0ff */
[----:B------:R-:W-:Y:S01]  /*83e20*/  IMAD.WIDE.U32 R4, R191, UR17, RZ ;  /* 0x00000011bf047c25 */ /* 0x000fe2000f8e00ff */
[----:B------:R-:W-:-:S03]  /*83e30*/  IADD3 R154, PT, PT, R190, R154, RZ ;  /* 0x0000009abe9a7210 */ /* 0x000fc60007ffe0ff */
[----:B------:R-:W-:Y:S01]  /*83e40*/  IMAD R190, R4, 0x7effffff, RZ ;  /* 0x7effffff04be7824 */ /* 0x000fe200078e02ff */
[----:B------:R-:W-:-:S03]  /*83e50*/  ISETP.GE.U32.AND P0, PT, R121, 0x7f000001, PT ;  /* 0x7f0000017900780c */ /* 0x000fc60003f06070 */
[----:B------:R-:W-:-:S04]  /*83e60*/  IMAD.HI.U32 R190, R190, 0x7f000001, R4 ;  /* 0x7f000001bebe7827 */ /* 0x000fc800078e0004 */
[----:B------:R-:W-:Y:S01]  /*83e70*/  IMAD.WIDE.U32 R4, R191, UR19, RZ ;  /* 0x00000013bf047c25 */ /* 0x000fe2000f8e00ff */
[----:B------:R-:W-:-:S03]  /*83e80*/  IADD3 R189, PT, PT, R189, UR15, RZ ;  /* 0x0000000fbdbd7c10 */ /* 0x000fc6000fffe0ff */
[----:B------:R-:W-:-:S04]  /*83e90*/  IMAD R122, R4, 0x7effffff, RZ ;  /* 0x7effffff047a7824 */ /* 0x000fc800078e02ff */
[----:B------:R-:W-:Y:S01]  /*83ea0*/  IMAD.HI.U32 R122, R122, 0x7f000001, R4 ;  /* 0x7f0000017a7a7827 */ /* 0x000fe200078e0004 */
[----:B------:R-:W-:Y:S01]  /*83eb0*/  @P0 IADD3 R121, PT, PT, R121, -0x7f000001, RZ ;  /* 0x80ffffff79790810 */ /* 0x000fe20007ffe0ff */
[----:B------:R-:W-:Y:S02]  /*83ec0*/  ISETP.GE.U32.AND P0, PT, R189, 0x7f000001, PT ;  /* 0x7f000001bd00780c */ /* 0x000fe40003f06070 */
[----:B------:R-:W-:-:S04]  /*83ed0*/  IMAD.WIDE.U32 R4, R111, UR16, RZ ;  /* 0x000000106f047c25 */ /* 0x000fc8000f8e00ff */
[----:B------:R-:W-:-:S04]  /*83ee0*/  IMAD R191, R4, 0x7effffff, RZ ;  /* 0x7effffff04bf7824 */ /* 0x000fc800078e02ff */
[----:B------:R-:W-:-:S04]  /*83ef0*/  IMAD.HI.U32 R191, R191, 0x7f000001, R4 ;  /* 0x7f000001bfbf7827 */ /* 0x000fc800078e0004 */
[----:B------:R-:W-:Y:S01]  /*83f00*/  IMAD.WIDE.U32 R4, R111, UR19, RZ ;  /* 0x000000136f047c25 */ /* 0x000fe2000f8e00ff */
[----:B------:R-:W-:-:S03]  /*83f10*/  @P0 IADD3 R189, PT, PT, R189, -0x7f000001, RZ ;  /* 0x80ffffffbdbd0810 */ /* 0x000fc60007ffe0ff */
[----:B------:R-:W-:-:S04]  /*83f20*/  IMAD R111, R4, 0x7effffff, RZ ;  /* 0x7effffff046f7824 */ /* 0x000fc800078e02ff */
[----:B------:R-:W-:Y:S01]  /*83f30*/  IMAD.HI.U32 R111, R111, 0x7f000001, R4 ;  /* 0x7f0000016f6f7827 */ /* 0x000fe200078e0004 */
[----:B------:R-:W-:-:S04]  /*83f40*/  IADD3 R189, PT, PT, R189, UR15, RZ ;  /* 0x0000000fbdbd7c10 */ /* 0x000fc8000fffe0ff */
[----:B------:R-:W-:Y:S01]  /*83f50*/  ISETP.GE.U32.AND P2, PT, R111, 0x7f000001, PT ;  /* 0x7f0000016f00780c */ /* 0x000fe20003f46070 */
[----:B------:R-:W-:Y:S01]  /*83f60*/  ISETP.GE.U32.AND P0, PT, R189, 0x7f000001, PT ;  /* 0x7f000001bd00780c */ /* 0x000fe20003f06070 */
[----:B------:R-:W-:Y:S02]  /*83f70*/  IADD3 R149, PT, PT, R138, R149, RZ ;  /* 0x000000958a957210 */ /* 0x000fe40007ffe0ff */
[----:B------:R-:W-:-:S09]  /*83f80*/  IADD3 R138, PT, PT, R115, R162, RZ ;  /* 0x000000a2738a7210 */ /* 0x000fd20007ffe0ff */
[----:B------:R-:W-:Y:S02]  /*83f90*/  @P2 IADD3 R111, PT, PT, R111, -0x7f000001, RZ ;  /* 0x80ffffff6f6f2810 */ /* 0x000fe40007ffe0ff */
[----:B------:R-:W-:-:S03]  /*83fa0*/  @P0 IADD3 R189, PT, PT, R189, -0x7f000001, RZ ;  /* 0x80ffffffbdbd0810 */ /* 0x000fc60007ffe0ff */
[----:B------:R-:W-:Y:S01]  /*83fb0*/  IMAD.WIDE.U32 R4, R111, 0x5fffffa, RZ ;  /* 0x05fffffa6f047825 */ /* 0x000fe200078e00ff */
[----:B------:R-:W-:-:S03]  /*83fc0*/  IADD3 R189, PT, PT, R189, UR15, RZ ;  /* 0x0000000fbdbd7c10 */ /* 0x000fc6000fffe0ff */
[----:B------:R-:W-:Y:S02]  /*83fd0*/  IMAD R111, R111, 0x6, RZ ;  /* 0x000000066f6f7824 */ /* 0x000fe400078e02ff */
[----:B------:R-:W-:Y:S02]  /*83fe0*/  ISETP.GE.U32.AND P0, PT, R189, 0x7f000001, PT ;  /* 0x7f000001bd00780c */ /* 0x000fe40003f06070 */
        /* <DEDUP_REMOVED lines=8> */
[----:B------:R-:W-:Y:S02]  /*84070*/  @P0 IADD3 R113, PT, PT, R113, -0x7f000001, RZ ;  /* 0x80ffffff71710810 */ /* 0x000fe40007ffe0ff */
[----:B------:R-:W-:-:S03]  /*84080*/  @P1 IADD3 R177, PT, PT, R177, -0x7f000001, RZ ;  /* 0x80ffffffb1b11810 */ /* 0x000fc60007ffe0ff */
[----:B------:R-:W-:-:S04]  /*84090*/  IMAD.WIDE.U32 R4, R113, 0x5fffffa, RZ ;  /* 0x05fffffa71047825 */ /* 0x000fc800078e00ff */
[----:B------:R-:W-:Y:S01]  /*840a0*/  IMAD R113, R113, 0x6, RZ ;  /* 0x0000000671717824 */ /* 0x000fe200078e02ff */
[----:B------:R-:W-:-:S03]  /*840b0*/  IADD3 R121, PT, PT, R121, R177, RZ ;  /* 0x000000b179797210 */ /* 0x000fc60007ffe0ff */
[----:B------:R-:W-:-:S04]  /*840c0*/  IMAD.HI.U32 R177, R113, 0x7f000001, R4 ;  /* 0x7f00000171b17827 */ /* 0x000fc800078e0004 */
[----:B------:R-:W-:-:S04]  /*840d0*/  IMAD.WIDE.U32 R4, R117, UR19, RZ ;  /* 0x0000001375047c25 */ /* 0x000fc8000f8e00ff */
        /* <DEDUP_REMOVED lines=14> */
[----:B------:R-:W-:Y:S01]  /*841c0*/  ISETP.GE.U32.AND P0, PT, R119, 0x7f000001, PT ;  /* 0x7f0000017700780c */ /* 0x000fe20003f06070 */
[----:B------:R-:W-:-:S11]  /*841d0*/  ISETP.GE.U32.AND P2, PT, R179, 0x7f000001, PT ;  /* 0x7f000001b300780c */ /* 0x000fd60003f46070 */
[----:B------:R-:W-:Y:S01]  /*841e0*/  @P1 IADD3 R113, PT, PT, R113, -0x7f000001, RZ ;  /* 0x80ffffff71711810 */ /* 0x000fe20007ffe0ff */
[----:B------:R-:W-:Y:S01]  /*841f0*/  ISETP.GE.U32.AND P1, PT, R111, 0x7f000001, PT ;  /* 0x7f0000016f00780c */ /* 0x000fe20003f26070 */
[----:B------:R-:W-:-:S04]  /*84200*/  @P0 IADD3 R119, PT, PT, R119, -0x7f000001, RZ ;  /* 0x80ffffff77770810 */ /* 0x000fc80007ffe0ff */
[----:B------:R-:W-:Y:S02]  /*84210*/  IADD3 R119, PT, PT, R119, UR14, RZ ;  /* 0x0000000e77777c10 */ /* 0x000fe4000fffe0ff */
[----:B------:R-:W-:-:S03]  /*84220*/  @P2 IADD3 R179, PT, PT, R179, -0x7f000001, RZ ;  /* 0x80ffffffb3b32810 */ /* 0x000fc60007ffe0ff */
[----:B------:R-:W-:-:S03]  /*84230*/  ISETP.GE.U32.AND P0, PT, R119, 0x7f000001, PT ;  /* 0x7f0000017700780c */ /* 0x000fc60003f06070 */
[----:B------:R-:W-:Y:S01]  /*84240*/  @P1 IADD3 R111, PT, PT, R111, -0x7f000001, RZ ;  /* 0x80ffffff6f6f1810 */ /* 0x000fe20007ffe0ff */
[----:B------:R-:W-:-:S03]  /*84250*/  ISETP.GE.U32.AND P1, PT, R166, 0x7f000001, PT ;  /* 0x7f000001a600780c */ /* 0x000fc60003f26070 */
[----:B------:R-:W-:-:S06]  /*84260*/  IADD3 R111, PT, PT, R111, R179, RZ ;  /* 0x000000b36f6f7210 */ /* 0x000fcc0007ffe0ff */
[----:B------:R-:W-:Y:S01]  /*84270*/  @P0 IADD3 R119, PT, PT, R119, -0x7f000001, RZ ;  /* 0x80ffffff77770810 */ /* 0x000fe20007ffe0ff */
[----:B------:R-:W-:-:S03]  /*84280*/  ISETP.GE.U32.AND P0, PT, R111, 0x7f000001, PT ;  /* 0x7f0000016f00780c */ /* 0x000fc60003f06070 */
[----:B------:R-:W-:Y:S01]  /*84290*/  @P1 IADD3 R166, PT, PT, R166, -0x7f000001, RZ ;  /* 0x80ffffffa6a61810 */ /* 0x000fe20007ffe0ff */
[----:B------:R-:W-:Y:S01]  /*842a0*/  ISETP.GE.U32.AND P1, PT, R124, 0x7f000001, PT ;  /* 0x7f0000017c00780c */ /* 0x000fe20003f26070 */
[----:B------:R-:W-:-:S08]  /*842b0*/  IMAD.WIDE.U32 R4, R113, 0x5fffffa, RZ ;  /* 0x05fffffa71047825 */ /* 0x000fd000078e00ff */
        /* <DEDUP_REMOVED lines=15> */
[----:B------:R-:W-:Y:S02]  /*843b0*/  IADD3 R166, PT, PT, R119, R166, RZ ;  /* 0x000000a677a67210 */ /* 0x000fe40007ffe0ff */
[----:B------:R-:W-:Y:S01]  /*843c0*/  @P0 IADD3 R111, PT, PT, R111, -0x7f000001, RZ ;  /* 0x80ffffff6f6f0810 */ /* 0x000fe20007ffe0ff */
[----:B------:R-:W-:Y:S01]  /*843d0*/  IMAD R119, R4, 0x7effffff, RZ ;  /* 0x7effffff04777824 */ /* 0x000fe200078e02ff */
[----:B------:R-:W-:-:S03]  /*843e0*/  @P1 IADD3 R178, PT, PT, R178, -0x7f000001, RZ ;  /* 0x80ffffffb2b21810 */ /* 0x000fc60007ffe0ff */
[----:B------:R-:W-:Y:S01]  /*843f0*/  IMAD.HI.U32 R119, R119, 0x7f000001, R4 ;  /* 0x7f00000177777827 */ /* 0x000fe200078e0004 */
[----:B------:R-:W-:Y:S02]  /*84400*/  IADD3 R178, PT, PT, R111, R178, RZ ;  /* 0x000000b26fb27210 */ /* 0x000fe40007ffe0ff */
[----:B------:R-:W-:Y:S02]  /*84410*/  IADD3 R109, PT, PT, R154, R109, RZ ;  /* 0x0000006d9a6d7210 */ /* 0x000fe40007ffe0ff */
[----:B------:R-:W-:Y:S01]  /*84420*/  ISETP.GE.U32.AND P3, PT, R119, 0x7f000001, PT ;  /* 0x7f0000017700780c */ /* 0x000fe20003f66070 */
[----:B------:R-:W-:Y:S01]  /*84430*/  IMAD.WIDE.U32 R4, R206, R50, RZ ;  /* 0x00000032ce047225 */ /* 0x000fe200078e00ff */
[----:B------:R-:W-:Y:S01]  /*84440*/  ISETP.GE.U32.AND P2, PT, R178, 0x7f000001, PT ;  /* 0x7f000001b200780c */ /* 0x000fe20003f46070 */
        /* <DEDUP_REMOVED lines=8> */
[----:B------:R-:W-:Y:S02]  /*844d0*/  @P1 IADD3 R107, PT, PT, R107, -0x7f000001, RZ ;  /* 0x80ffffff6b6b1810 */ /* 0x000fe40007ffe0ff */
[----:B------:R-:W-:Y:S01]  /*844e0*/  @P0 IADD3 R109, PT, PT, R109, -0x7f000001, RZ ;  /* 0x80ffffff6d6d0810 */ /* 0x000fe20007ffe0ff */
[----:B------:R-:W-:Y:S01]  /*844f0*/  IMAD.HI.U32 R115, R115, 0x7f000001, R4 ;  /* 0x7f00000173737827 */ /* 0x000fe200078e0004 */
[----:B------:R-:W-:Y:S01]  /*84500*/  ISETP.GE.U32.AND P1, PT, R158, 0x7f000001, PT ;  /* 0x7f0000019e00780c */ /* 0x000fe20003f26070 */
[----:B------:R-:W-:Y:S01]  /*84510*/  ISETP.GE.U32.AND P0, PT, R166, 0x7f000001, PT ;  /* 0x7f000001a600780c */ /* 0x000fe20003f06070 */
[----:B------:R-:W-:Y:S01]  /*84520*/  IADD3 R178, PT, PT, R178, R119, RZ ;  /* 0x00000077b2b27210 */ /* 0x000fe20007ffe0ff */
[----:B------:R-:W-:Y:S01]  /*84530*/  IMAD.WIDE.U32 R4, R213, R51, RZ ;  /* 0x00000033d5047225 */ /* 0x000fe200078e00ff */
[----:B------:R-:W-:-:S03]  /*84540*/  ISETP.GE.U32.AND P3, PT, R115, 0x7f000001, PT ;  /* 0x7f0000017300780c */ /* 0x000fc60003f66070 */
[----:B------:R-:W-:Y:S01]  /*84550*/  ISETP.GE.U32.AND P2, PT, R178, 0x7f000001, PT ;  /* 0x7f000001b200780c */ /* 0x000fe20003f46070 */
[----:B------:R-:W-:Y:S01]  /*84560*/  IADD3 R107, PT, PT, R109, R107, RZ ;  /* 0x0000006b6d6b7210 */ /* 0x000fe20007ffe0ff */
[----:B------:R-:W-:-:S04]  /*84570*/  IMAD R113, R4, 0x7effffff, RZ ;  /* 0x7effffff04717824 */ /* 0x000fc800078e02ff */
[----:B------:R-:W-:Y:S02]  /*84580*/  @P1 IADD3 R158, PT, PT, R158, -0x7f000001, RZ ;  /* 0x80ffffff9e9e1810 */ /* 0x000fe40007ffe0ff */
[----:B------:R-:W-:Y:S01]  /*84590*/  @P0 IADD3 R166, PT, PT, R166, -0x7f000001, RZ ;  /* 0x80ffffffa6a60810 */ /* 0x000fe20007ffe0ff */
[----:B------:R-:W-:Y:S01]  /*845a0*/  IMAD.HI.U32 R113, R113, 0x7f000001, R4 ;  /* 0x7f00000171717827 */ /* 0x000fe200078e0004 */
[----:B------:R-:W-:Y:S01]  /*845b0*/  ISETP.GE.U32.AND P1, PT, R167, 0x7f000001, PT ;  /* 0x7f000001a700780c */ /* 0x000fe20003f26070 */
[----:B------:R-:W-:Y:S02]  /*845c0*/  ISETP.GE.U32.AND P0, PT, R107, 0x7f000001, PT ;  /* 0x7f0000016b00780c */ /* 0x000fe40003f06070 */
[----:B------:R-:W-:Y:S01]  /*845d0*/  IMAD.WIDE.U32 R4, R215, R51, RZ ;  /* 0x00000033d7047225 */ /* 0x000fe200078e00ff */
[----:B------:R-:W-:Y:S02]  /*845e0*/  @P3 IADD3 R115, PT, PT, R115, -0x7f000001, RZ ;  /* 0x80ffffff73733810 */ /* 0x000fe40007ffe0ff */
[----:B------:R-:W-:Y:S01]  /*845f0*/  @P2 IADD3 R178, PT, PT, R178, -0x7f000001, RZ ;  /* 0x80ffffffb2b22810 */ /* 0x000fe20007ffe0ff */
[----:B------:R-:W-:-:S03]  /*84600*/  IMAD R111, R4, 0x7effffff, RZ ;  /* 0x7effffff046f7824 */ /* 0x000fc600078e02ff */
[----:B------:R-:W-:Y:S01]  /*84610*/  IADD3 R178, PT, PT, R178, R115, RZ ;  /* 0x00000073b2b27210 */ /* 0x000fe20007ffe0ff */
[----:B------:R-:W-:Y:S02]  /*84620*/  IMAD.HI.U32 R111, R111, 0x7f000001, R4 ;  /* 0x7f0000016f6f7827 */ /* 0x000fe400078e0004 */
[----:B------:R-:W-:Y:S02]  /*84630*/  @P1 IADD3 R167, PT, PT, R167, -0x7f000001, RZ ;  /* 0x80ffffffa7a71810 */ /* 0x000fe40007ffe0ff */
[----:B------:R-:W-:Y:S01]  /*84640*/  @P0 IADD3 R107, PT, PT, R107, -0x7f000001, RZ ;  /* 0x80ffffff6b6b0810 */ /* 0x000fe20007ffe0ff */
[----:B------:R-:W-:Y:S01]  /*84650*/  ISETP.GE.U32.AND P1, PT, R111, 0x7f000001, PT ;  /* 0x7f0000016f00780c */ /* 0x000fe20003f26070 */
[----:B------:R-:W-:Y:S02]  /*84660*/  ISETP.GE.U32.AND P0, PT, R178, 0x7f000001, PT ;  /* 0x7f000001b200780c */ /* 0x000fe40003f06070 */
[----:B------:R-:W-:Y:S01]  /*84670*/  IADD3 R167, PT, PT, R107, R167, RZ ;  /* 0x000000a76ba77210 */ /* 0x000fe20007ffe0ff */
[----:B------:R-:W-:-:S09]  /*84680*/  IMAD.WIDE.U32 R4, R209, R52, RZ ;  /* 0x00000034d1047225 */ /* 0x000fd200078e00ff */
        /* <DEDUP_REMOVED lines=8> */
[----:B------:R-:W-:-:S03]  /*84710*/  ISETP.GE.U32.AND P2, PT, R154, 0x7f000001, PT ;  /* 0x7f0000019a00780c */ /* 0x000fc60003f46070 */
[----:B------:R-:W-:Y:S01]  /*84720*/  IMAD R107, R4, 0x7effffff, RZ ;  /* 0x7effffff046b7824 */ /* 0x000fe200078e02ff */
[----:B------:R-:W-:Y:S02]  /*84730*/  @P1 IADD3 R117, PT, PT, R117, -0x7f000001, RZ ;  /* 0x80ffffff75751810 */ /* 0x000fe40007ffe0ff */
[----:B------:R-:W-:Y:S02]  /*84740*/  @P0 IADD3 R167, PT, PT, R167, -0x7f000001, RZ ;  /* 0x80ffffffa7a70810 */ /* 0x000fe40007ffe0ff */
[----:B------:R-:W-:Y:S01]  /*84750*/  IADD3 R120, PT, PT, R166, R158, RZ ;  /* 0x0000009ea6787210 */ /* 0x000fe20007ffe0ff */
[----:B------:R-:W-:Y:S01]  /*84760*/  IMAD.HI.U32 R107, R107, 0x7f000001, R4 ;  /* 0x7f0000016b6b7827 */ /* 0x000fe200078e0004 */
[----:B------:R-:W-:Y:S01]  /*84770*/  IADD3 R158, PT, PT, R167, R117, RZ ;  /* 0x00000075a79e7210 */ /* 0x000fe20007ffe0ff */
[----:B------:R-:W-:Y:S02]  /*84780*/  ISETP.GE.U32.AND P3, PT, R124, 0x7f000001, PT ;  /* 0x7f0000017c00780c */ /* 0x000fe40003f66070 */
[----:B------:R-:W-:Y:S01]  /*84790*/  @P2 IADD3 R154, PT, PT, R154, -0x7f000001, RZ ;  /* 0x80ffffff9a9a2810 */ /* 0x000fe20007ffe0ff */
[----:B------:R-:W-:Y:S01]  /*847a0*/  ISETP.GE.U32.AND P4, PT, R107, 0x7f000001, PT ;  /* 0x7f0000016b00780c */ /* 0x000fe20003f86070 */
[----:B------:R-:W-:Y:S01]  /*847b0*/  ISETP.GE.U32.AND P2, PT, R158, 0x7f000001, PT ;  /* 0x7f0000019e00780c */ /* 0x000fe20003f46070 */
[----:B------:R-:W-:Y:S01]  /*847c0*/  ISETP.GE.U32.AND P1, PT, R127, 0x7f000001, PT ;  /* 0x7f0000017f00780c */ /* 0x000fe20003f26070 */
[----:B------:R-:W-:-:S07]  /*847d0*/  ISETP.GE.U32.AND P0, PT, R120, 0x7f000001, PT ;  /* 0x7f0000017800780c */ /* 0x000fce0003f06070 */
[----:B------:R-:W-:-:S03]  /*847e0*/  @P3 IADD3 R124, PT, PT, R124, -0x7f000001, RZ ;  /* 0x80ffffff7c7c3810 */ /* 0x000fc60007ffe0ff */
[----:B------:R-:W-:Y:S02]  /*847f0*/  @P4 IADD3 R107, PT, PT, R107, -0x7f000001, RZ ;  /* 0x80ffffff6b6b4810 */ /* 0x000fe40007ffe0ff */
        /* <DEDUP_REMOVED lines=8> */
[----:B------:R-:W-:-:S10]  /*84880*/  IADD3 R120, PT, PT, R120, R127, RZ ;  /* 0x0000007f78787210 */ /* 0x000fd40007ffe0ff */
[----:B------:R-:W-:Y:S02]  /*84890*/  @P1 IADD3 R113, PT, PT, R113, -0x7f000001, RZ ;  /* 0x80ffffff71711810 */ /* 0x000fe40007ffe0ff */
[----:B------:R-:W-:Y:S02]  /*848a0*/  @P4 IADD3 R154, PT, PT, R154, -0x7f000001, RZ ;  /* 0x80ffffff9a9a4810 */ /* 0x000fe40007ffe0ff */
[----:B------:R-:W-:-:S03]  /*848b0*/  @P0 IADD3 R158, PT, PT, R158, -0x7f000001, RZ ;  /* 0x80ffffff9e9e0810 */ /* 0x000fc60007ffe0ff */
[----:B------:R-:W-:Y:S01]  /*848c0*/  IMAD.WIDE.U32 R4, R154, UR17, RZ ;  /* 0x000000119a047c25 */ /* 0x000fe2000f8e00ff */
[----:B------:R-:W-:Y:S01]  /*848d0*/  IADD3 R158, PT, PT, R158, R113, RZ ;  /* 0x000000719e9e7210 */ /* 0x000fe20007ffe0ff */
[----:B------:R-:W-:Y:S02]  /*848e0*/  ISETP.GE.U32.AND P1, PT, R109, 0x7f000001, PT ;  /* 0x7f0000016d00780c */ /* 0x000fe40003f26070 */
[----:B------:R-:W-:Y:S02]  /*848f0*/  IMAD R127, R4, 0x7effffff, RZ ;  /* 0x7effffff047f7824 */ /* 0x000fe400078e02ff */
[----:B------:R-:W-:Y:S02]  /*84900*/  ISETP.GE.U32.AND P0, PT, R158, 0x7f000001, PT ;  /* 0x7f0000019e00780c */ /* 0x000fe40003f06070 */
[----:B------:R-:W-:-:S05]  /*84910*/  IMAD.HI.U32 R127, R127, 0x7f000001, R4 ;  /* 0x7f0000017f7f7827 */ /* 0x000fca00078e0004 */
[----:B------:R-:W-:Y:S02]  /*84920*/  ISETP.GE.U32.AND P2, PT, R127, 0x7f000001, PT ;  /* 0x7f0000017f00780c */ /* 0x000fe40003f46070 */
[----:B------:R-:W-:-:S04]  /*84930*/  @P1 IADD3 R109, PT, PT, R109, -0x7f000001, RZ ;  /* 0x80ffffff6d6d1810 */ /* 0x000fc80007ffe0ff */
[----:B------:R-:W-:-:S04]  /*84940*/  @P0 IADD3 R158, PT, PT, R158, -0x7f000001, RZ ;  /* 0x80ffffff9e9e0810 */ /* 0x000fc80007ffe0ff */
[----:B------:R-:W-:Y:S01]  /*84950*/  IADD3 R158, PT, PT, R158, R109, RZ ;  /* 0x0000006d9e9e7210 */ /* 0x000fe20007ffe0ff */
[----:B------:R-:W-:Y:S02]  /*84960*/  ISETP.GE.U32.AND P1, PT, R106, 0x7f000001, PT ;  /* 0x7f0000016a00780c */ /* 0x000fe40003f26070 */
[----:B------:R-:W-:Y:S01]  /*84970*/  @P2 IADD3 R127, PT, PT, R127, -0x7f000001, RZ ;  /* 0x80ffffff7f7f2810 */ /* 0x000fe20007ffe0ff */
[----:B------:R-:W-:Y:S01]  /*84980*/  ISETP.GE.U32.AND P0, PT, R121, 0x7f000001, PT ;  /* 0x7f0000017900780c */ /* 0x000fe20003f06070 */
[----:B------:R-:W-:-:S09]  /*84990*/  ISETP.GE.U32.AND P2, PT, R158, 0x7f000001, PT ;  /* 0x7f0000019e00780c */ /* 0x000fd20003f46070 */
[----:B------:R-:W-:Y:S01]  /*849a0*/  @P1 IADD3 R106, PT, PT, R106, -0x7f000001, RZ ;  /* 0x80ffffff6a6a1810 */ /* 0x000fe20007ffe0ff */
[----:B------:R-:W-:Y:S02]  /*849b0*/  ISETP.GE.U32.AND P1, PT, R160, 0x7f000001, PT ;  /* 0x7f000001a000780c */ /* 0x000fe40003f26070 */
[----:B------:R-:W-:Y:S01]  /*849c0*/  @P0 IADD3 R121, PT, PT, R121, -0x7f000001, RZ ;  /* 0x80ffffff79790810 */ /* 0x000fe20007ffe0ff */
[----:B------:R-:W-:Y:S01]  /*849d0*/  ISETP.GE.U32.AND P0, PT, R120, 0x7f000001, PT ;  /* 0x7f0000017800780c */ /* 0x000fe20003f06070 */
[----:B------:R-:W-:Y:S01]  /*849e0*/  @P2 IADD3 R158, PT, PT, R158, -0x7f000001, RZ ;  /* 0x80ffffff9e9e2810 */ /* 0x000fe20007ffe0ff */
[----:B------:R-:W-:Y:S01]  /*849f0*/  ISETP.GE.U32.AND P2, PT, R112, 0x7f000001, PT ;  /* 0x7f0000017000780c */ /* 0x000fe20003f46070 */
[----:B------:R-:W-:-:S04]  /*84a00*/  IMAD.WIDE.U32 R4, R127, 0x5fffffa, RZ ;  /* 0x05fffffa7f047825 */ /* 0x000fc800078e00ff */
[----:B------:R-:W-:-:S04]  /*84a10*/  IMAD R127, R127, 0x6, RZ ;  /* 0x000000067f7f7824 */ /* 0x000fc800078e02ff */
[----:B------:R-:W-:-:S04]  /*84a20*/  IMAD.HI.U32 R167, R127, 0x7f000001, R4 ;  /* 0x7f0000017fa77827 */ /* 0x000fc800078e0004 */
[----:B------:R-:W-:Y:S01]  /*84a30*/  IMAD.WIDE.U32 R4, R158, UR16, RZ ;  /* 0x000000109e047c25 */ /* 0x000fe2000f8e00ff */
[----:B------:R-:W-:Y:S02]  /*84a40*/  @P1 IADD3 R160, PT, PT, R160, -0x7f000001, RZ ;  /* 0x80ffffffa0a01810 */ /* 0x000fe40007ffe0ff */
[----:B------:R-:W-:Y:S02]  /*84a50*/  @P0 IADD3 R120, PT, PT, R120, -0x7f000001, RZ ;  /* 0x80ffffff78780810 */ /* 0x000fe40007ffe0ff */
[----:B------:R-:W-:Y:S02]  /*84a60*/  @P2 IADD3 R112, PT, PT, R112, -0x7f000001, RZ ;  /* 0x80ffffff70702810 */ /* 0x000fe40007ffe0ff */
[----:B------:R-:W-:Y:S01]  /*84a70*/  IADD3 R127, PT, PT, R121, R106, RZ ;  /* 0x0000006a797f7210 */ /* 0x000fe20007ffe0ff */
[----:B------:R-:W-:Y:S01]  /*84a80*/  IMAD R178, R4, 0x7effffff, RZ ;  /* 0x7effffff04b27824 */ /* 0x000fe200078e02ff */
[----:B------:R-:W-:Y:S01]  /*84a90*/  IADD3 R160, PT, PT, R120, R160, RZ ;  /* 0x000000a078a07210 */ /* 0x000fe20007ffe0ff */
[----:B------:R-:W-:Y:S01]  /*84aa0*/  ISETP.GE.U32.AND P0, PT, R191, 0x7f000001, PT ;  /* 0x7f000001bf00780c */ /* 0x000fe20003f06070 */
[----:B------:R-:W-:Y:S01]  /*84ab0*/  ISETP.GE.U32.AND P1, PT, R112, 0x7f000001, PT ;  /* 0x7f0000017000780c */ /* 0x000fe20003f26070 */
[----:B------:R-:W-:-:S04]  /*84ac0*/  IMAD.WIDE.U32 R120, R204, R49, RZ ;  /* 0x00000031cc787225 */ /* 0x000fc800078e00ff */
[----:B------:R-:W-:-:S04]  /*84ad0*/  IMAD.HI.U32 R178, R178, 0x7f000001, R4 ;  /* 0x7f000001b2b27827 */ /* 0x000fc800078e0004 */
[----:B------:R-:W-:Y:S01]  /*84ae0*/  IMAD R4, R120, 0x7effffff, RZ ;  /* 0x7effffff78047824 */ /* 0x000fe200078e02ff */
[----:B------:R-:W-:-:S03]  /*84af0*/  ISETP.GE.U32.AND P2, PT, R136, 0x7f000001, PT ;  /* 0x7f0000018800780c */ /* 0x000fc60003f46070 */
[----:B------:R-:W-:Y:S01]  /*84b00*/  IMAD.HI.U32 R120, R4, 0x7f000001, R120 ;  /* 0x7f00000104787827 */ /* 0x000fe200078e0078 */
[----:B------:R-:W-:Y:S02]  /*84b10*/  @P0 IADD3 R191, PT, PT, R191, -0x7f000001, RZ ;  /* 0x80ffffffbfbf0810 */ /* 0x000fe40007ffe0ff */
[----:B------:R-:W-:Y:S02]  /*84b20*/  @P1 IADD3 R112, PT, PT, R112, -0x7f000001, RZ ;  /* 0x80ffffff70701810 */ /* 0x000fe40007ffe0ff */
[----:B------:R-:W-:Y:S01]  /*84b30*/  ISETP.GE.U32.AND P1, PT, R120, 0x7f000001, PT ;  /* 0x7f0000017800780c */ /* 0x000fe20003f26070 */
[----:B------:R-:W-:Y:S01]  /*84b40*/  ISETP.GE.U32.AND P0, PT, R160, 0x7f000001, PT ;  /* 0x7f000001a000780c */ /* 0x000fe20003f06070 */
[----:B------:R-:W-:-:S03]  /*84b50*/  ISETP.GE.U32.AND P3, PT, R190, 0x7f000001, PT ;  /* 0x7f000001be00780c */ /* 0x000fc60003f66070 */
[----:B------:R-:W-:Y:S01]  /*84b60*/  @P2 IADD3 R136, PT, PT, R136, -0x7f000001, RZ ;  /* 0x80ffffff88882810 */ /* 0x000fe20007ffe0ff */
[----:B------:R-:W-:Y:S01]  /*84b70*/  ISETP.GE.U32.AND P2, PT, R191, 0x7f000001, PT ;  /* 0x7f000001bf00780c */ /* 0x000fe20003f46070 */
[----:B------:R-:W-:-:S04]  /*84b80*/  IMAD.WIDE.U32 R4, R217, R50, RZ ;  /* 0x00000032d9047225 */ /* 0x000fc800078e00ff */
[----:B------:R-:W-:Y:S02]  /*84b90*/  IMAD R106, R4, 0x7effffff, RZ ;  /* 0x7effffff046a7824 */ /* 0x000fe400078e02ff */
[----:B------:R-:W-:Y:S02]  /*84ba0*/  @P1 IADD3 R120, PT, PT, R120, -0x7f000001, RZ ;  /* 0x80ffffff78781810 */ /* 0x000fe40007ffe0ff */
[----:B------:R-:W-:Y:S01]  /*84bb0*/  @P0 IADD3 R160, PT, PT, R160, -0x7f000001, RZ ;  /* 0x80ffffffa0a00810 */ /* 0x000fe20007ffe0ff */
[----:B------:R-:W-:-:S03]  /*84bc0*/  IMAD.HI.U32 R106, R106, 0x7f000001, R4 ;  /* 0x7f0000016a6a7827 */ /* 0x000fc600078e0004 */
[----:B------:R-:W-:Y:S02]  /*84bd0*/  IADD3 R160, PT, PT, R160, R120, RZ ;  /* 0x00000078a0a07210 */ /* 0x000fe40007ffe0ff */
[----:B------:R-:W-:Y:S02]  /*84be0*/  @P3 IADD3 R190, PT, PT, R190, -0x7f000001, RZ ;  /* 0x80ffffffbebe3810 */ /* 0x000fe40007ffe0ff */
[----:B------:R-:W-:Y:S01]  /*84bf0*/  @P2 IADD3 R191, PT, PT, R191, -0x7f000001, RZ ;  /* 0x80ffffffbfbf2810 */ /* 0x000fe20007ffe0ff */
[----:B------:R-:W-:Y:S01]  /*84c00*/  ISETP.GE.U32.AND P3, PT, R106, 0x7f000001, PT ;  /* 0x7f0000016a00780c */ /* 0x000fe20003f66070 */
[----:B------:R-:W-:Y:S01]  /*84c10*/  ISETP.GE.U32.AND P2, PT, R160, 0x7f000001, PT ;  /* 0x7f000001a000780c */ /* 0x000fe20003f46070 */
[----:B------:R-:W-:Y:S01]  /*84c20*/  ISETP.GE.U32.AND P1, PT, R108, 0x7f000001, PT ;  /* 0x7f0000016c00780c */ /* 0x000fe20003f26070 */
[----:B------:R-:W-:Y:S01]  /*84c30*/  ISETP.GE.U32.AND P0, PT, R127, 0x7f000001, PT ;  /* 0x7f0000017f00780c */ /* 0x000fe20003f06070 */
[----:B------:R-:W-:Y:S01]  /*84c40*/  IMAD.WIDE.U32 R4, R211, R51, RZ ;  /* 0x00000033d3047225 */ /* 0x000fe200078e00ff */
[----:B------:R-:W-:-:S03]  /*84c50*/  IADD3 R136, PT, PT, R112, R136, RZ ;  /* 0x0000008870887210 */ /* 0x000fc60007ffe0ff */
[----:B------:R-:W-:-:S05]  /*84c60*/  IMAD R112, R4, 0x7effffff, RZ ;  /* 0x7effffff04707824 */ /* 0x000fca00078e02ff */
        /* <DEDUP_REMOVED lines=8> */
[----:B------:R-:W-:Y:S01]  /*84cf0*/  IMAD.WIDE.U32 R4, R214, R52, RZ ;  /* 0x00000034d6047225 */ /* 0x000fe200078e00ff */
[----:B------:R-:W-:-:S03]  /*84d00*/  IADD3 R127, PT, PT, R127, R108, RZ ;  /* 0x0000006c7f7f7210 */ /* 0x000fc60007ffe0ff */
[----:B------:R-:W-:-:S07]  /*84d10*/  IMAD R108, R4, 0x7effffff, RZ ;  /* 0x7effffff046c7824 */ /* 0x000fce00078e02ff */
[----:B------:R-:W-:Y:S02]  /*84d20*/  @P1 IADD3 R112, PT, PT, R112, -0x7f000001, RZ ;  /* 0x80ffffff70701810 */ /* 0x000fe40007ffe0ff */
[----:B------:R-:W-:Y:S01]  /*84d30*/  @P0 IADD3 R160, PT, PT, R160, -0x7f000001, RZ ;  /* 0x80ffffffa0a00810 */ /* 0x000fe20007ffe0ff */
[----:B------:R-:W-:-:S03]  /*84d40*/  IMAD.HI.U32 R108, R108, 0x7f000001, R4 ;  /* 0x7f0000016c6c7827 */ /* 0x000fc600078e0004 */
[----:B------:R-:W-:Y:S02]  /*84d50*/  IADD3 R160, PT, PT, R160, R112, RZ ;  /* 0x00000070a0a07210 */ /* 0x000fe40007ffe0ff */
[----:B------:R-:W-:-:S03]  /*84d60*/  ISETP.GE.U32.AND P1, PT, R108, 0x7f000001, PT ;  /* 0x7f0000016c00780c */ /* 0x000fc60003f26070 */
[----:B------:R-:W-:-:S10]  /*84d70*/  ISETP.GE.U32.AND P0, PT, R160, 0x7f000001, PT ;  /* 0x7f000001a000780c */ /* 0x000fd40003f06070 */
[----:B------:R-:W-:-:S03]  /*84d80*/  @P1 IADD3 R108, PT, PT, R108, -0x7f000001, RZ ;  /* 0x80ffffff6c6c1810 */ /* 0x000fc60007ffe0ff */
[----:B------:R-:W-:-:S04]  /*84d90*/  @P0 IADD3 R160, PT, PT, R160, -0x7f000001, RZ ;  /* 0x80ffffffa0a00810 */ /* 0x000fc80007ffe0ff */
[----:B------:R-:W-:Y:S01]  /*84da0*/  IADD3 R160, PT, PT, R160, R108, RZ ;  /* 0x0000006ca0a07210 */ /* 0x000fe20007ffe0ff */
[----:B------:R-:W-:-:S04]  /*84db0*/  ISETP.GE.U32.AND P2, PT, R165, 0x7f000001, PT ;  /* 0x7f000001a500780c */ /* 0x000fc80003f46070 */
[----:B------:R-:W-:-:S09]  /*84dc0*/  ISETP.GE.U32.AND P0, PT, R160, 0x7f000001, PT ;  /* 0x7f000001a000780c */ /* 0x000fd20003f06070 */
[----:B------:R-:W-:-:S04]  /*84dd0*/  @P2 IADD3 R165, PT, PT, R165, -0x7f000001, RZ ;  /* 0x80ffffffa5a52810 */ /* 0x000fc80007ffe0ff */
[----:B------:R-:W-:Y:S01]  /*84de0*/  @P0 IADD3 R160, PT, PT, R160, -0x7f000001, RZ ;  /* 0x80ffffffa0a00810 */ /* 0x000fe20007ffe0ff */
[----:B------:R-:W-:-:S04]  /*84df0*/  ISETP.GE.U32.AND P2, PT, R134, 0x7f000001, PT ;  /* 0x7f0000018600780c */ /* 0x000fc80003f46070 */
[----:B------:R-:W-:-:S04]  /*84e00*/  IMAD.WIDE.U32 R4, R160, UR18, RZ ;  /* 0x00000012a0047c25 */ /* 0x000fc8000f8e00ff */
[----:B------:R-:W-:Y:S01]  /*84e10*/  IMAD R121, R4, 0x7effffff, RZ ;  /* 0x7effffff04797824 */ /* 0x000fe200078e02ff */
[----:B------:R-:W-:-:S03]  /*84e20*/  ISETP.GE.U32.AND P1, PT, R165, 0x7f000001, PT ;  /* 0x7f000001a500780c */ /* 0x000fc60003f26070 */
[----:B------:R-:W-:Y:S01]  /*84e30*/  IMAD.HI.U32 R121, R121, 0x7f000001, R4 ;  /* 0x7f00000179797827 */ /* 0x000fe200078e0004 */
[----:B------:R-:W-:-:S04]  /*84e40*/  @P2 IADD3 R134, PT, PT, R134, -0x7f000001, RZ ;  /* 0x80ffffff86862810 */ /* 0x000fc80007ffe0ff */
[----:B------:R-:W-:Y:S01]  /*84e50*/  ISETP.GE.U32.AND P2, PT, R121, 0x7f000001, PT ;  /* 0x7f0000017900780c */ /* 0x000fe20003f46070 */
[----:B------:R-:W-:-:S04]  /*84e60*/  ISETP.GE.U32.AND P0, PT, R127, 0x7f000001, PT ;  /* 0x7f0000017f00780c */ /* 0x000fc80003f06070 */
[----:B------:R-:W-:Y:S01]  /*84e70*/  @P1 IADD3 R165, PT, PT, R165, -0x7f000001, RZ ;  /* 0x80ffffffa5a51810 */ /* 0x000fe20007ffe0ff */
[----:B------:R-:W-:-:S07]  /*84e80*/  ISETP.GE.U32.AND P1, PT, R101, 0x7f000001, PT ;  /* 0x7f0000016500780c */ /* 0x000fce0003f26070 */
[----:B------:R-:W-:-:S05]  /*84e90*/  @P2 IADD3 R121, PT, PT, R121, -0x7f000001, RZ ;  /* 0x80ffffff79792810 */ /* 0x000fca0007ffe0ff */
[----:B------:R-:W-:-:S04]  /*84ea0*/  IMAD.WIDE.U32 R4, R121, 0x5fffffa, RZ ;  /* 0x05fffffa79047825 */ /* 0x000fc800078e00ff */
[----:B------:R-:W-:Y:S01]  /*84eb0*/  IMAD R121, R121, 0x6, RZ ;  /* 0x0000000679797824 */ /* 0x000fe200078e02ff */
[----:B------:R-:W-:Y:S02]  /*84ec0*/  IADD3 R165, PT, PT, R165, R134, RZ ;  /* 0x00000086a5a57210 */ /* 0x000fe40007ffe0ff */
[----:B------:R-:W-:Y:S02]  /*84ed0*/  @P1 IADD3 R101, PT, PT, R101, -0x7f000001, RZ ;  /* 0x80ffffff65651810 */ /* 0x000fe40007ffe0ff */
[----:B------:R-:W-:Y:S01]  /*84ee0*/  @P0 IADD3 R127, PT, PT, R127, -0x7f000001, RZ ;  /* 0x80ffffff7f7f0810 */ /* 0x000fe20007ffe0ff */
[----:B------:R-:W-:Y:S01]  /*84ef0*/  ISETP.GE.U32.AND P1, PT, R128, 0x7f000001, PT ;  /* 0x7f0000018000780c */ /* 0x000fe20003f26070 */
[----:B------:R-:W-:Y:S01]  /*84f00*/  IMAD.HI.U32 R134, R121, 0x7f000001, R4 ;  /* 0x7f00000179867827 */ /* 0x000fe200078e0004 */
[----:B------:R-:W-:-:S03]  /*84f10*/  ISETP.GE.U32.AND P0, PT, R136, 0x7f000001, PT ;  /* 0x7f0000018800780c */ /* 0x000fc60003f06070 */
[----:B------:R-:W-:-:S04]  /*84f20*/  IMAD.WIDE.U32 R4, R200, R49, RZ ;  /* 0x00000031c8047225 */ /* 0x000fc800078e00ff */
[----:B------:R-:W-:Y:S01]  /*84f30*/  IMAD R121, R4, 0x7effffff, RZ ;  /* 0x7effffff04797824 */ /* 0x000fe200078e02ff */
[----:B------:R-:W-:-:S03]  /*84f40*/  IADD3 R127, PT, PT, R127, R101, RZ ;  /* 0x000000657f7f7210 */ /* 0x000fc60007ffe0ff */
[----:B------:R-:W-:Y:S01]  /*84f50*/  IMAD.HI.U32 R121, R121, 0x7f000001, R4 ;  /* 0x7f00000179797827 */ /* 0x000fe200078e0004 */
[----:B------:R-:W-:Y:S02]  /*84f60*/  @P1 IADD3 R128, PT, PT, R128, -0x7f000001, RZ ;  /* 0x80ffffff80801810 */ /* 0x000fe40007ffe0ff */
[----:B------:R-:W-:Y:S02]  /*84f70*/  @P0 IADD3 R136, PT, PT, R136, -0x7f000001, RZ ;  /* 0x80ffffff88880810 */ /* 0x000fe40007ffe0ff */
[----:B------:R-:W-:Y:S01]  /*84f80*/  ISETP.GE.U32.AND P1, PT, R121, 0x7f000001, PT ;  /* 0x7f0000017900780c */ /* 0x000fe20003f26070 */
[----:B------:R-:W-:Y:S01]  /*84f90*/  ISETP.GE.U32.AND P0, PT, R127, 0x7f000001, PT ;  /* 0x7f0000017f00780c */ /* 0x000fe20003f06070 */
[----:B------:R-:W-:Y:S01]  /*84fa0*/  IMAD.WIDE.U32 R4, R207, R50, RZ ;  /* 0x00000032cf047225 */ /* 0x000fe200078e00ff */
[----:B------:R-:W-:-:S03]  /*84fb0*/  IADD3 R190, PT, PT, R191, R190, RZ ;  /* 0x000000bebfbe7210 */ /* 0x000fc60007ffe0ff */
[----:B------:R-:W-:Y:S01]  /*84fc0*/  IMAD R101, R4, 0x7effffff, RZ ;  /* 0x7effffff04657824 */ /* 0x000fe200078e02ff */
[----:B------:R-:W-:-:S06]  /*84fd0*/  IADD3 R136, PT, PT, R136, R128, RZ ;  /* 0x0000008088887210 */ /* 0x000fcc0007ffe0ff */
[----:B------:R-:W-:Y:S02]  /*84fe0*/  @P1 IADD3 R121, PT, PT, R121, -0x7f000001, RZ ;  /* 0x80ffffff79791810 */ /* 0x000fe40007ffe0ff */
[----:B------:R-:W-:Y:S01]  /*84ff0*/  @P0 IADD3 R127, PT, PT, R127, -0x7f000001, RZ ;  /* 0x80ffffff7f7f0810 */ /* 0x000fe20007ffe0ff */
[----:B------:R-:W-:-:S03]  /*85000*/  IMAD.HI.U32 R101, R101, 0x7f000001, R4 ;  /* 0x7f00000165657827 */ /* 0x000fc600078e0004 */
[----:B------:R-:W-:Y:S01]  /*85010*/  IADD3 R128, PT, PT, R127, R121, RZ ;  /* 0x000000797f807210 */ /* 0x000fe20007ffe0ff */
[----:B------:R-:W-:Y:S01]  /*85020*/  ISETP.GE.U32.AND P3, PT, R177, 0x7f000001, PT ;  /* 0x7f000001b100780c */ /* 0x000fe20003f66070 */
[----:B------:R-:W-:Y:S01]  /*85030*/  ISETP.GE.U32.AND P2, PT, R190, 0x7f000001, PT ;  /* 0x7f000001be00780c */ /* 0x000fe20003f46070 */
[----:B------:R-:W-:Y:S02]  /*85040*/  ISETP.GE.U32.AND P1, PT, R101, 0x7f000001, PT ;  /* 0x7f0000016500780c */ /* 0x000fe40003f26070 */
[----:B------:R-:W-:Y:S01]  /*85050*/  ISETP.GE.U32.AND P0, PT, R128, 0x7f000001, PT ;  /* 0x7f0000018000780c */ /* 0x000fe20003f06070 */
[----:B------:R-:W-:-:S04]  /*85060*/  IMAD.WIDE.U32 R4, R208, R51, RZ ;  /* 0x00000033d0047225 */ /* 0x000fc800078e00ff */
[----:B------:R-:W-:-:S04]  /*85070*/  IMAD R127, R4, 0x7effffff, RZ ;  /* 0x7effffff047f7824 */ /* 0x000fc800078e02ff */
[----:B------:R-:W-:Y:S02]  /*85080*/  @P3 IADD3 R177, PT, PT, R177, -0x7f000001, RZ ;  /* 0x80ffffffb1b13810 */ /* 0x000fe40007ffe0ff */
[----:B------:R-:W-:Y:S02]  /*85090*/  @P2 IADD3 R190, PT, PT, R190, -0x7f000001, RZ ;  /* 0x80ffffffbebe2810 */ /* 0x000fe40007ffe0ff */
[----:B------:R-:W-:Y:S02]  /*850a0*/  @P1 IADD3 R101, PT, PT, R101, -0x7f000001, RZ ;  /* 0x80ffffff65651810 */ /* 0x000fe40007ffe0ff */
[----:B------:R-:W-:Y:S01]  /*850b0*/  @P0 IADD3 R128, PT, PT, R128, -0x7f000001, RZ ;  /* 0x80ffffff80800810 */ /* 0x000fe20007ffe0ff */
[----:B------:R-:W-:Y:S01]  /*850c0*/  IMAD.HI.U32 R127, R127, 0x7f000001, R4 ;  /* 0x7f0000017f7f7827 */ /* 0x000fe200078e0004 */
[----:B------:R-:W-:Y:S02]  /*850d0*/  IADD3 R166, PT, PT, R190, R177, RZ ;  /* 0x000000b1bea67210 */ /* 0x000fe40007ffe0ff */
[----:B------:R-:W-:-:S02]  /*850e0*/  IADD3 R177, PT, PT, R128, R101, RZ ;  /* 0x0000006580b17210 */ /* 0x000fc40007ffe0ff */
        /* <DEDUP_REMOVED lines=22> */
[----:B------:R-:W-:Y:S01]  /*85250*/  @P2 IADD3 R165, PT, PT, R165, -0x7f000001, RZ ;  /* 0x80ffffffa5a52810 */ /* 0x000fe20007ffe0ff */
[----:B------:R-:W-:Y:S01]  /*85260*/  ISETP.GE.U32.AND P2, PT, R184, 0x7f000001, PT ;  /* 0x7f000001b800780c */ /* 0x000fe20003f46070 */
[----:B------:R-:W-:Y:S02]  /*85270*/  IMAD.WIDE.U32 R4, R177, UR16, RZ ;  /* 0x00000010b1047c25 */ /* 0x000fe4000f8e00ff */
[----:B------:R-:W-:Y:S02]  /*85280*/  IADD3 R135, PT, PT, R165, R135, RZ ;  /* 0x00000087a5877210 */ /* 0x000fe40007ffe0ff */
[----:B------:R-:W-:Y:S01]  /*85290*/  @P1 IADD3 R189, PT, PT, R189, -0x7f000001, RZ ;  /* 0x80ffffffbdbd1810 */ /* 0x000fe20007ffe0ff */
[----:B------:R-:W-:Y:S01]  /*852a0*/  ISETP.GE.U32.AND P1, PT, R162, 0x7f000001, PT ;  /* 0x7f000001a200780c */ /* 0x000fe20003f26070 */
[----:B------:R-:W-:-:S02]  /*852b0*/  IMAD R179, R4, 0x7effffff, RZ ;  /* 0x7effffff04b37824 */ /* 0x000fc400078e02ff */
[----:B------:R-:W-:Y:S01]  /*852c0*/  @P0 IADD3 R136, PT, PT, R136, -0x7f000001, RZ ;  /* 0x80ffffff88880810 */ /* 0x000fe20007ffe0ff */
[----:B------:R-:W-:Y:S01]  /*852d0*/  ISETP.GE.U32.AND P0, PT, R135, 0x7f000001, PT ;  /* 0x7f0000018700780c */ /* 0x000fe20003f06070 */
[----:B------:R-:W-:Y:S02]  /*852e0*/  IMAD.HI.U32 R179, R179, 0x7f000001, R4 ;  /* 0x7f000001b3b37827 */ /* 0x000fe400078e0004 */
[----:B------:R-:W-:Y:S02]  /*852f0*/  @P2 IADD3 R184, PT, PT, R184, -0x7f000001, RZ ;  /* 0x80ffffffb8b82810 */ /* 0x000fe40007ffe0ff */
[----:B------:R-:W-:Y:S02]  /*85300*/  IMAD.WIDE.U32 R4, R158, UR17, RZ ;  /* 0x000000119e047c25 */ /* 0x000fe4000f8e00ff */
[----:B------:R-:W-:Y:S02]  /*85310*/  IADD3 R166, PT, PT, R166, R184, RZ ;  /* 0x000000b8a6a67210 */ /* 0x000fe40007ffe0ff */
[----:B------:R-:W-:Y:S01]  /*85320*/  IMAD R184, R4, 0x7effffff, RZ ;  /* 0x7effffff04b87824 */ /* 0x000fe200078e02ff */
[----:B------:R-:W-:-:S03]  /*85330*/  @P1 IADD3 R162, PT, PT, R162, -0x7f000001, RZ ;  /* 0x80ffffffa2a21810 */ /* 0x000fc60007ffe0ff */
[----:B------:R-:W-:Y:S01]  /*85340*/  IMAD.HI.U32 R184, R184, 0x7f000001, R4 ;  /* 0x7f000001b8b87827 */ /* 0x000fe200078e0004 */
[----:B------:R-:W-:-:S03]  /*85350*/  @P0 IADD3 R135, PT, PT, R135, -0x7f000001, RZ ;  /* 0x80ffffff87870810 */ /* 0x000fc60007ffe0ff */
[----:B------:R-:W-:Y:S01]  /*85360*/  IMAD.WIDE.U32 R4, R154, UR18, RZ ;  /* 0x000000129a047c25 */ /* 0x000fe2000f8e00ff */
[----:B------:R-:W-:-:S03]  /*85370*/  IADD3 R162, PT, PT, R135, R162, RZ ;  /* 0x000000a287a27210 */ /* 0x000fc60007ffe0ff */
[----:B------:R-:W-:-:S04]  /*85380*/  IMAD R135, R4, 0x7effffff, RZ ;  /* 0x7effffff04877824 */ /* 0x000fc800078e02ff */
[----:B------:R-:W-:Y:S01]  /*85390*/  IMAD.HI.U32 R135, R135, 0x7f000001, R4 ;  /* 0x7f00000187877827 */ /* 0x000fe200078e0004 */
[----:B------:R-:W-:-:S04]  /*853a0*/  ISETP.GE.U32.AND P0, PT, R179, 0x7f000001, PT ;  /* 0x7f000001b300780c */ /* 0x000fc80003f06070 */
[----:B------:R-:W-:Y:S01]  /*853b0*/  ISETP.GE.U32.AND P2, PT, R135, 0x7f000001, PT ;  /* 0x7f0000018700780c */ /* 0x000fe20003f46070 */
[----:B------:R-:W-:Y:S01]  /*853c0*/  IADD3 R165, PT, PT, R136, R189, RZ ;  /* 0x000000bd88a57210 */ /* 0x000fe20007ffe0ff */
[----:B------:R-:W-:Y:S01]  /*853d0*/  ISETP.GE.U32.AND P1, PT, R184, 0x7f000001, PT ;  /* 0x7f000001b800780c */ /* 0x000fe20003f26070 */
[----:B------:R-:W2:Y:S06]  /*853e0*/  LDL R189, [R1+0x110] ;  /* 0x0001100001bd7983 */ /* 0x000eac0000100800 */
[----:B------:R-:W-:-:S04]  /*853f0*/  @P0 IADD3 R179, PT, PT, R179, -0x7f000001, RZ ;  /* 0x80ffffffb3b30810 */ /* 0x000fc80007ffe0ff */
[----:B------:R-:W-:Y:S01]  /*85400*/  @P2 IADD3 R135, PT, PT, R135, -0x7f000001, RZ ;  /* 0x80ffffff87872810 */ /* 0x000fe20007ffe0ff */
[----:B------:R-:W-:-:S04]  /*85410*/  ISETP.GE.U32.AND P0, PT, R179, 0x7f000001, PT ;  /* 0x7f000001b300780c */ /* 0x000fc80003f06070 */
[----:B------:R-:W-:-:S04]  /*85420*/  IMAD.WIDE.U32 R4, R135, 0x5fffffa, RZ ;  /* 0x05fffffa87047825 */ /* 0x000fc800078e00ff */
[----:B------:R-:W-:-:S04]  /*85430*/  IMAD R135, R135, 0x6, RZ ;  /* 0x0000000687877824 */ /* 0x000fc800078e02ff */
        /* <DEDUP_REMOVED lines=11> */
[----:B------:R-:W-:-:S04]  /*854f0*/  ISETP.GE.U32.AND P1, PT, R167, 0x7f000001, PT ;  /* 0x7f000001a700780c */ /* 0x000fc80003f26070 */
[----:B------:R-:W-:-:S04]  /*85500*/  IMAD.WIDE.U32 R4, R135, 0x5fffffa, RZ ;  /* 0x05fffffa87047825 */ /* 0x000fc800078e00ff */
[----:B------:R-:W-:Y:S01]  /*85510*/  IMAD R135, R135, 0x6, RZ ;  /* 0x0000000687877824 */ /* 0x000fe200078e02ff */
[----:B------:R-:W-:Y:S02]  /*85520*/  IADD3 R179, PT, PT, R179, R184, RZ ;  /* 0x000000b8b3b37210 */ /* 0x000fe40007ffe0ff */
[----:B------:R-:W-:Y:S01]  /*85530*/  @P0 IADD3 R178, PT, PT, R178, -0x7f000001, RZ ;  /* 0x80ffffffb2b20810 */ /* 0x000fe20007ffe0ff */
[----:B------:R-:W-:Y:S01]  /*85540*/  IMAD.HI.U32 R135, R135, 0x7f000001, R4 ;  /* 0x7f00000187877827 */ /* 0x000fe200078e0004 */
[----:B------:R-:W-:-:S03]  /*85550*/  @P1 IADD3 R167, PT, PT, R167, -0x7f000001, RZ ;  /* 0x80ffffffa7a71810 */ /* 0x000fc60007ffe0ff */
        /* <DEDUP_REMOVED lines=13> */
[----:B------:R-:W-:Y:S01]  /*85630*/  @P0 IADD3 R179, PT, PT, R179, -0x7f000001, RZ ;  /* 0x80ffffffb3b30810 */ /* 0x000fe20007ffe0ff */
[----:B------:R-:W-:-:S03]  /*85640*/  ISETP.GE.U32.AND P0, PT, R184, 0x7f000001, PT ;  /* 0x7f000001b800780c */ /* 0x000fc60003f06070 */
[----:B------:R-:W-:Y:S01]  /*85650*/  IADD3 R167, PT, PT, R179, R136, RZ ;  /* 0x00000088b3a77210 */ /* 0x000fe20007ffe0ff */
[----:B------:R-:W-:-:S04]  /*85660*/  IMAD R136, R4, 0x7effffff, RZ ;  /* 0x7effffff04887824 */ /* 0x000fc800078e02ff */
[----:B------:R-:W-:-:S05]  /*85670*/  IMAD.HI.U32 R136, R136, 0x7f000001, R4 ;  /* 0x7f00000188887827 */ /* 0x000fca00078e0004 */
[----:B------:R-:W-:Y:S01]  /*85680*/  @P0 IADD3 R184, PT, PT, R184, -0x7f000001, RZ ;  /* 0x80ffffffb8b80810 */ /* 0x000fe20007ffe0ff */
[----:B------:R-:W-:Y:S01]  /*85690*/  ISETP.GE.U32.AND P0, PT, R136, 0x7f000001, PT ;  /* 0x7f0000018800780c */ /* 0x000fe20003f06070 */
[----:B------:R-:W-:Y:S01]  /*856a0*/  ISETP.GE.U32.AND P1, PT, R134, 0x7f000001, PT ;  /* 0x7f0000018600780c */ /* 0x000fe20003f26070 */
[----:B------:R-:W-:-:S04]  /*856b0*/  IMAD.WIDE.U32 R4, R177, UR17, RZ ;  /* 0x00000011b1047c25 */ /* 0x000fc8000f8e00ff */
[----:B------:R-:W-:-:S04]  /*856c0*/  IMAD R179, R4, 0x7effffff, RZ ;  /* 0x7effffff04b37824 */ /* 0x000fc800078e02ff */
[----:B------:R-:W-:-:S03]  /*856d0*/  IMAD.HI.U32 R4, R179, 0x7f000001, R4 ;  /* 0x7f000001b3047827 */ /* 0x000fc600078e0004 */
[----:B------:R-:W-:Y:S02]  /*856e0*/  @P0 IADD3 R136, PT, PT, R136, -0x7f000001, RZ ;  /* 0x80ffffff88880810 */ /* 0x000fe40007ffe0ff */
[----:B------:R-:W-:Y:S01]  /*856f0*/  @P1 IADD3 R134, PT, PT, R134, -0x7f000001, RZ ;  /* 0x80ffffff86861810 */ /* 0x000fe20007ffe0ff */
[----:B------:R-:W-:Y:S02]  /*85700*/  ISETP.GE.U32.AND P1, PT, R4, 0x7f000001, PT ;  /* 0x7f0000010400780c */ /* 0x000fe40003f26070 */
[----:B------:R-:W-:-:S11]  /*85710*/  ISETP.GE.U32.AND P0, PT, R136, 0x7f000001, PT ;  /* 0x7f0000018800780c */ /* 0x000fd60003f06070 */
[----:B------:R-:W-:Y:S02]  /*85720*/  @P1 IADD3 R4, PT, PT, R4, -0x7f000001, RZ ;  /* 0x80ffffff04041810 */ /* 0x000fe40007ffe0ff */
[----:B------:R-:W-:-:S04]  /*85730*/  @P0 IADD3 R136, PT, PT, R136, -0x7f000001, RZ ;  /* 0x80ffffff88880810 */ /* 0x000fc80007ffe0ff */
[----:B------:R-:W-:Y:S01]  /*85740*/  IADD3 R136, PT, PT, R136, R4, RZ ;  /* 0x0000000488887210 */ /* 0x000fe20007ffe0ff */
[----:B------:R-:W-:-:S04]  /*85750*/  IMAD.WIDE.U32 R4, R158, UR18, RZ ;  /* 0x000000129e047c25 */ /* 0x000fc8000f8e00ff */
        /* <DEDUP_REMOVED lines=21> */
[----:B------:R-:W-:Y:S01]  /*858b0*/  IMAD.WIDE.U32 R4, R154, UR16, RZ ;  /* 0x000000109a047c25 */ /* 0x000fe2000f8e00ff */
[----:B------:R-:W-:-:S03]  /*858c0*/  ISETP.GE.U32.AND P1, PT, R178, 0x7f000001, PT ;  /* 0x7f000001b200780c */ /* 0x000fc60003f26070 */
[----:B------:R-:W-:-:S04]  /*858d0*/  IMAD R179, R4, 0x7effffff, RZ ;  /* 0x7effffff04b37824 */ /* 0x000fc800078e02ff */
[----:B------:R-:W-:Y:S01]  /*858e0*/  IMAD.HI.U32 R179, R179, 0x7f000001, R4 ;  /* 0x7f000001b3b37827 */ /* 0x000fe200078e0004 */
[----:B------:R-:W-:-:S04]  /*858f0*/  @P0 IADD3 R167, PT, PT, R167, -0x7f000001, RZ ;  /* 0x80ffffffa7a70810 */ /* 0x000fc80007ffe0ff */
[----:B------:R-:W-:Y:S01]  /*85900*/  ISETP.GE.U32.AND P0, PT, R179, 0x7f000001, PT ;  /* 0x7f000001b300780c */ /* 0x000fe20003f06070 */
[----:B------:R-:W-:Y:S01]  /*85910*/  @P1 IADD3 R178, PT, PT, R178, -0x7f000001, RZ ;  /* 0x80ffffffb2b21810 */ /* 0x000fe20007ffe0ff */
[----:B------:R-:W-:-:S03]  /*85920*/  IMAD.WIDE.U32 R4, R160, UR17, RZ ;  /* 0x00000011a0047c25 */ /* 0x000fc6000f8e00ff */
[----:B------:R-:W-:Y:S01]  /*85930*/  IADD3 R167, PT, PT, R167, R178, RZ ;  /* 0x000000b2a7a77210 */ /* 0x000fe20007ffe0ff */
[----:B------:R-:W-:-:S04]  /*85940*/  IMAD R178, R4, 0x7effffff, RZ ;  /* 0x7effffff04b27824 */ /* 0x000fc800078e02ff */
[----:B------:R-:W-:-:S03]  /*85950*/  IMAD.HI.U32 R4, R178, 0x7f000001, R4 ;  /* 0x7f000001b2047827 */ /* 0x000fc600078e0004 */
[----:B------:R-:W-:Y:S02]  /*85960*/  @P0 IADD3 R179, PT, PT, R179, -0x7f000001, RZ ;  /* 0x80ffffffb3b30810 */ /* 0x000fe40007ffe0ff */
[----:B------:R-:W-:Y:S01]  /*85970*/  IADD3 R134, PT, PT, R184, R134, RZ ;  /* 0x00000086b8867210 */ /* 0x000fe20007ffe0ff */
[----:B------:R-:W-:Y:S02]  /*85980*/  ISETP.GE.U32.AND P1, PT, R4, 0x7f000001, PT ;  /* 0x7f0000010400780c */ /* 0x000fe40003f26070 */
[----:B------:R-:W-:Y:S01]  /*85990*/  ISETP.GE.U32.AND P0, PT, R179, 0x7f000001, PT ;  /* 0x7f000001b300780c */ /* 0x000fe20003f06070 */
[----:B------:R-:W-:Y:S01]  /*859a0*/  ISETP.GE.U32.AND P3, PT, R135, 0x7f000001, PT ;  /* 0x7f0000018700780c */ /* 0x000fe20003f66070 */
[----:B------:R-:W-:-:S09]  /*859b0*/  ISETP.GE.U32.AND P2, PT, R134, 0x7f000001, PT ;  /* 0x7f0000018600780c */ /* 0x000fd20003f46070 */
[----:B------:R-:W-:Y:S02]  /*859c0*/  @P1 IADD3 R4, PT, PT, R4, -0x7f000001, RZ ;  /* 0x80ffffff04041810 */ /* 0x000fe40007ffe0ff */
[----:B------:R-:W-:Y:S02]  /*859d0*/  @P0 IADD3 R179, PT, PT, R179, -0x7f000001, RZ ;  /* 0x80ffffffb3b30810 */ /* 0x000fe40007ffe0ff */
[----:B------:R-:W-:Y:S02]  /*859e0*/  @P3 IADD3 R135, PT, PT, R135, -0x7f000001, RZ ;  /* 0x80ffffff87873810 */ /* 0x000fe40007ffe0ff */
[----:B------:R-:W-:Y:S02]  /*859f0*/  @P2 IADD3 R134, PT, PT, R134, -0x7f000001, RZ ;  /* 0x80ffffff86862810 */ /* 0x000fe40007ffe0ff */
[----:B------:R-:W-:Y:S01]  /*85a00*/  IADD3 R179, PT, PT, R179, R4, RZ ;  /* 0x00000004b3b37210 */ /* 0x000fe20007ffe0ff */
[----:B------:R-:W-:Y:S01]  /*85a10*/  IMAD.WIDE.U32 R4, R177, UR18, RZ ;  /* 0x00000012b1047c25 */ /* 0x000fe2000f8e00ff */
[----:B------:R-:W-:-:S03]  /*85a20*/  IADD3 R134, PT, PT, R134, R135, RZ ;  /* 0x0000008786867210 */ /* 0x000fc60007ffe0ff */
[----:B------:R-:W-:-:S04]  /*85a30*/  IMAD R135, R4, 0x7effffff, RZ ;  /* 0x7effffff04877824 */ /* 0x000fc800078e02ff */
[----:B------:R-:W-:Y:S01]  /*85a40*/  IMAD.HI.U32 R4, R135, 0x7f000001, R4 ;  /* 0x7f00000187047827 */ /* 0x000fe200078e0004 */
[----:B------:R-:W-:-:S04]  /*85a50*/  ISETP.GE.U32.AND P0, PT, R179, 0x7f000001, PT ;  /* 0x7f000001b300780c */ /* 0x000fc80003f06070 */
[----:B------:R-:W-:-:S09]  /*85a60*/  ISETP.GE.U32.AND P1, PT, R4, 0x7f000001, PT ;  /* 0x7f0000010400780c */ /* 0x000fd20003f26070 */
[----:B------:R-:W-:Y:S01]  /*85a70*/  @P0 IADD3 R179, PT, PT, R179, -0x7f000001, RZ ;  /* 0x80ffffffb3b30810 */ /* 0x000fe20007ffe0ff */
[----:B------:R-:W-:-:S03]  /*85a80*/  ISETP.GE.U32.AND P0, PT, R134, 0x7f000001, PT ;  /* 0x7f0000018600780c */ /* 0x000fc60003f06070 */
[----:B------:R-:W-:-:S04]  /*85a90*/  @P1 IADD3 R4, PT, PT, R4, -0x7f000001, RZ ;  /* 0x80ffffff04041810 */ /* 0x000fc80007ffe0ff */
[----:B------:R-:W-:Y:S01]  /*85aa0*/  IADD3 R239, PT, PT, R179, R4, RZ ;  /* 0x00000004b3ef7210 */ /* 0x000fe20007ffe0ff */
[----:B------:R-:W-:-:S04]  /*85ab0*/  IMAD.WIDE.U32 R4, R158, UR19, RZ ;  /* 0x000000139e047c25 */ /* 0x000fc8000f8e00ff */
[----:B------:R-:W-:Y:S01]  /*85ac0*/  IMAD R135, R4, 0x7effffff, RZ ;  /* 0x7effffff04877824 */ /* 0x000fe200078e02ff */
[----:B------:R-:W-:Y:S01]  /*85ad0*/  @P0 IADD3 R134, PT, PT, R134, -0x7f000001, RZ ;  /* 0x80ffffff86860810 */ /* 0x000fe20007ffe0ff */
[----:B------:R-:W-:Y:S02]  /*85ae0*/  ISETP.GE.U32.AND P0, PT, R239, 0x7f000001, PT ;  /* 0x7f000001ef00780c */ /* 0x000fe40003f06070 */
[----:B------:R-:W-:-:S05]  /*85af0*/  IMAD.HI.U32 R135, R135, 0x7f000001, R4 ;  /* 0x7f00000187877827 */ /* 0x000fca00078e0004 */
[----:B------:R-:W-:-:S06]  /*85b00*/  ISETP.GE.U32.AND P1, PT, R135, 0x7f000001, PT ;  /* 0x7f0000018700780c */ /* 0x000fcc0003f26070 */
[----:B------:R-:W-:Y:S01]  /*85b10*/  @P0 IADD3 R239, PT, PT, R239, -0x7f000001, RZ ;  /* 0x80ffffffefef0810 */ /* 0x000fe20007ffe0ff */
[----:B------:R-:W-:Y:S01]  /*85b20*/  ISETP.GE.U32.AND P0, PT, R136, 0x7f000001, PT ;  /* 0x7f0000018800780c */ /* 0x000fe20003f06070 */
[----:B------:R-:W-:-:S05]  /*85b30*/  ISETP.GE.U32.AND P2, PT, R167, 0x7f000001, PT ;  /* 0x7f000001a700780c */ /* 0x000fca0003f46070 */
[----:B------:R-:W-:-:S04]  /*85b40*/  @P1 IADD3 R135, PT, PT, R135, -0x7f000001, RZ ;  /* 0x80ffffff87871810 */ /* 0x000fc80007ffe0ff */
[----:B------:R-:W-:Y:S01]  /*85b50*/  IADD3 R239, PT, PT, R239, R135, RZ ;  /* 0x00000087efef7210 */ /* 0x000fe20007ffe0ff */
[----:B------:R-:W-:Y:S02]  /*85b60*/  IMAD.WIDE.U32 R4, R238, R134, RZ ;  /* 0x00000086ee047225 */ /* 0x000fe400078e00ff */
[----:B------:R-:W-:Y:S02]  /*85b70*/  @P0 IADD3 R136, PT, PT, R136, -0x7f000001, RZ ;  /* 0x80ffffff88880810 */ /* 0x000fe40007ffe0ff */
[----:B------:R-:W-:Y:S01]  /*85b80*/  ISETP.GE.U32.AND P0, PT, R239, 0x7f000001, PT ;  /* 0x7f000001ef00780c */ /* 0x000fe20003f06070 */
[----:B------:R-:W-:Y:S01]  /*85b90*/  IMAD R134, R4, 0x7effffff, RZ ;  /* 0x7effffff04867824 */ /* 0x000fe200078e02ff */
[----:B------:R-:W-:-:S03]  /*85ba0*/  @P2 IADD3 R167, PT, PT, R167, -0x7f000001, RZ ;  /* 0x80ffffffa7a72810 */ /* 0x000fc60007ffe0ff */
        /* <DEDUP_REMOVED lines=12> */
[----:B------:R-:W-:Y:S01]  /*85c70*/  IMAD.HI.U32 R238, R4, 0x7f000001, R238 ;  /* 0x7f00000104ee7827 */ /* 0x000fe200078e00ee */
[----:B------:R-:W-:Y:S01]  /*85c80*/  ISETP.GE.U32.AND P0, PT, R162, 0x7f000001, PT ;  /* 0x7f000001a200780c */ /* 0x000fe20003f06070 */
[----:B------:R-:W-:Y:S01]  /*85c90*/  ISETP.GE.U32.AND P2, PT, R165, 0x7f000001, PT ;  /* 0x7f000001a500780c */ /* 0x000fe20003f46070 */
[----:B------:R-:W-:Y:S01]  /*85ca0*/  IADD3 R104, PT, PT, R104, R120, RZ ;  /* 0x0000007868687210 */ /* 0x000fe20007ffe0ff */
[----:B------:R-:W-:Y:S01]  /*85cb0*/  IMAD.WIDE.U32 R4, R166, R154, RZ ;  /* 0x0000009aa6047225 */ /* 0x000fe200078e00ff */
[----:B------:R-:W-:Y:S02]  /*85cc0*/  IADD3 R93, PT, PT, R93, R100, RZ ;  /* 0x000000645d5d7210 */ /* 0x000fe40007ffe0ff */
[----:B------:R-:W-:Y:S02]  /*85cd0*/  IADD3 R114, PT, PT, R8, R114, RZ ;  /* 0x0000007208727210 */ /* 0x000fe40007ffe0ff */
[----:B------:R-:W-:Y:S01]  /*85ce0*/  IADD3 R110, PT, PT, R68, R110, RZ ;  /* 0x0000006e446e7210 */ /* 0x000fe20007ffe0ff */
[----:B------:R-:W-:Y:S01]  /*85cf0*/  IMAD R167, R4, 0x7effffff, RZ ;  /* 0x7effffff04a77824 */ /* 0x000fe200078e02ff */
[----:B------:R-:W3:Y:S03]  /*85d00*/  LDL.LU R239, [R1+0x3d0] ;  /* 0x0003d00001ef7983 */ /* 0x000ee60000300800 */
[----:B------:R-:W-:-:S05]  /*85d10*/  IMAD.HI.U32 R167, R167, 0x7f000001, R4 ;  /* 0x7f000001a7a77827 */ /* 0x000fca00078e0004 */
[----:B------:R-:W-:Y:S01]  /*85d20*/  ISETP.GE.U32.AND P1, PT, R167, 0x7f000001, PT ;  /* 0x7f000001a700780c */ /* 0x000fe20003f26070 */
[----:B------:R-:W-:Y:S01]  /*85d30*/  @P0 IADD3 R162, PT, PT, R162, -0x7f000001, RZ ;  /* 0x80ffffffa2a20810 */ /* 0x000fe20007ffe0ff */
[----:B------:R-:W-:-:S11]  /*85d40*/  ISETP.GE.U32.AND P0, PT, R149, 0x7f000001, PT ;  /* 0x7f0000019500780c */ /* 0x000fd60003f06070 */
[----:B------:R-:W-:Y:S01]  /*85d50*/  @P1 IADD3 R167, PT, PT, R167, -0x7f000001, RZ ;  /* 0x80ffffffa7a71810 */ /* 0x000fe20007ffe0ff */
[----:B------:R-:W-:-:S04]  /*85d60*/  ISETP.GE.U32.AND P1, PT, R146, 0x7f000001, PT ;  /* 0x7f0000019200780c */ /* 0x000fc80003f26070 */
        /* <DEDUP_REMOVED lines=14> */
[----:B------:R-:W-:Y:S01]  /*85e50*/  ISETP.GE.U32.AND P0, PT, R147, 0x7f000001, PT ;  /* 0x7f0000019300780c */ /* 0x000fe20003f06070 */
[----:B------:R-:W-:-:S11]  /*85e60*/  ISETP.GE.U32.AND P1, PT, R143, 0x7f000001, PT ;  /* 0x7f0000018f00780c */ /* 0x000fd60003f26070 */
[----:B------:R-:W-:Y:S01]  /*85e70*/  @P2 IADD3 R146, PT, PT, R146, -0x7f000001, RZ ;  /* 0x80ffffff92922810 */ /* 0x000fe20007ffe0ff */
[----:B------:R-:W-:Y:S01]  /*85e80*/  ISETP.GE.U32.AND P2, PT, R144, 0x7f000001, PT ;  /* 0x7f0000019000780c */ /* 0x000fe20003f46070 */
[----:B------:R-:W-:Y:S02]  /*85e90*/  @P0 IADD3 R147, PT, PT, R147, -0x7f000001, RZ ;  /* 0x80ffffff93930810 */ /* 0x000fe40007ffe0ff */
[----:B------:R-:W-:Y:S01]  /*85ea0*/  @P1 IADD3 R143, PT, PT, R143, -0x7f000001, RZ ;  /* 0x80ffffff8f8f1810 */ /* 0x000fe20007ffe0ff */
[----:B------:R-:W-:-:S09]  /*85eb0*/  ISETP.GE.U32.AND P1, PT, R145, 0x7f000001, PT ;  /* 0x7f0000019100780c */ /* 0x000fd20003f26070 */
[----:B------:R-:W-:-:S05]  /*85ec0*/  @P2 IADD3 R144, PT, PT, R144, -0x7f000001, RZ ;  /* 0x80ffffff90902810 */ /* 0x000fca0007ffe0ff */
[----:B------:R-:W-:Y:S01]  /*85ed0*/  ISETP.GE.U32.AND P0, PT, R144, 0x7f000001, PT ;  /* 0x7f0000019000780c */ /* 0x000fe20003f06070 */
[----:B------:R-:W-:Y:S01]  /*85ee0*/  @P1 IADD3 R145, PT, PT, R145, -0x7f000001, RZ ;  /* 0x80ffffff91911810 */ /* 0x000fe20007ffe0ff */
[----:B------:R-:W-:-:S11]  /*85ef0*/  ISETP.GE.U32.AND P1, PT, R123, 0x7f000001, PT ;  /* 0x7f0000017b00780c */ /* 0x000fd60003f26070 */
[----:B------:R-:W-:Y:S01]  /*85f00*/  @P0 IADD3 R144, PT, PT, R144, -0x7f000001, RZ ;  /* 0x80ffffff90900810 */ /* 0x000fe20007ffe0ff */
[----:B------:R-:W-:-:S03]  /*85f10*/  ISETP.GE.U32.AND P0, PT, R142, 0x7f000001, PT ;  /* 0x7f0000018e00780c */ /* 0x000fc60003f06070 */
[----:B------:R-:W-:Y:S01]  /*85f20*/  IADD3 R145, PT, PT, R144, R145, RZ ;  /* 0x0000009190917210 */ /* 0x000fe20007ffe0ff */
[----:B------:R-:W-:Y:S01]  /*85f30*/  IMAD.WIDE.U32 R4, R146, 0x5fffffa, RZ ;  /* 0x05fffffa92047825 */ /* 0x000fe200078e00ff */
[----:B------:R-:W-:Y:S01]  /*85f40*/  @P1 IADD3 R123, PT, PT, R123, -0x7f000001, RZ ;  /* 0x80ffffff7b7b1810 */ /* 0x000fe20007ffe0ff */
[----:B------:R-:W-:-:S07]  /*85f50*/  ISETP.GE.U32.AND P1, PT, R141, 0x7f000001, PT ;  /* 0x7f0000018d00780c */ /* 0x000fce0003f26070 */
[----:B------:R-:W-:Y:S01]  /*85f60*/  @P0 IADD3 R142, PT, PT, R142, -0x7f000001, RZ ;  /* 0x80ffffff8e8e0810 */ /* 0x000fe20007ffe0ff */
[----:B------:R-:W-:Y:S01]  /*85f70*/  ISETP.GE.U32.AND P0, PT, R145, 0x7f000001, PT ;  /* 0x7f0000019100780c */ /* 0x000fe20003f06070 */
[----:B------:R-:W-:Y:S02]  /*85f80*/  IMAD R146, R146, 0x6, RZ ;  /* 0x0000000692927824 */ /* 0x000fe400078e02ff */
[----:B------:R-:W-:Y:S02]  /*85f90*/  IADD3 R142, PT, PT, R142, R123, RZ ;  /* 0x0000007b8e8e7210 */ /* 0x000fe40007ffe0ff */
        /* <DEDUP_REMOVED lines=10> */
[----:B------:R-:W-:-:S04]  /*86040*/  IMAD R144, R4, 0x7effffff, RZ ;  /* 0x7effffff04907824 */ /* 0x000fc800078e02ff */
[----:B------:R-:W-:-:S04]  /*86050*/  IMAD.HI.U32 R144, R144, 0x7f000001, R4 ;  /* 0x7f00000190907827 */ /* 0x000fc800078e0004 */
[----:B------:R-:W-:Y:S01]  /*86060*/  IMAD.WIDE.U32 R4, R162, R154, RZ ;  /* 0x0000009aa2047225 */ /* 0x000fe200078e00ff */
[----:B------:R-:W-:Y:S01]  /*86070*/  @P0 IADD3 R142, PT, PT, R142, -0x7f000001, RZ ;  /* 0x80ffffff8e8e0810 */ /* 0x000fe20007ffe0ff */
[----:B------:R-:W-:Y:S02]  /*86080*/  ISETP.GE.U32.AND P0, PT, R143, 0x7f000001, PT ;  /* 0x7f0000018f00780c */ /* 0x000fe40003f06070 */
[----:B------:R-:W-:Y:S01]  /*86090*/  IMAD R123, R4, 0x7effffff, RZ ;  /* 0x7effffff047b7824 */ /* 0x000fe200078e02ff */
[----:B------:R-:W-:Y:S01]  /*860a0*/  ISETP.GE.U32.AND P1, PT, R122, 0x7f000001, PT ;  /* 0x7f0000017a00780c */ /* 0x000fe20003f26070 */
[----:B--2---:R-:W-:Y:S02]  /*860b0*/  IADD3 R141, PT, PT, R142, R189, RZ ;  /* 0x000000bd8e8d7210 */ /* 0x004fe40007ffe0ff */
[----:B------:R-:W-:-:S04]  /*860c0*/  IMAD.HI.U32 R123, R123, 0x7f000001, R4 ;  /* 0x7f0000017b7b7827 */ /* 0x000fc800078e0004 */
[----:B------:R-:W-:-:S04]  /*860d0*/  IMAD.WIDE.U32 R4, R166, R160, RZ ;  /* 0x000000a0a6047225 */ /* 0x000fc800078e00ff */
[----:B------:R-:W-:Y:S01]  /*860e0*/  IMAD R147, R4, 0x7effffff, RZ ;  /* 0x7effffff04937824 */ /* 0x000fe200078e02ff */
[----:B------:R-:W-:Y:S01]  /*860f0*/  @P0 IADD3 R143, PT, PT, R143, -0x7f000001, RZ ;  /* 0x80ffffff8f8f0810 */ /* 0x000fe20007ffe0ff */
[----:B------:R-:W-:Y:S02]  /*86100*/  ISETP.GE.U32.AND P0, PT, R141, 0x7f000001, PT ;  /* 0x7f0000018d00780c */ /* 0x000fe40003f06070 */
[----:B------:R-:W-:Y:S01]  /*86110*/  IMAD.HI.U32 R147, R147, 0x7f000001, R4 ;  /* 0x7f00000193937827 */ /* 0x000fe200078e0004 */
[----:B------:R-:W-:-:S03]  /*86120*/  @P1 IADD3 R122, PT, PT, R122, -0x7f000001, RZ ;  /* 0x80ffffff7a7a1810 */ /* 0x000fc60007ffe0ff */
[----:B------:R-:W-:Y:S01]  /*86130*/  IMAD.WIDE.U32 R4, R165, R158, RZ ;  /* 0x0000009ea5047225 */ /* 0x000fe200078e00ff */
[----:B------:R0:W-:Y:S03]  /*86140*/  STL [R1+0x110], R141 ;  /* 0x0001108d01007387 */ /* 0x0001e60000100800 */
[----:B------:R-:W-:Y:S01]  /*86150*/  IMAD R189, R4, 0x7effffff, RZ ;  /* 0x7effffff04bd7824 */ /* 0x000fe200078e02ff */
[----:B------:R-:W-:-:S03]  /*86160*/  IADD3 R143, PT, PT, R143, R122, RZ ;  /* 0x0000007a8f8f7210 */ /* 0x000fc60007ffe0ff */
        /* <DEDUP_REMOVED lines=14> */
[----:B------:R-:W-:Y:S01]  /*86250*/  IMAD.WIDE.U32 R4, R162, R177, RZ ;  /* 0x000000b1a2047225 */ /* 0x000fe200078e00ff */
[----:B------:R0:W-:Y:S01]  /*86260*/  STL [R1+0x110], R141 ;  /* 0x0001108d01007387 */ /* 0x0001e20000100800 */
[----:B------:R-:W-:Y:S02]  /*86270*/  @P1 IADD3 R190, PT, PT, R190, -0x7f000001, RZ ;  /* 0x80ffffffbebe1810 */ /* 0x000fe40007ffe0ff */
[----:B0-----:R-:W-:-:S04]  /*86280*/  IMAD R141, R4, 0x7effffff, RZ ;  /* 0x7effffff048d7824 */ /* 0x001fc800078e02ff */
[----:B------:R-:W-:-:S04]  /*86290*/  IMAD.HI.U32 R141, R141, 0x7f000001, R4 ;  /* 0x7f0000018d8d7827 */ /* 0x000fc800078e0004 */
[----:B------:R-:W-:Y:S02]  /*862a0*/  IMAD.WIDE.U32 R4, R143, R177, RZ ;  /* 0x000000b18f047225 */ /* 0x000fe400078e00ff */
[----:B------:R-:W2:Y:S01]  /*862b0*/  LDL R177, [R1+0x114] ;  /* 0x0001140001b17983 */ /* 0x000ea20000100800 */
[----:B------:R-:W-:Y:S01]  /*862c0*/  ISETP.GE.U32.AND P0, PT, R190, 0x7f000001, PT ;  /* 0x7f000001be00780c */ /* 0x000fe20003f06070 */
[----:B------:R-:W-:Y:S01]  /*862d0*/  IMAD R122, R4, 0x7effffff, RZ ;  /* 0x7effffff047a7824 */ /* 0x000fe200078e02ff */
[----:B------:R-:W-:-:S03]  /*862e0*/  ISETP.GE.U32.AND P1, PT, R144, 0x7f000001, PT ;  /* 0x7f0000019000780c */ /* 0x000fc60003f26070 */
[----:B------:R-:W-:-:S08]  /*862f0*/  IMAD.HI.U32 R122, R122, 0x7f000001, R4 ;  /* 0x7f0000017a7a7827 */ /* 0x000fd000078e0004 */
[----:B------:R-:W-:Y:S01]  /*86300*/  @P0 IADD3 R190, PT, PT, R190, -0x7f000001, RZ ;  /* 0x80ffffffbebe0810 */ /* 0x000fe20007ffe0ff */
[----:B------:R-:W-:Y:S01]  /*86310*/  ISETP.GE.U32.AND P0, PT, R141, 0x7f000001, PT ;  /* 0x7f0000018d00780c */ /* 0x000fe20003f06070 */
[----:B------:R-:W-:Y:S01]  /*86320*/  ISETP.GE.U32.AND P2, PT, R122, 0x7f000001, PT ;  /* 0x7f0000017a00780c */ /* 0x000fe20003f46070 */
[----:B------:R-:W-:Y:S01]  /*86330*/  @P1 IADD3 R144, PT, PT, R144, -0x7f000001, RZ ;  /* 0x80ffffff90901810 */ /* 0x000fe20007ffe0ff */
[----:B------:R-:W-:-:S10]  /*86340*/  ISETP.GE.U32.AND P1, PT, R142, 0x7f000001, PT ;  /* 0x7f0000018e00780c */ /* 0x000fd40003f26070 */
[----:B------:R-:W-:Y:S02]  /*86350*/  @P0 IADD3 R141, PT, PT, R141, -0x7f000001, RZ ;  /* 0x80ffffff8d8d0810 */ /* 0x000fe40007ffe0ff */
[----:B------:R-:W-:-:S03]  /*86360*/  @P2 IADD3 R122, PT, PT, R122, -0x7f000001, RZ ;  /* 0x80ffffff7a7a2810 */ /* 0x000fc60007ffe0ff */
[----:B------:R-:W-:Y:S02]  /*86370*/  ISETP.GE.U32.AND P0, PT, R141, 0x7f000001, PT ;  /* 0x7f0000018d00780c */ /* 0x000fe40003f06070 */
[----:B------:R-:W-:Y:S01]  /*86380*/  IMAD.WIDE.U32 R4, R122, 0x5fffffa, RZ ;  /* 0x05fffffa7a047825 */ /* 0x000fe200078e00ff */
[----:B------:R-:W-:-:S03]  /*86390*/  IADD3 R144, PT, PT, R190, R144, RZ ;  /* 0x00000090be907210 */ /* 0x000fc60007ffe0ff */
        /* <DEDUP_REMOVED lines=8> */
[----:B------:R-:W-:-:S05]  /*86420*/  IMAD.HI.U32 R141, R141, 0x7f000001, R4 ;  /* 0x7f0000018d8d7827 */ /* 0x000fca00078e0004 */
[----:B------:R-:W-:Y:S01]  /*86430*/  @P0 IADD3 R144, PT, PT, R144, -0x7f000001, RZ ;  /* 0x80ffffff90900810 */ /* 0x000fe20007ffe0ff */
[----:B------:R-:W-:-:S13]  /*86440*/  ISETP.GE.U32.AND P0, PT, R141, 0x7f000001, PT ;  /* 0x7f0000018d00780c */ /* 0x000fda0003f06070 */
[----:B------:R-:W-:-:S05]  /*86450*/  @P0 IADD3 R141, PT, PT, R141, -0x7f000001, RZ ;  /* 0x80ffffff8d8d0810 */ /* 0x000fca0007ffe0ff */
[----:B------:R-:W-:-:S04]  /*86460*/  IMAD.WIDE.U32 R4, R141, 0x5fffffa, RZ ;  /* 0x05fffffa8d047825 */ /* 0x000fc800078e00ff */
[----:B------:R-:W-:-:S04]  /*86470*/  IMAD R141, R141, 0x6, RZ ;  /* 0x000000068d8d7824 */ /* 0x000fc800078e02ff */
        /* <DEDUP_REMOVED lines=16> */
[----:B------:R-:W-:Y:S01]  /*86580*/  IMAD.WIDE.U32 R4, R143, R154, RZ ;  /* 0x0000009a8f047225 */ /* 0x000fe200078e00ff */
[----:B------:R-:W-:Y:S01]  /*86590*/  IADD3 R154, PT, PT, R142, R190, RZ ;  /* 0x000000be8e9a7210 */ /* 0x000fe20007ffe0ff */
[----:B------:R-:W-:-:S04]  /*865a0*/  ISETP.GE.U32.AND P1, PT, R144, 0x7f000001, PT ;  /* 0x7f0000019000780c */ /* 0x000fc80003f26070 */
[----:B------:R-:W-:Y:S01]  /*865b0*/  ISETP.GE.U32.AND P0, PT, R154, 0x7f000001, PT ;  /* 0x7f0000019a00780c */ /* 0x000fe20003f06070 */
[----:B------:R-:W-:-:S04]  /*865c0*/  IMAD R158, R4, 0x7effffff, RZ ;  /* 0x7effffff049e7824 */ /* 0x000fc800078e02ff */
[----:B------:R-:W-:-:S04]  /*865d0*/  IMAD.HI.U32 R158, R158, 0x7f000001, R4 ;  /* 0x7f0000019e9e7827 */ /* 0x000fc800078e0004 */
[----:B------:R-:W-:Y:S01]  /*865e0*/  IMAD.WIDE.U32 R4, R19, R166, RZ ;  /* 0x000000a613047225 */ /* 0x000fe200078e00ff */
[----:B------:R-:W-:Y:S01]  /*865f0*/  ISETP.GE.U32.AND P2, PT, R189, 0x7f000001, PT ;  /* 0x7f000001bd00780c */ /* 0x000fe20003f46070 */
[----:B------:R-:W3:Y:S01]  /*86600*/  LDL R166, [R1+0x118] ;  /* 0x0001180001a67983 */ /* 0x000ee20000100800 */
[----:B------:R-:W-:Y:S02]  /*86610*/  @P1 IADD3 R144, PT, PT, R144, -0x7f000001, RZ ;  /* 0x80ffffff90901810 */ /* 0x000fe40007ffe0ff */
[----:B------:R-:W-:Y:S01]  /*86620*/  @P0 IADD3 R154, PT, PT, R154, -0x7f000001, RZ ;  /* 0x80ffffff9a9a0810 */ /* 0x000fe20007ffe0ff */
[----:B------:R-:W-:-:S03]  /*86630*/  IMAD R141, R4, 0x7effffff, RZ ;  /* 0x7effffff048d7824 */ /* 0x000fc600078e02ff */
[----:B------:R-:W-:Y:S01]  /*86640*/  IADD3 R154, PT, PT, R154, R144, RZ ;  /* 0x000000909a9a7210 */ /* 0x000fe20007ffe0ff */
        /* <DEDUP_REMOVED lines=11> */
[----:B------:R-:W-:Y:S01]  /*86700*/  IMAD.WIDE.U32 R4, R19, R162, RZ ;  /* 0x000000a213047225 */ /* 0x000fe200078e00ff */
[----:B------:R-:W-:-:S03]  /*86710*/  @P1 IADD3 R158, PT, PT, R158, -0x7f000001, RZ ;  /* 0x80ffffff9e9e1810 */ /* 0x000fc60007ffe0ff */
[----:B------:R-:W-:-:S04]  /*86720*/  IMAD R144, R4, 0x7effffff, RZ ;  /* 0x7effffff04907824 */ /* 0x000fc800078e02ff */
[----:B------:R-:W-:-:S04]  /*86730*/  IMAD.HI.U32 R144, R144, 0x7f000001, R4 ;  /* 0x7f00000190907827 */ /* 0x000fc800078e0004 */
[----:B------:R-:W-:-:S04]  /*86740*/  IMAD.WIDE.U32 R4, R158, 0x5fffffa, RZ ;  /* 0x05fffffa9e047825 */ /* 0x000fc800078e00ff */
[----:B------:R-:W-:Y:S01]  /*86750*/  IMAD R158, R158, 0x6, RZ ;  /* 0x000000069e9e7824 */ /* 0x000fe200078e02ff */
[----:B------:R-:W-:-:S03]  /*86760*/  @P0 IADD3 R123, PT, PT, R123, -0x7f000001, RZ ;  /* 0x80ffffff7b7b0810 */ /* 0x000fc60007ffe0ff */
[----:B------:R-:W-:Y:S02]  /*86770*/  IMAD.HI.U32 R162, R158, 0x7f000001, R4 ;  /* 0x7f0000019ea27827 */ /* 0x000fe400078e0004 */
[----:B------:R-:W-:-:S03]  /*86780*/  ISETP.GE.U32.AND P0, PT, R123, 0x7f000001, PT ;  /* 0x7f0000017b00780c */ /* 0x000fc60003f06070 */
[----:B------:R-:W-:Y:S01]  /*86790*/  ISETP.GE.U32.AND P3, PT, R162, 0x7f000001, PT ;  /* 0x7f000001a200780c */ /* 0x000fe20003f66070 */
[----:B------:R-:W-:-:S04]  /*867a0*/  IMAD.WIDE.U32 R4, R154, R196, RZ ;  /* 0x000000c49a047225 */ /* 0x000fc800078e00ff */
[----:B------:R-:W-:-:S05]  /*867b0*/  IMAD R158, R4, 0x7effffff, RZ ;  /* 0x7effffff049e7824 */ /* 0x000fca00078e02ff */
[----:B------:R-:W-:Y:S01]  /*867c0*/  @P0 IADD3 R123, PT, PT, R123, -0x7f000001, RZ ;  /* 0x80ffffff7b7b0810 */ /* 0x000fe20007ffe0ff */
[----:B------:R-:W-:Y:S01]  /*867d0*/  ISETP.GE.U32.AND P0, PT, R184, 0x7f000001, PT ;  /* 0x7f000001b800780c */ /* 0x000fe20003f06070 */
[----:B------:R-:W-:Y:S01]  /*867e0*/  IMAD.HI.U32 R158, R158, 0x7f000001, R4 ;  /* 0x7f0000019e9e7827 */ /* 0x000fe200078e0004 */
[----:B------:R-:W-:Y:S01]  /*867f0*/  ISETP.GE.U32.AND P1, PT, R147, 0x7f000001, PT ;  /* 0x7f0000019300780c */ /* 0x000fe20003f26070 */
[----:B------:R-:W-:Y:S02]  /*86800*/  @P3 IADD3 R162, PT, PT, R162, -0x7f000001, RZ ;  /* 0x80ffffffa2a23810 */ /* 0x000fe40007ffe0ff */
[----:B------:R-:W-:Y:S01]  /*86810*/  @P2 IADD3 R189, PT, PT, R189, -0x7f000001, RZ ;  /* 0x80ffffffbdbd2810 */ /* 0x000fe20007ffe0ff */
[----:B------:R-:W-:-:S04]  /*86820*/  IMAD.WIDE.U32 R4, R154, R198, RZ ;  /* 0x000000c69a047225 */ /* 0x000fc800078e00ff */
[----:B------:R-:W-:Y:S01]  /*86830*/  IMAD R160, R4, 0x7effffff, RZ ;  /* 0x7effffff04a07824 */ /* 0x000fe200078e02ff */
[----:B------:R-:W-:-:S03]  /*86840*/  IADD3 R189, PT, PT, R189, R162, RZ ;  /* 0x000000a2bdbd7210 */ /* 0x000fc60007ffe0ff */
[----:B------:R-:W-:Y:S01]  /*86850*/  IMAD.HI.U32 R160, R160, 0x7f000001, R4 ;  /* 0x7f000001a0a07827 */ /* 0x000fe200078e0004 */
[----:B------:R-:W-:-:S03]  /*86860*/  @P0 IADD3 R184, PT, PT, R184, -0x7f000001, RZ ;  /* 0x80ffffffb8b80810 */ /* 0x000fc60007ffe0ff */
[----:B------:R-:W-:Y:S01]  /*86870*/  IMAD.WIDE.U32 R4, R154, R197, RZ ;  /* 0x000000c59a047225 */ /* 0x000fe200078e00ff */
[----:B------:R-:W-:Y:S01]  /*86880*/  ISETP.GE.U32.AND P2, PT, R189, 0x7f000001, PT ;  /* 0x7f000001bd00780c */ /* 0x000fe20003f46070 */
        /* <DEDUP_REMOVED lines=9> */
[----:B------:R-:W-:Y:S01]  /*86920*/  @P1 IADD3 R179, PT, PT, R179, -0x7f000001, RZ ;  /* 0x80ffffffb3b31810 */ /* 0x000fe20007ffe0ff */
[----:B------:R-:W-:Y:S01]  /*86930*/  IMAD.HI.U32 R165, R165, 0x7f000001, R4 ;  /* 0x7f000001a5a57827 */ /* 0x000fe200078e0004 */
        /* <DEDUP_REMOVED lines=8> */
[----:B------:R-:W-:-:S03]  /*869c0*/  ISETP.GE.U32.AND P2, PT, R147, 0x7f000001, PT ;  /* 0x7f0000019300780c */ /* 0x000fc60003f46070 */
[----:B------:R-:W-:Y:S01]  /*869d0*/  IADD3 R123, PT, PT, R123, R145, RZ ;  /* 0x000000917b7b7210 */ /* 0x000fe20007ffe0ff */
[----:B------:R-:W-:-:S04]  /*869e0*/  ISETP.GE.U32.AND P1, PT, R146, 0x7f000001, PT ;  /* 0x7f0000019200780c */ /* 0x000fc80003f26070 */
[----:B------:R-:W-:-:S05]  /*869f0*/  ISETP.GE.U32.AND P0, PT, R123, 0x7f000001, PT ;  /* 0x7f0000017b00780c */ /* 0x000fca0003f06070 */
[----:B------:R-:W-:-:S05]  /*86a00*/  @P2 IADD3 R147, PT, PT, R147, -0x7f000001, RZ ;  /* 0x80ffffff93932810 */ /* 0x000fca0007ffe0ff */
[----:B------:R-:W-:-:S04]  /*86a10*/  IMAD.WIDE.U32 R4, R147, 0x5fffffa, RZ ;  /* 0x05fffffa93047825 */ /* 0x000fc800078e00ff */
        /* <DEDUP_REMOVED lines=15> */
[----:B------:R-:W-:Y:S01]  /*86b10*/  IMAD R149, R4, 0x7effffff, RZ ;  /* 0x7effffff04957824 */ /* 0x000fe200078e02ff */
[----:B------:R-:W-:Y:S01]  /*86b20*/  IADD3 R184, PT, PT, R184, R179, RZ ;  /* 0x000000b3b8b87210 */ /* 0x000fe20007ffe0ff */
[----:B------:R-:W-:Y:S01]  /*86b30*/  ISETP.GE.U32.AND P1, PT, R178, 0x7f000001, PT ;  /* 0x7f000001b200780c */ /* 0x000fe20003f26070 */
[----:B------:R-:W2:Y:S01]  /*86b40*/  LDL R179, [R1+0x11c] ;  /* 0x00011c0001b37983 */ /* 0x000ea20000100800 */
[----:B------:R-:W-:Y:S02]  /*86b50*/  IMAD.HI.U32 R149, R149, 0x7f000001, R4 ;  /* 0x7f00000195957827 */ /* 0x000fe400078e0004 */
[----:B------:R-:W-:-:S03]  /*86b60*/  ISETP.GE.U32.AND P0, PT, R184, 0x7f000001, PT ;  /* 0x7f000001b800780c */ /* 0x000fc60003f06070 */
[----:B------:R-:W-:-:S10]  /*86b70*/  ISETP.GE.U32.AND P2, PT, R149, 0x7f000001, PT ;  /* 0x7f0000019500780c */ /* 0x000fd40003f46070 */
[----:B------:R-:W-:Y:S01]  /*86b80*/  @P0 IADD3 R184, PT, PT, R184, -0x7f000001, RZ ;  /* 0x80ffffffb8b80810 */ /* 0x000fe20007ffe0ff */
[----:B------:R-:W-:Y:S02]  /*86b90*/  ISETP.GE.U32.AND P0, PT, R177, 0x7f000001, PT ;  /* 0x7f000001b100780c */ /* 0x000fe40003f06070 */
[----:B------:R-:W-:Y:S01]  /*86ba0*/  @P2 IADD3 R149, PT, PT, R149, -0x7f000001, RZ ;  /* 0x80ffffff95952810 */ /* 0x000fe20007ffe0ff */
[----:B------:R-:W-:Y:S01]  /*86bb0*/  ISETP.GE.U32.AND P2, PT, R123, 0x7f000001, PT ;  /* 0x7f0000017b00780c */ /* 0x000fe20003f46070 */
[----:B------:R-:W-:Y:S01]  /*86bc0*/  @P1 IADD3 R178, PT, PT, R178, -0x7f000001, RZ ;  /* 0x80ffffffb2b21810 */ /* 0x000fe20007ffe0ff */
[----:B------:R0:W-:Y:S03]  /*86bd0*/  STL [R1+0x114], R177 ;  /* 0x000114b101007387 */ /* 0x0001e60000100800 */
[----:B------:R-:W-:Y:S01]  /*86be0*/  IADD3 R184, PT, PT, R184, R178, RZ ;  /* 0x000000b2b8b87210 */ /* 0x000fe20007ffe0ff */
[----:B------:R-:W-:-:S04]  /*86bf0*/  IMAD.WIDE.U32 R4, R149, 0x5fffffa, RZ ;  /* 0x05fffffa95047825 */ /* 0x000fc800078e00ff */
[----:B------:R-:W-:Y:S01]  /*86c00*/  IMAD R149, R149, 0x6, RZ ;  /* 0x0000000695957824 */ /* 0x000fe200078e02ff */
[----:B------:R-:W-:Y:S01]  /*86c10*/  ISETP.GE.U32.AND P1, PT, R122, 0x7f000001, PT ;  /* 0x7f0000017a00780c */ /* 0x000fe20003f26070 */
[----:B0-----:R-:W-:Y:S02]  /*86c20*/  @P0 IADD3 R177, PT, PT, R177, -0x7f000001, RZ ;  /* 0x80ffffffb1b10810 */ /* 0x001fe40007ffe0ff */
        /* <DEDUP_REMOVED lines=8> */
[----:B------:R-:W-:Y:S01]  /*86cb0*/  @P0 IADD3 R184, PT, PT, R184, -0x7f000001, RZ ;  /* 0x80ffffffb8b80810 */ /* 0x000fe20007ffe0ff */
[----:B------:R0:W-:Y:S03]  /*86cc0*/  STL [R1+0x114], R177 ;  /* 0x000114b101007387 */ /* 0x0001e60000100800 */
[----:B------:R-:W-:Y:S01]  /*86cd0*/  IADD3 R191, PT, PT, R184, R122, RZ ;  /* 0x0000007ab8bf7210 */ /* 0x000fe20007ffe0ff */
[----:B0-----:R-:W-:-:S04]  /*86ce0*/  IMAD R177, R4, 0x7effffff, RZ ;  /* 0x7effffff04b17824 */ /* 0x001fc800078e02ff */
[----:B------:R-:W-:Y:S01]  /*86cf0*/  ISETP.GE.U32.AND P1, PT, R191, 0x7f000001, PT ;  /* 0x7f000001bf00780c */ /* 0x000fe20003f26070 */
[----:B------:R-:W-:-:S04]  /*86d00*/  IMAD.HI.U32 R177, R177, 0x7f000001, R4 ;  /* 0x7f000001b1b17827 */ /* 0x000fc800078e0004 */
[----:B------:R-:W-:-:S04]  /*86d10*/  IMAD.WIDE.U32 R4, R123, R196, RZ ;  /* 0x000000c47b047225 */ /* 0x000fc800078e00ff */
[----:B------:R-:W-:-:S04]  /*86d20*/  IMAD R154, R4, 0x7effffff, RZ ;  /* 0x7effffff049a7824 */ /* 0x000fc800078e02ff */
[----:B------:R-:W-:-:S04]  /*86d30*/  IMAD.HI.U32 R154, R154, 0x7f000001, R4 ;  /* 0x7f0000019a9a7827 */ /* 0x000fc800078e0004 */
[----:B------:R-:W-:Y:S01]  /*86d40*/  IMAD.WIDE.U32 R4, R123, R201, RZ ;  /* 0x000000c97b047225 */ /* 0x000fe200078e00ff */
[----:B------:R-:W-:Y:S01]  /*86d50*/  @P1 IADD3 R191, PT, PT, R191, -0x7f000001, RZ ;  /* 0x80ffffffbfbf1810 */ /* 0x000fe20007ffe0ff */
[----:B------:R-:W4:Y:S02]  /*86d60*/  LDL.64 R122, [R1+0x100] ;  /* 0x00010000017a7983 */ /* 0x000f240000100a00 */
        /* <DEDUP_REMOVED lines=9> */
[----:B------:R-:W4:Y:S01]  /*86e00*/  LDL.LU R196, [R1+0x2a0] ;  /* 0x0002a00001c47983 */ /* 0x000f220000300800 */
[----:B------:R-:W-:-:S13]  /*86e10*/  ISETP.GE.U32.AND P0, PT, R167, 0x7f000001, PT ;  /* 0x7f000001a700780c */ /* 0x000fda0003f06070 */
[----:B------:R-:W-:-:S04]  /*86e20*/  @P0 IADD3 R167, PT, PT, R167, -0x7f000001, RZ ;  /* 0x80ffffffa7a70810 */ /* 0x000fc80007ffe0ff */
[----:B---3--:R-:W-:-:S05]  /*86e30*/  IADD3 R166, PT, PT, R167, R166, RZ ;  /* 0x000000a6a7a67210 */ /* 0x008fca0007ffe0ff */
[----:B------:R-:W-:Y:S01]  /*86e40*/  ISETP.GE.U32.AND P0, PT, R166, 0x7f000001, PT ;  /* 0x7f000001a600780c */ /* 0x000fe20003f06070 */
[----:B------:R0:W-:-:S12]  /*86e50*/  STL [R1+0x118], R166 ;  /* 0x000118a601007387 */ /* 0x0001d80000100800 */
[----:B0-----:R-:W-:Y:S01]  /*86e60*/  @P0 IADD3 R166, PT, PT, R166, -0x7f000001, RZ ;  /* 0x80ffffffa6a60810 */ /* 0x001fe20007ffe0ff */
[----:B------:R-:W-:-:S13]  /*86e70*/  ISETP.GE.U32.AND P0, PT, R138, 0x7f000001, PT ;  /* 0x7f0000018a00780c */ /* 0x000fda0003f06070 */
[----:B------:R-:W-:Y:S01]  /*86e80*/  @P0 IADD3 R138, PT, PT, R138, -0x7f000001, RZ ;  /* 0x80ffffff8a8a0810 */ /* 0x000fe20007ffe0ff */
        /* <DEDUP_REMOVED lines=8> */
[----:B------:R-:W-:Y:S01]  /*86f10*/  ISETP.GE.U32.AND P0, PT, R189, 0x7f000001, PT ;  /* 0x7f000001bd00780c */ /* 0x000fe20003f06070 */
[----:B------:R-:W-:-:S12]  /*86f20*/  ISETP.GE.U32.AND P3, PT, R190, 0x7f000001, PT ;  /* 0x7f000001be00780c */ /* 0x000fd80003f66070 */
[----:B------:R-:W-:-:S05]  /*86f30*/  @P0 IADD3 R189, PT, PT, R189, -0x7f000001, RZ ;  /* 0x80ffffffbdbd0810 */ /* 0x000fca0007ffe0ff */
[C---:B------:R-:W-:Y:S01]  /*86f40*/  ISETP.GE.U32.AND P2, PT, R189.reuse, 0x7f000001, PT ;  /* 0x7f000001bd00780c */ /* 0x040fe20003f46070 */
[----:B------:R-:W-:Y:S01]  /*86f50*/  ISETP.GE.U32.AND P0, PT, R158, 0x7f000001, PT ;  /* 0x7f0000019e00780c */ /* 0x000fe20003f06070 */
[----:B------:R-:W-:Y:S01]  /*86f60*/  @P3 IADD3 R190, PT, PT, R190, -0x7f000001, RZ ;  /* 0x80ffffffbebe3810 */ /* 0x000fe20007ffe0ff */
[----:B------:R-:W-:Y:S01]  /*86f70*/  ISETP.GE.U32.AND P3, PT, R162, 0x7f000001, PT ;  /* 0x7f000001a200780c */ /* 0x000fe20003f66070 */
[----:B------:R0:W-:Y:S09]  /*86f80*/  STL [R1+0x118], R166 ;  /* 0x000118a601007387 */ /* 0x0001f20000100800 */
[----:B------:R-:W-:-:S02]  /*86f90*/  @P2 IADD3 R189, PT, PT, R189, -0x7f000001, RZ ;  /* 0x80ffffffbdbd2810 */ /* 0x000fc40007ffe0ff */
[----:B--2---:R-:W-:Y:S01]  /*86fa0*/  IADD3 R138, PT, PT, R138, R179, RZ ;  /* 0x000000b38a8a7210 */ /* 0x004fe20007ffe0ff */
[----:B------:R-:W-:-:S04]  /*86fb0*/  IMAD R179, R4, 0x7effffff, RZ ;  /* 0x7effffff04b37824 */ /* 0x000fc800078e02ff */
[----:B------:R-:W-:-:S04]  /*86fc0*/  IMAD.HI.U32 R179, R179, 0x7f000001, R4 ;  /* 0x7f000001b3b37827 */ /* 0x000fc800078e0004 */
[----:B------:R-:W-:-:S04]  /*86fd0*/  IMAD.WIDE.U32 R4, R191, R201, RZ ;  /* 0x000000c9bf047225 */ /* 0x000fc800078e00ff */
[----:B------:R-:W-:-:S04]  /*86fe0*/  IMAD R191, R4, 0x7effffff, RZ ;  /* 0x7effffff04bf7824 */ /* 0x000fc800078e02ff */
[----:B------:R-:W-:Y:S01]  /*86ff0*/  IMAD.HI.U32 R191, R191, 0x7f000001, R4 ;  /* 0x7f000001bfbf7827 */ /* 0x000fe200078e0004 */
[----:B------:R-:W-:-:S04]  /*87000*/  ISETP.GE.U32.AND P5, PT, R179, 0x7f000001, PT ;  /* 0x7f000001b300780c */ /* 0x000fc80003fa6070 */
[----:B------:R-:W-:Y:S01]  /*87010*/  ISETP.GE.U32.AND P4, PT, R191, 0x7f000001, PT ;  /* 0x7f000001bf00780c */ /* 0x000fe20003f86070 */
[----:B------:R-:W-:-:S04]  /*87020*/  IMAD.WIDE.U32 R4, R165, 0x5fffffa, RZ ;  /* 0x05fffffaa5047825 */ /* 0x000fc800078e00ff */
[----:B------:R-:W-:Y:S01]  /*87030*/  IMAD R165, R165, 0x6, RZ ;  /* 0x00000006a5a57824 */ /* 0x000fe200078e02ff */
[----:B------:R-:W-:-:S03]  /*87040*/  ISETP.GE.U32.AND P1, PT, R138, 0x7f000001, PT ;  /* 0x7f0000018a00780c */ /* 0x000fc60003f26070 */
[----:B------:R-:W-:-:S04]  /*87050*/  IMAD.HI.U32 R192, R165, 0x7f000001, R4 ;  /* 0x7f000001a5c07827 */ /* 0x000fc800078e0004 */
[C---:B------:R-:W-:Y:S01]  /*87060*/  IMAD.WIDE.U32 R4, R178.reuse, 0x5fffffa, RZ ;  /* 0x05fffffab2047825 */ /* 0x040fe200078e00ff */
[----:B------:R-:W-:Y:S02]  /*87070*/  @P5 IADD3 R179, PT, PT, R179, -0x7f000001, RZ ;  /* 0x80ffffffb3b35810 */ /* 0x000fe40007ffe0ff */
[----:B------:R-:W-:Y:S01]  /*87080*/  @P4 IADD3 R191, PT, PT, R191, -0x7f000001, RZ ;  /* 0x80ffffffbfbf4810 */ /* 0x000fe20007ffe0ff */
[----:B------:R-:W-:Y:S01]  /*87090*/  IMAD R165, R178, 0x6, RZ ;  /* 0x00000006b2a57824 */ /* 0x000fe200078e02ff */
[----:B------:R-:W-:Y:S01]  /*870a0*/  ISETP.GE.U32.AND P5, PT, R192, 0x7f000001, PT ;  /* 0x7f000001c000780c */ /* 0x000fe20003fa6070 */
[----:B------:R-:W-:Y:S02]  /*870b0*/  ISETP.GE.U32.AND P2, PT, R179, 0x7f000001, PT ;  /* 0x7f000001b300780c */ /* 0x000fe40003f46070 */
[----:B------:R-:W-:Y:S01]  /*870c0*/  ISETP.GE.U32.AND P6, PT, R191, 0x7f000001, PT ;  /* 0x7f000001bf00780c */ /* 0x000fe20003fc6070 */
[----:B------:R-:W-:-:S04]  /*870d0*/  IMAD.HI.U32 R165, R165, 0x7f000001, R4 ;  /* 0x7f000001a5a57827 */ /* 0x000fc800078e0004 */
[----:B------:R-:W-:-:S04]  /*870e0*/  IMAD.WIDE.U32 R4, R177, 0x5fffffa, RZ ;  /* 0x05fffffab1047825 */ /* 0x000fc800078e00ff */
[----:B0-----:R-:W-:Y:S01]  /*870f0*/  IMAD R166, R177, 0x6, RZ ;  /* 0x00000006b1a67824 */ /* 0x001fe200078e02ff */
[----:B------:R0:W-:Y:S01]  /*87100*/  STL [R1+0x11c], R138 ;  /* 0x00011c8a01007387 */ /* 0x0001e20000100800 */
[----:B------:R-:W-:Y:S02]  /*87110*/  @P0 IADD3 R158, PT, PT, R158, -0x7f000001, RZ ;  /* 0x80ffffff9e9e0810 */ /* 0x000fe40007ffe0ff */
[----:B------:R-:W-:-:S04]  /*87120*/  IMAD.HI.U32 R166, R166, 0x7f000001, R4 ;  /* 0x7f000001a6a67827 */ /* 0x000fc800078e0004 */
[----:B------:R-:W-:-:S04]  /*87130*/  IMAD.WIDE.U32 R4, R184, 0x5fffffa, RZ ;  /* 0x05fffffab8047825 */ /* 0x000fc800078e00ff */
[----:B------:R-:W-:Y:S01]  /*87140*/  IMAD R167, R184, 0x6, RZ ;  /* 0x00000006b8a77824 */ /* 0x000fe200078e02ff */
[----:B------:R-:W-:Y:S02]  /*87150*/  @P3 IADD3 R162, PT, PT, R162, -0x7f000001, RZ ;  /* 0x80ffffffa2a23810 */ /* 0x000fe40007ffe0ff */
[----:B0-----:R-:W-:Y:S02]  /*87160*/  @P1 IADD3 R138, PT, PT, R138, -0x7f000001, RZ ;  /* 0x80ffffff8a8a1810 */ /* 0x001fe40007ffe0ff */
[----:B------:R-:W-:Y:S02]  /*87170*/  @P6 IADD3 R191, PT, PT, R191, -0x7f000001, RZ ;  /* 0x80ffffffbfbf6810 */ /* 0x000fe40007ffe0ff */
[----:B------:R-:W-:Y:S02]  /*87180*/  @P5 IADD3 R192, PT, PT, R192, -0x7f000001, RZ ;  /* 0x80ffffffc0c05810 */ /* 0x000fe40007ffe0ff */
[----:B------:R-:W-:Y:S01]  /*87190*/  @P2 IADD3 R179, PT, PT, R179, -0x7f000001, RZ ;  /* 0x80ffffffb3b32810 */ /* 0x000fe20007ffe0ff */
[----:B------:R-:W-:Y:S01]  /*871a0*/  IMAD.HI.U32 R167, R167, 0x7f000001, R4 ;  /* 0x7f000001a7a77827 */ /* 0x000fe200078e0004 */
[----:B------:R0:W-:Y:S02]  /*871b0*/  STL [R1+0x11c], R138 ;  /* 0x00011c8a01007387 */ /* 0x0001e40000100800 */
[----:B0-----:R-:W-:-:S02]  /*871c0*/  IADD3 R138, PT, PT, R189, R158, RZ ;  /* 0x0000009ebd8a7210 */ /* 0x001fc40007ffe0ff */
[----:B------:R-:W-:Y:S02]  /*871d0*/  IADD3 R158, PT, PT, R191, R162, RZ ;  /* 0x000000a2bf9e7210 */ /* 0x000fe40007ffe0ff */
[----:B------:R-:W-:Y:S02]  /*871e0*/  IADD3 R162, PT, PT, R179, R192, RZ ;  /* 0x000000c0b3a27210 */ /* 0x000fe40007ffe0ff */
[----:B----4-:R-:W2:Y:S04]  /*871f0*/  LD.E R179, desc[UR20][R122.64+0x10c0] ;  /* 0x0010c0147ab37980 */ /* 0x010ea8000c101900 */
[----:B------:R-:W3:Y:S04]  /*87200*/  LD.E R178, desc[UR20][R122.64+0x10c4] ;  /* 0x0010c4147ab27980 */ /* 0x000ee8000c101900 */
[----:B------:R-:W4:Y:S04]  /*87210*/  LD.E R177, desc[UR20][R122.64+0x10c8] ;  /* 0x0010c8147ab17980 */ /* 0x000f28000c101900 */
[----:B------:R0:W2:Y:S01]  /*87220*/  LD.E R122, desc[UR20][R122.64+0x10cc] ;  /* 0x0010cc147a7a7980 */ /* 0x0000a2000c101900 */
[----:B------:R-:W-:-:S04]  /*87230*/  IMAD.WIDE.U32 R4, R23, R196, RZ ;  /* 0x000000c417047225 */ /* 0x000fc800078e00ff */
[----:B0-----:R-:W-:-:S04]  /*87240*/  IMAD R123, R4, 0x7effffff, RZ ;  /* 0x7effffff047b7824 */ /* 0x001fc800078e02ff */
[----:B------:R-:W-:-:S05]  /*87250*/  IMAD.HI.U32 R4, R123, 0x7f000001, R4 ;  /* 0x7f0000017b047827 */ /* 0x000fca00078e0004 */
[----:B------:R-:W-:-:S13]  /*87260*/  ISETP.GE.U32.AND P0, PT, R4, 0x7f000001, PT ;  /* 0x7f0000010400780c */ /* 0x000fda0003f06070 */
[----:B------:R-:W-:-:S04]  /*87270*/  @P0 IADD3 R4, PT, PT, R4, -0x7f000001, RZ ;  /* 0x80ffffff04040810 */ /* 0x000fc80007ffe0ff */
[----:B------:R-:W-:Y:S01]  /*87280*/  IADD3 R184, PT, PT, R132, R4, RZ ;  /* 0x0000000484b87210 */ /* 0x000fe20007ffe0ff */
[----:B------:R-:W-:-:S04]  /*87290*/  IMAD.WIDE.U32 R4, R28, R196, RZ ;  /* 0x000000c41c047225 */ /* 0x000fc800078e00ff */
[----:B------:R-:W-:-:S04]  /*872a0*/  IMAD R123, R4, 0x7effffff, RZ ;  /* 0x7effffff047b7824 */ /* 0x000fc800078e02ff */
[----:B------:R-:W-:-:S05]  /*872b0*/  IMAD.HI.U32 R4, R123, 0x7f000001, R4 ;  /* 0x7f0000017b047827 */ /* 0x000fca00078e0004 */
[----:B------:R-:W-:-:S13]  /*872c0*/  ISETP.GE.U32.AND P0, PT, R4, 0x7f000001, PT ;  /* 0x7f0000010400780c */ /* 0x000fda0003f06070 */
[----:B------:R-:W-:-:S04]  /*872d0*/  @P0 IADD3 R4, PT, PT, R4, -0x7f000001, RZ ;  /* 0x80ffffff04040810 */ /* 0x000fc80007ffe0ff */
[----:B------:R-:W-:Y:S01]  /*872e0*/  IADD3 R131, PT, PT, R131, R4, RZ ;  /* 0x0000000483837210 */ /* 0x000fe20007ffe0ff */
        /* <DEDUP_REMOVED lines=8> */
[----:B------:R-:W-:Y:S01]  /*87370*/  ISETP.GE.U32.AND P4, PT, R190, 0x7f000001, PT ;  /* 0x7f000001be00780c */ /* 0x000fe20003f86070 */
[----:B------:R-:W-:Y:S01]  /*87380*/  IADD3 R198, PT, PT, R99, R119, RZ ;  /* 0x0000007763c67210 */ /* 0x000fe20007ffe0ff */
[----:B------:R-:W-:Y:S01]  /*87390*/  IMAD R189, R4, 0x7effffff, RZ ;  /* 0x7effffff04bd7824 */ /* 0x000fe200078e02ff */
[----:B------:R-:W2:Y:S03]  /*873a0*/  LDL.LU R216, [R1+0x370] ;  /* 0x0003700001d87983 */ /* 0x000ea60000300800 */
        /* <DEDUP_REMOVED lines=17> */
[----:B------:R-:W-:-:S04]  /*874c0*/  IMAD.WIDE.U32 R4, R207, R46, RZ ;  /* 0x0000002ecf047225 */ /* 0x000fc800078e00ff */
[----:B------:R-:W-:-:S04]  /*874d0*/  IMAD R191, R4, 0x7effffff, RZ ;  /* 0x7effffff04bf7824 */ /* 0x000fc800078e02ff */
[----:B------:R-:W-:-:S04]  /*874e0*/  IMAD.HI.U32 R191, R191, 0x7f000001, R4 ;  /* 0x7f000001bfbf7827 */ /* 0x000fc800078e0004 */
[----:B------:R-:W-:Y:S01]  /*874f0*/  IMAD.WIDE.U32 R4, R217, R46, RZ ;  /* 0x0000002ed9047225 */ /* 0x000fe200078e00ff */
[----:B------:R-:W-:Y:S02]  /*87500*/  @P0 IADD3 R198, PT, PT, R198, -0x7f000001, RZ ;  /* 0x80ffffffc6c60810 */ /* 0x000fe40007ffe0ff */
[----:B------:R-:W-:Y:S01]  /*87510*/  IADD3 R204, PT, PT, R98, R117, RZ ;  /* 0x0000007562cc7210 */ /* 0x000fe20007ffe0ff */
[----:B------:R-:W-:Y:S01]  /*87520*/  ISETP.GE.U32.AND P4, PT, R91, 0x7f000001, PT ;  /* 0x7f0000015b00780c */ /* 0x000fe20003f86070 */
[----:B------:R-:W-:Y:S01]  /*87530*/  IMAD R192, R4, 0x7effffff, RZ ;  /* 0x7effffff04c07824 */ /* 0x000fe200078e02ff */
[----:B------:R-:W2:Y:S01]  /*87540*/  LDL.LU R217, [R1+0x36c] ;  /* 0x00036c0001d97983 */ /* 0x000ea20000300800 */
[----:B------:R-:W-:Y:S02]  /*87550*/  IADD3 R200, PT, PT, R115, R198, RZ ;  /* 0x000000c673c87210 */ /* 0x000fe40007ffe0ff */
[----:B------:R-:W-:-:S04]  /*87560*/  IMAD.HI.U32 R192, R192, 0x7f000001, R4 ;  /* 0x7f000001c0c07827 */ /* 0x000fc800078e0004 */
[----:B------:R-:W-:Y:S01]  /*87570*/  IMAD.WIDE.U32 R4, R218, R46, RZ ;  /* 0x0000002eda047225 */ /* 0x000fe200078e00ff */
[----:B------:R-:W-:Y:S01]  /*87580*/  ISETP.GE.U32.AND P0, PT, R200, 0x7f000001, PT ;  /* 0x7f000001c800780c */ /* 0x000fe20003f06070 */
[----:B------:R-:W2:Y:S02]  /*87590*/  LDL.LU R218, [R1+0x3d4] ;  /* 0x0003d40001da7983 */ /* 0x000ea40000300800 */
[----:B------:R-:W-:-:S04]  /*875a0*/  IMAD R46, R4, 0x7effffff, RZ ;  /* 0x7effffff042e7824 */ /* 0x000fc800078e02ff */
[----:B------:R-:W-:-:S04]  /*875b0*/  IMAD.HI.U32 R46, R46, 0x7f000001, R4 ;  /* 0x7f0000012e2e7827 */ /* 0x000fc800078e0004 */
[----:B------:R-:W-:Y:S01]  /*875c0*/  IMAD.WIDE.U32 R4, R208, R47, RZ ;  /* 0x0000002fd0047225 */ /* 0x000fe200078e00ff */
[----:B------:R-:W-:Y:S01]  /*875d0*/  @P4 IADD3 R91, PT, PT, R91, -0x7f000001, RZ ;  /* 0x80ffffff5b5b4810 */ /* 0x000fe20007ffe0ff */
[----:B------:R-:W2:Y:S02]  /*875e0*/  LDL.LU R208, [R1+0x3d8] ;  /* 0x0003d80001d07983 */ /* 0x000ea40000300800 */
[----:B------:R-:W-:Y:S01]  /*875f0*/  IMAD R193, R4, 0x7effffff, RZ ;  /* 0x7effffff04c17824 */ /* 0x000fe200078e02ff */
[----:B------:R-:W-:-:S03]  /*87600*/  @P0 IADD3 R200, PT, PT, R200, -0x7f000001, RZ ;  /* 0x80ffffffc8c80810 */ /* 0x000fc60007ffe0ff */
[----:B------:R-:W-:-:S04]  /*87610*/  IMAD.HI.U32 R193, R193, 0x7f000001, R4 ;  /* 0x7f000001c1c17827 */ /* 0x000fc800078e0004 */
[----:B------:R-:W-:Y:S01]  /*87620*/  IMAD.WIDE.U32 R4, R211, R47, RZ ;  /* 0x0000002fd3047225 */ /* 0x000fe200078e00ff */
[----:B------:R-:W-:Y:S02]  /*87630*/  IADD3 R200, PT, PT, R111, R200, RZ ;  /* 0x000000c86fc87210 */ /* 0x000fe40007ffe0ff */
[----:B------:R-:W-:Y:S01]  /*87640*/  IADD3 R88, PT, PT, R88, R91, RZ ;  /* 0x0000005b58587210 */ /* 0x000fe20007ffe0ff */
[----:B------:R-:W-:Y:S01]  /*87650*/  IMAD R194, R4, 0x7effffff, RZ ;  /* 0x7effffff04c27824 */ /* 0x000fe200078e02ff */
[----:B------:R-:W2:Y:S01]  /*87660*/  LDL.LU R211, [R1+0x3bc] ;  /* 0x0003bc0001d37983 */ /* 0x000ea20000300800 */
[----:B------:R-:W-:Y:S02]  /*87670*/  ISETP.GE.U32.AND P0, PT, R200, 0x7f000001, PT ;  /* 0x7f000001c800780c */ /* 0x000fe40003f06070 */
[----:B------:R-:W-:-:S04]  /*87680*/  IMAD.HI.U32 R194, R194, 0x7f000001, R4 ;  /* 0x7f000001c2c27827 */ /* 0x000fc800078e0004 */
[----:B------:R-:W-:Y:S02]  /*87690*/  IMAD.WIDE.U32 R4, R215, R47, RZ ;  /* 0x0000002fd7047225 */ /* 0x000fe400078e00ff */
[----:B------:R-:W2:Y:S02]  /*876a0*/  LDL.LU R215, [R1+0x3a0] ;  /* 0x0003a00001d77983 */ /* 0x000ea40000300800 */
[----:B------:R-:W-:-:S04]  /*876b0*/  IMAD R195, R4, 0x7effffff, RZ ;  /* 0x7effffff04c37824 */ /* 0x000fc800078e02ff */
[----:B------:R-:W-:-:S04]  /*876c0*/  IMAD.HI.U32 R195, R195, 0x7f000001, R4 ;  /* 0x7f000001c3c37827 */ /* 0x000fc800078e0004 */
[----:B------:R-:W-:Y:S01]  /*876d0*/  IMAD.WIDE.U32 R4, R213, R47, RZ ;  /* 0x0000002fd5047225 */ /* 0x000fe200078e00ff */
[----:B------:R-:W-:Y:S01]  /*876e0*/  @P0 IADD3 R200, PT, PT, R200, -0x7f000001, RZ ;  /* 0x80ffffffc8c80810 */ /* 0x000fe20007ffe0ff */
[----:B------:R-:W-:Y:S02]  /*876f0*/  ISETP.GE.U32.AND P0, PT, R204, 0x7f000001, PT ;  /* 0x7f000001cc00780c */ /* 0x000fe40003f06070 */
[----:B------:R-:W-:Y:S01]  /*87700*/  IMAD R196, R4, 0x7effffff, RZ ;  /* 0x7effffff04c47824 */ /* 0x000fe200078e02ff */
[----:B------:R-:W2:Y:S01]  /*87710*/  LDL.LU R213, [R1+0x378] ;  /* 0x0003780001d57983 */ /* 0x000ea20000300800 */
[----:B------:R-:W-:Y:S02]  /*87720*/  IADD3 R98, PT, PT, R107, R200, RZ ;  /* 0x000000c86b627210 */ /* 0x000fe40007ffe0ff */
[----:B------:R-:W-:-:S04]  /*87730*/  IMAD.HI.U32 R196, R196, 0x7f000001, R4 ;  /* 0x7f000001c4c47827 */ /* 0x000fc800078e0004 */
[----:B------:R-:W-:Y:S02]  /*87740*/  IMAD.WIDE.U32 R4, R209, R48, RZ ;  /* 0x00000030d1047225 */ /* 0x000fe400078e00ff */
[----:B------:R-:W2:Y:S01]  /*87750*/  LDL.LU R209, [R1+0x3dc] ;  /* 0x0003dc0001d17983 */ /* 0x000ea20000300800 */
[----:B------:R-:W-:Y:S01]  /*87760*/  ISETP.GE.U32.AND P1, PT, R98, 0x7f000001, PT ;  /* 0x7f0000016200780c */ /* 0x000fe20003f26070 */
[----:B------:R-:W-:Y:S01]  /*87770*/  IMAD R99, R4, 0x7effffff, RZ ;  /* 0x7effffff04637824 */ /* 0x000fe200078e02ff */
[----:B------:R-:W-:-:S03]  /*87780*/  @P0 IADD3 R204, PT, PT, R204, -0x7f000001, RZ ;  /* 0x80ffffffcccc0810 */ /* 0x000fc60007ffe0ff */
[----:B------:R-:W-:-:S04]  /*87790*/  IMAD.HI.U32 R99, R99, 0x7f000001, R4 ;  /* 0x7f00000163637827 */ /* 0x000fc800078e0004 */
[----:B------:R-:W-:Y:S01]  /*877a0*/  IMAD.WIDE.U32 R4, R210, R48, RZ ;  /* 0x00000030d2047225 */ /* 0x000fe200078e00ff */
[----:B------:R-:W-:Y:S01]  /*877b0*/  ISETP.GE.U32.AND P0, PT, R104, 0x7f000001, PT ;  /* 0x7f0000016800780c */ /* 0x000fe20003f06070 */
[----:B------:R-:W2:Y:S01]  /*877c0*/  LDL R210, [R1+0x3a8] ;  /* 0x0003a80001d27983 */ /* 0x000ea20000100800 */
[----:B------:R-:W-:Y:S01]  /*877d0*/  IADD3 R205, PT, PT, R124, R204, RZ ;  /* 0x000000cc7ccd7210 */ /* 0x000fe20007ffe0ff */
[----:B------:R-:W-:Y:S01]  /*877e0*/  IMAD R198, R4, 0x7effffff, RZ ;  /* 0x7effffff04c67824 */ /* 0x000fe200078e02ff */
[----:B------:R-:W-:-:S03]  /*877f0*/  @P1 IADD3 R98, PT, PT, R98, -0x7f000001, RZ ;  /* 0x80ffffff62621810 */ /* 0x000fc60007ffe0ff */
[----:B------:R-:W-:-:S04]  /*87800*/  IMAD.HI.U32 R198, R198, 0x7f000001, R4 ;  /* 0x7f000001c6c67827 */ /* 0x000fc800078e0004 */
[----:B------:R-:W-:Y:S01]  /*87810*/  IMAD.WIDE.U32 R4, R214, R48, RZ ;  /* 0x00000030d6047225 */ /* 0x000fe200078e00ff */
[----:B------:R-:W-:Y:S01]  /*87820*/  ISETP.GE.U32.AND P1, PT, R205, 0x7f000001, PT ;  /* 0x7f000001cd00780c */ /* 0x000fe20003f26070 */
[----:B------:R-:W2:Y:S02]  /*87830*/  LDL R214, [R1+0x3a4] ;  /* 0x0003a40001d67983 */ /* 0x000ea40000100800 */
[----:B------:R-:W-:-:S04]  /*87840*/  IMAD R199, R4, 0x7effffff, RZ ;  /* 0x7effffff04c77824 */ /* 0x000fc800078e02ff */
[----:B------:R-:W-:-:S04]  /*87850*/  IMAD.HI.U32 R199, R199, 0x7f000001, R4 ;  /* 0x7f000001c7c77827 */ /* 0x000fc800078e0004 */
[----:B------:R-:W-:Y:S01]  /*87860*/  IMAD.WIDE.U32 R4, R212, R48, RZ ;  /* 0x00000030d4047225 */ /* 0x000fe200078e00ff */
[----:B------:R-:W-:Y:S01]  /*87870*/  @P0 IADD3 R104, PT, PT, R104, -0x7f000001, RZ ;  /* 0x80ffffff68680810 */ /* 0x000fe20007ffe0ff */
[----:B------:R-:W2:Y:S02]  /*87880*/  LDL R212, [R1+0x37c] ;  /* 0x00037c0001d47983 */ /* 0x000ea40000100800 */
[----:B------:R-:W-:Y:S01]  /*87890*/  IMAD R200, R4, 0x7effffff, RZ ;  /* 0x7effffff04c87824 */ /* 0x000fe200078e02ff */
[----:B------:R-:W-:Y:S02]  /*878a0*/  @P1 IADD3 R205, PT, PT, R205, -0x7f000001, RZ ;  /* 0x80ffffffcdcd1810 */ /* 0x000fe40007ffe0ff */
[----:B------:R-:W-:Y:S01]  /*878b0*/  IADD3 R104, PT, PT, R106, R104, RZ ;  /* 0x000000686a687210 */ /* 0x000fe20007ffe0ff */
[----:B------:R-:W-:-:S04]  /*878c0*/  IMAD.HI.U32 R200, R200, 0x7f000001, R4 ;  /* 0x7f000001c8c87827 */ /* 0x000fc800078e0004 */
        /* <DEDUP_REMOVED lines=8> */
[----:B------:R-:W-:Y:S02]  /*87950*/  @P1 IADD3 R205, PT, PT, R205, -0x7f000001, RZ ;  /* 0x80ffffffcdcd1810 */ /* 0x000fe40007ffe0ff */
[----:B------:R-:W-:Y:S02]  /*87960*/  IADD3 R206, PT, PT, R112, R104, RZ ;  /* 0x0000006870ce7210 */ /* 0x000fe40007ffe0ff */
[----:B------:R-:W-:-:S03]  /*87970*/  IADD3 R104, PT, PT, R109, R205, RZ ;  /* 0x000000cd6d687210 */ /* 0x000fc60007ffe0ff */
[----:B------:R-:W-:Y:S01]  /*87980*/  @P2 IADD3 R204, PT, PT, R204, -0x7f000001, RZ ;  /* 0x80ffffffcccc2810 */ /* 0x000fe20007ffe0ff */
[----:B------:R-:W-:Y:S01]  /*87990*/  ISETP.GE.U32.AND P0, PT, R206, 0x7f000001, PT ;  /* 0x7f000001ce00780c */ /* 0x000fe20003f06070 */
[----:B------:R-:W-:-:S03]  /*879a0*/  ISETP.GE.U32.AND P1, PT, R104, 0x7f000001, PT ;  /* 0x7f0000016800780c */ /* 0x000fc60003f26070 */
[----:B------:R-:W-:-:S04]  /*879b0*/  IMAD.WIDE.U32 R4, R204, 0x5fffffa, RZ ;  /* 0x05fffffacc047825 */ /* 0x000fc800078e00ff */
[----:B------:R-:W-:-:S04]  /*879c0*/  IMAD R204, R204, 0x6, RZ ;  /* 0x00000006cccc7824 */ /* 0x000fc800078e02ff */
[----:B------:R-:W-:Y:S01]  /*879d0*/  IMAD.HI.U32 R205, R204, 0x7f000001, R4 ;  /* 0x7f000001cccd7827 */ /* 0x000fe200078e0004 */
[----:B------:R-:W-:Y:S02]  /*879e0*/  IADD3 R204, PT, PT, R103, R121, RZ ;  /* 0x0000007967cc7210 */ /* 0x000fe40007ffe0ff */
[----:B------:R-:W-:Y:S02]  /*879f0*/  @P0 IADD3 R206, PT, PT, R206, -0x7f000001, RZ ;  /* 0x80ffffffcece0810 */ /* 0x000fe40007ffe0ff */
[----:B------:R-:W-:Y:S01]  /*87a00*/  @P1 IADD3 R104, PT, PT, R104, -0x7f000001, RZ ;  /* 0x80ffffff68681810 */ /* 0x000fe20007ffe0ff */
[----:B------:R-:W-:Y:S01]  /*87a10*/  ISETP.GE.U32.AND P1, PT, R204, 0x7f000001, PT ;  /* 0x7f000001cc00780c */ /* 0x000fe20003f26070 */
[----:B------:R-:W-:Y:S01]  /*87a20*/  IADD3 R103, PT, PT, R108, R206, RZ ;  /* 0x000000ce6c677210 */ /* 0x000fe20007ffe0ff */
[----:B------:R-:W-:-:S04]  /*87a30*/  ISETP.GE.U32.AND P0, PT, R201, 0x7f000001, PT ;  /* 0x7f000001c900780c */ /* 0x000fc80003f06070 */
[----:B------:R-:W-:Y:S01]  /*87a40*/  ISETP.GE.U32.AND P2, PT, R103, 0x7f000001, PT ;  /* 0x7f0000016700780c */ /* 0x000fe20003f46070 */
[----:B------:R-:W-:-:S06]  /*87a50*/  IMAD.WIDE.U32 R4, R104, UR16, RZ ;  /* 0x0000001068047c25 */ /* 0x000fcc000f8e00ff */
[----:B------:R-:W-:Y:S01]  /*87a60*/  @P1 IADD3 R204, PT, PT, R204, -0x7f000001, RZ ;  /* 0x80ffffffcccc1810 */ /* 0x000fe20007ffe0ff */
[----:B------:R-:W-:-:S03]  /*87a70*/  IMAD R206, R4, 0x7effffff, RZ ;  /* 0x7effffff04ce7824 */ /* 0x000fc600078e02ff */
[----:B------:R-:W-:Y:S02]  /*87a80*/  IADD3 R204, PT, PT, R101, R204, RZ ;  /* 0x000000cc65cc7210 */ /* 0x000fe40007ffe0ff */
[----:B------:R-:W-:Y:S02]  /*87a90*/  @P0 IADD3 R201, PT, PT, R201, -0x7f000001, RZ ;  /* 0x80ffffffc9c90810 */ /* 0x000fe40007ffe0ff */
[----:B------:R-:W-:Y:S01]  /*87aa0*/  @P2 IADD3 R103, PT, PT, R103, -0x7f000001, RZ ;  /* 0x80ffffff67672810 */ /* 0x000fe20007ffe0ff */
[----:B------:R-:W-:Y:S01]  /*87ab0*/  IMAD.HI.U32 R206, R206, 0x7f000001, R4 ;  /* 0x7f000001cece7827 */ /* 0x000fe200078e0004 */
[----:B------:R-:W-:-:S03]  /*87ac0*/  ISETP.GE.U32.AND P0, PT, R204, 0x7f000001, PT ;  /* 0x7f000001cc00780c */ /* 0x000fc60003f06070 */
[----:B------:R-:W-:Y:S01]  /*87ad0*/  IMAD.WIDE.U32 R4, R103, UR18, RZ ;  /* 0x0000001267047c25 */ /* 0x000fe2000f8e00ff */
[----:B------:R-:W-:-:S03]  /*87ae0*/  IADD3 R102, PT, PT, R102, R201, RZ ;  /* 0x000000c966667210 */ /* 0x000fc60007ffe0ff */
[----:B------:R-:W-:-:S04]  /*87af0*/  IMAD R201, R4, 0x7effffff, RZ ;  /* 0x7effffff04c97824 */ /* 0x000fc800078e02ff */
[----:B------:R-:W-:Y:S02]  /*87b00*/  IMAD.HI.U32 R201, R201, 0x7f000001, R4 ;  /* 0x7f000001c9c97827 */ /* 0x000fe400078e0004 */
[----:B------:R-:W-:-:S03]  /*87b10*/  @P0 IADD3 R204, PT, PT, R204, -0x7f000001, RZ ;  /* 0x80ffffffcccc0810 */ /* 0x000fc60007ffe0ff */
[----:B------:R-:W-:Y:S01]  /*87b20*/  ISETP.GE.U32.AND P1, PT, R201, 0x7f000001, PT ;  /* 0x7f000001c900780c */ /* 0x000fe20003f26070 */
[----:B------:R-:W-:-:S05]  /*87b30*/  IADD3 R207, PT, PT, R127, R204, RZ ;  /* 0x000000cc7fcf7210 */ /* 0x000fca0007ffe0ff */
[----:B------:R-:W-:-:S07]  /*87b40*/  ISETP.GE.U32.AND P0, PT, R207, 0x7f000001, PT ;  /* 0x7f000001cf00780c */ /* 0x000fce0003f06070 */
[----:B------:R-:W-:-:S05]  /*87b50*/  @P1 IADD3 R201, PT, PT, R201, -0x7f000001, RZ ;  /* 0x80ffffffc9c91810 */ /* 0x000fca0007ffe0ff */
[----:B------:R-:W-:-:S04]  /*87b60*/  IMAD.WIDE.U32 R4, R201, 0x5fffffa, RZ ;  /* 0x05fffffac9047825 */ /* 0x000fc800078e00ff */
[----:B------:R-:W-:Y:S01]  /*87b70*/  IMAD R201, R201, 0x6, RZ ;  /* 0x00000006c9c97824 */ /* 0x000fe200078e02ff */
[----:B------:R-:W-:-:S03]  /*87b80*/  @P0 IADD3 R207, PT, PT, R207, -0x7f000001, RZ ;  /* 0x80ffffffcfcf0810 */ /* 0x000fc60007ffe0ff */
[----:B------:R-:W-:Y:S01]  /*87b90*/  IMAD.HI.U32 R204, R201, 0x7f000001, R4 ;  /* 0x7f000001c9cc7827 */ /* 0x000fe200078e0004 */
[----:B------:R-:W-:Y:S01]  /*87ba0*/  IADD3 R201, PT, PT, R128, R207, RZ ;  /* 0x000000cf80c97210 */ /* 0x000fe20007ffe0ff */
[----:B------:R-:W-:Y:S01]  /*87bb0*/  ISETP.GE.U32.AND P2, PT, R206, 0x7f000001, PT ;  /* 0x7f000001ce00780c */ /* 0x000fe20003f46070 */
[----:B------:R-:W-:-:S03]  /*87bc0*/  ISETP.GE.U32.AND P0, PT, R197, 0x7f000001, PT ;  /* 0x7f000001c500780c */ /* 0x000fc60003f06070 */
[----:B------:R-:W-:-:S09]  /*87bd0*/  ISETP.GE.U32.AND P1, PT, R201, 0x7f000001, PT ;  /* 0x7f000001c900780c */ /* 0x000fd20003f26070 */
[----:B------:R-:W-:Y:S02]  /*87be0*/  @P2 IADD3 R206, PT, PT, R206, -0x7f000001, RZ ;  /* 0x80ffffffcece2810 */ /* 0x000fe40007ffe0ff */
[----:B------:R-:W-:Y:S02]  /*87bf0*/  @P0 IADD3 R197, PT, PT, R197, -0x7f000001, RZ ;  /* 0x80ffffffc5c50810 */ /* 0x000fe40007ffe0ff */
[----:B------:R-:W-:Y:S01]  /*87c00*/  @P1 IADD3 R201, PT, PT, R201, -0x7f000001, RZ ;  /* 0x80ffffffc9c91810 */ /* 0x000fe20007ffe0ff */
[----:B------:R-:W-:Y:S01]  /*87c10*/  ISETP.GE.U32.AND P0, PT, R206, 0x7f000001, PT ;  /* 0x7f000001ce00780c */ /* 0x000fe20003f06070 */
[----:B------:R-:W-:-:S03]  /*87c20*/  IADD3 R197, PT, PT, R105, R197, RZ ;  /* 0x000000c569c57210 */ /* 0x000fc60007ffe0ff */
        /* <DEDUP_REMOVED lines=27> */
[----:B------:R-:W-:-:S08]  /*87de0*/  IMAD.WIDE.U32 R4, R201, UR19, RZ ;  /* 0x00000013c9047c25 */ /* 0x000fd0000f8e00ff */
[----:B------:R-:W-:-:S04]  /*87df0*/  @P0 IADD3 R105, PT, PT, R105, -0x7f000001, RZ ;  /* 0x80ffffff69690810 */ /* 0x000fc80007ffe0ff */
[----:B------:R-:W-:-:S04]  /*87e00*/  @P1 IADD3 R206, PT, PT, R206, -0x7f000001, RZ ;  /* 0x80ffffffcece1810 */ /* 0x000fc80007ffe0ff */
[----:B------:R-:W-:Y:S01]  /*87e10*/  IADD3 R206, PT, PT, R105, R206, RZ ;  /* 0x000000ce69ce7210 */ /* 0x000fe20007ffe0ff */
[----:B------:R-:W-:-:S04]  /*87e20*/  IMAD R105, R4, 0x7effffff, RZ ;  /* 0x7effffff04697824 */ /* 0x000fc800078e02ff */
[----:B------:R-:W-:-:S05]  /*87e30*/  IMAD.HI.U32 R105, R105, 0x7f000001, R4 ;  /* 0x7f00000169697827 */ /* 0x000fca00078e0004 */
[----:B------:R-:W-:-:S13]  /*87e40*/  ISETP.GE.U32.AND P0, PT, R105, 0x7f000001, PT ;  /* 0x7f0000016900780c */ /* 0x000fda0003f06070 */
[----:B------:R-:W-:Y:S01]  /*87e50*/  @P0 IADD3 R105, PT, PT, R105, -0x7f000001, RZ ;  /* 0x80ffffff69690810 */ /* 0x000fe20007ffe0ff */
[----:B------:R-:W-:-:S13]  /*87e60*/  ISETP.GE.U32.AND P0, PT, R184, 0x7f000001, PT ;  /* 0x7f000001b800780c */ /* 0x000fda0003f06070 */
[----:B------:R-:W-:-:S04]  /*87e70*/  @P0 IADD3 R184, PT, PT, R184, -0x7f000001, RZ ;  /* 0x80ffffffb8b80810 */ /* 0x000fc80007ffe0ff */
[----:B------:R-:W-:-:S05]  /*87e80*/  IADD3 R207, PT, PT, R184, UR12, RZ ;  /* 0x0000000cb8cf7c10 */ /* 0x000fca000fffe0ff */
[----:B------:R-:W-:-:S13]  /*87e90*/  ISETP.GE.U32.AND P0, PT, R207, 0x7f000001, PT ;  /* 0x7f000001cf00780c */ /* 0x000fda0003f06070 */
[----:B------:R-:W-:-:S04]  /*87ea0*/  @P0 IADD3 R207, PT, PT, R207, -0x7f000001, RZ ;  /* 0x80ffffffcfcf0810 */ /* 0x000fc80007ffe0ff */
[----:B------:R-:W-:-:S05]  /*87eb0*/  IADD3 R207, PT, PT, R207, UR12, RZ ;  /* 0x0000000ccfcf7c10 */ /* 0x000fca000fffe0ff */
[----:B------:R-:W-:Y:S01]  /*87ec0*/  ISETP.GE.U32.AND P0, PT, R207, 0x7f000001, PT ;  /* 0x7f000001cf00780c */ /* 0x000fe20003f06070 */
[----:B------:R-:W-:-:S12]  /*87ed0*/  ISETP.GE.U32.AND P2, PT, R204, 0x7f000001, PT ;  /* 0x7f000001cc00780c */ /* 0x000fd80003f46070 */
[----:B------:R-:W-:Y:S02]  /*87ee0*/  @P0 IADD3 R207, PT, PT, R207, -0x7f000001, RZ ;  /* 0x80ffffffcfcf0810 */ /* 0x000fe40007ffe0ff */
[----:B------:R-:W-:Y:S02]  /*87ef0*/  @P2 IADD3 R204, PT, PT, R204, -0x7f000001, RZ ;  /* 0x80ffffffcccc2810 */ /* 0x000fe40007ffe0ff */
[----:B------:R-:W-:Y:S01]  /*87f00*/  IADD3 R116, PT, PT, R207, UR12, RZ ;  /* 0x0000000ccf747c10 */ /* 0x000fe2000fffe0ff */
[----:B------:R-:W-:Y:S01]  /*87f10*/  ISETP.GE.U32.AND P2, PT, R70, 0x7f000001, PT ;  /* 0x7f0000014600780c */ /* 0x000fe20003f46070 */
[----:B------:R-:W-:Y:S01]  /*87f20*/  ISETP.GE.U32.AND P1, PT, R205, 0x7f000001, PT ;  /* 0x7f000001cd00780c */ /* 0x000fe20003f26070 */
[C---:B------:R-:W-:Y:S01]  /*87f30*/  IMAD.WIDE.U32 R4, R105.reuse, 0x5fffffa, RZ ;  /* 0x05fffffa69047825 */ /* 0x040fe200078e00ff */
[----:B------:R-:W2:Y:S01]  /*87f40*/  LDL R207, [R1+0x3c8] ;  /* 0x0003c80001cf7983 */ /* 0x000ea20000100800 */
[----:B------:R-:W-:Y:S02]  /*87f50*/  ISETP.GE.U32.AND P0, PT, R116, 0x7f000001, PT ;  /* 0x7f0000017400780c */ /* 0x000fe40003f06070 */
[----:B------:R-:W-:-:S07]  /*87f60*/  IMAD R105, R105, 0x6, RZ ;  /* 0x0000000669697824 */ /* 0x000fce00078e02ff */
[----:B------:R-:W-:-:S04]  /*87f70*/  @P2 IADD3 R70, PT, PT, R70, -0x7f000001, RZ ;  /* 0x80ffffff46462810 */ /* 0x000fc80007ffe0ff */
[----:B------:R-:W-:Y:S02]  /*87f80*/  @P0 IADD3 R116, PT, PT, R116, -0x7f000001, RZ ;  /* 0x80ffffff74740810 */ /* 0x000fe40007ffe0ff */
[----:B------:R-:W-:Y:S02]  /*87f90*/  @P1 IADD3 R205, PT, PT, R205, -0x7f000001, RZ ;  /* 0x80ffffffcdcd1810 */ /* 0x000fe40007ffe0ff */
[----:B------:R-:W-:Y:S01]  /*87fa0*/  IADD3 R70, PT, PT, R69, R70, RZ ;  /* 0x0000004645467210 */ /* 0x000fe20007ffe0ff */
[----:B------:R-:W-:-:S04]  /*87fb0*/  IMAD.HI.U32 R105, R105, 0x7f000001, R4 ;  /* 0x7f00000169697827 */ /* 0x000fc800078e0004 */
[----:B------:R-:W-:Y:S01]  /*87fc0*/  IMAD.WIDE.U32 R4, R103, UR19, RZ ;  /* 0x0000001367047c25 */ /* 0x000fe2000f8e00ff */
[----:B------:R-:W-:Y:S02]  /*87fd0*/  IADD3 R69, PT, PT, R90, R116, RZ ;  /* 0x000000745a457210 */ /* 0x000fe40007ffe0ff */
[----:B------:R-:W-:Y:S01]  /*87fe0*/  IADD3 R184, PT, PT, R205, R204, RZ ;  /* 0x000000cccdb87210 */ /* 0x000fe20007ffe0ff */
[----:B------:R-:W-:Y:S01]  /*87ff0*/  IMAD R204, R4, 0x7effffff, RZ ;  /* 0x7effffff04cc7824 */ /* 0x000fe200078e02ff */
[----:B------:R-:W-:Y:S01]  /*88000*/  ISETP.GE.U32.AND P3, PT, R70, 0x7f000001, PT ;  /* 0x7f0000014600780c */ /* 0x000fe20003f66070 */
[----:B------:R-:W-:Y:S01]  /*88010*/  ISETP.GE.U32.AND P0, PT, R69, 0x7f000001, PT ;  /* 0x7f0000014500780c */ /* 0x000fe20003f06070 */
[----:B------:R-:W-:Y:S01]  /*88020*/  IADD3 R90, PT, PT, R90, R126, RZ ;  /* 0x0000007e5a5a7210 */ /* 0x000fe20007ffe0ff */
[----:B------:R-:W-:Y:S01]  /*88030*/  IMAD.HI.U32 R204, R204, 0x7f000001, R4 ;  /* 0x7f000001cccc7827 */ /* 0x000fe200078e0004 */
[----:B------:R-:W2:Y:S04]  /*88040*/  LDL R205, [R1+0x3e0] ;  /* 0x0003e00001cd7983 */ /* 0x000ea80000100800 */
[----:B------:R-:W2:Y:S01]  /*88050*/  LDL.LU R126, [R1+0x364] ;  /* 0x00036400017e7983 */ /* 0x000ea20000300800 */
[----:B------:R-:W-:-:S05]  /*88060*/  ISETP.GE.U32.AND P1, PT, R204, 0x7f000001, PT ;  /* 0x7f000001cc00780c */ /* 0x000fca0003f26070 */
[----:B------:R-:W-:-:S04]  /*88070*/  @P0 IADD3 R69, PT, PT, R69, -0x7f000001, RZ ;  /* 0x80ffffff45450810 */ /* 0x000fc80007ffe0ff */
[----:B------:R-:W-:-:S04]  /*88080*/  IADD3 R69, PT, PT, R73, R69, RZ ;  /* 0x0000004549457210 */ /* 0x000fc80007ffe0ff */
[----:B------:R-:W-:Y:S01]  /*88090*/  @P1 IADD3 R204, PT, PT, R204, -0x7f000001, RZ ;  /* 0x80ffffffcccc1810 */ /* 0x000fe20007ffe0ff */
[----:B------:R-:W-:-:S04]  /*880a0*/  ISETP.GE.U32.AND P0, PT, R69, 0x7f000001, PT ;  /* 0x7f0000014500780c */ /* 0x000fc80003f06070 */
[----:B------:R-:W-:-:S04]  /*880b0*/  IMAD.WIDE.U32 R4, R204, 0x5fffffa, RZ ;  /* 0x05fffffacc047825 */ /* 0x000fc800078e00ff */
[----:B------:R-:W-:Y:S01]  /*880c0*/  IMAD R204, R204, 0x6, RZ ;  /* 0x00000006cccc7824 */ /* 0x000fe200078e02ff */
[----:B------:R-:W-:Y:S01]  /*880d0*/  ISETP.GE.U32.AND P1, PT, R206, 0x7f000001, PT ;  /* 0x7f000001ce00780c */ /* 0x000fe20003f26070 */
[----:B------:R-:W-:Y:S02]  /*880e0*/  @P3 IADD3 R70, PT, PT, R70, -0x7f000001, RZ ;  /* 0x80ffffff46463810 */ /* 0x000fe40007ffe0ff */
[----:B------:R-:W-:Y:S01]  /*880f0*/  IMAD.HI.U32 R4, R204, 0x7f000001, R4 ;  /* 0x7f000001cc047827 */ /* 0x000fe200078e0004 */
[----:B------:R-:W-:-:S04]  /*88100*/  @P0 IADD3 R69, PT, PT, R69, -0x7f000001, RZ ;  /* 0x80ffffff45450810 */ /* 0x000fc80007ffe0ff */
[----:B------:R-:W-:Y:S01]  /*88110*/  ISETP.GE.U32.AND P2, PT, R4, 0x7f000001, PT ;  /* 0x7f0000010400780c */ /* 0x000fe20003f46070 */
[----:B------:R-:W-:-:S04]  /*88120*/  IADD3 R70, PT, PT, R64, R70, RZ ;  /* 0x0000004640467210 */ /* 0x000fc80007ffe0ff */
[----:B------:R-:W-:Y:S02]  /*88130*/  @P1 IADD3 R206, PT, PT, R206, -0x7f000001, RZ ;  /* 0x80ffffffcece1810 */ /* 0x000fe40007ffe0ff */
[----:B------:R-:W-:Y:S01]  /*88140*/  IADD3 R69, PT, PT, R87, R69, RZ ;  /* 0x0000004557457210 */ /* 0x000fe20007ffe0ff */
[----:B------:R-:W-:Y:S01]  /*88150*/  ISETP.GE.U32.AND P3, PT, R92, 0x7f000001, PT ;  /* 0x7f0000015c00780c */ /* 0x000fe20003f66070 */
[----:B------:R-:W-:Y:S01]  /*88160*/  ISETP.GE.U32.AND P1, PT, R70, 0x7f000001, PT ;  /* 0x7f0000014600780c */ /* 0x000fe20003f26070 */
[----:B------:R-:W2:Y:S02]  /*88170*/  LDL R204, [R1+0x3ac] ;  /* 0x0003ac0001cc7983 */ /* 0x000ea40000100800 */
[----:B------:R-:W-:Y:S01]  /*88180*/  ISETP.GE.U32.AND P0, PT, R69, 0x7f000001, PT ;  /* 0x7f0000014500780c */ /* 0x000fe20003f06070 */
[----:B------:R-:W-:Y:S01]  /*88190*/  @P2 IADD3 R4, PT, PT, R4, -0x7f000001, RZ ;  /* 0x80ffffff04042810 */ /* 0x000fe20007ffe0ff */
[----:B------:R-:W-:-:S08]  /*881a0*/  ISETP.GE.U32.AND P2, PT, R93, 0x7f000001, PT ;  /* 0x7f0000015d00780c */ /* 0x000fd00003f46070 */
[----:B------:R-:W-:Y:S01]  /*881b0*/  @P1 IADD3 R70, PT, PT, R70, -0x7f000001, RZ ;  /* 0x80ffffff46461810 */ /* 0x000fe20007ffe0ff */
[----:B------:R-:W-:Y:S02]  /*881c0*/  ISETP.GE.U32.AND P1, PT, R189, 0x7f000001, PT ;  /* 0x7f000001bd00780c */ /* 0x000fe40003f26070 */
[----:B------:R-:W-:Y:S02]  /*881d0*/  @P0 IADD3 R69, PT, PT, R69, -0x7f000001, RZ ;  /* 0x80ffffff45450810 */ /* 0x000fe40007ffe0ff */
[----:B------:R-:W-:Y:S02]  /*881e0*/  IADD3 R33, PT, PT, R33, R70, RZ ;  /* 0x0000004621217210 */ /* 0x000fe40007ffe0ff */
[----:B------:R-:W-:Y:S02]  /*881f0*/  IADD3 R69, PT, PT, R86, R69, RZ ;  /* 0x0000004556457210 */ /* 0x000fe40007ffe0ff */
[----:B------:R-:W-:Y:S01]  /*88200*/  @P2 IADD3 R93, PT, PT, R93, -0x7f000001, RZ ;  /* 0x80ffffff5d5d2810 */ /* 0x000fe20007ffe0ff */
[----:B------:R-:W-:-:S02]  /*88210*/  ISETP.GE.U32.AND P5, PT, R33, 0x7f000001, PT ;  /* 0x7f0000012100780c */ /* 0x000fc40003fa6070 */
[----:B------:R-:W-:Y:S01]  /*88220*/  ISETP.GE.U32.AND P0, PT, R69, 0x7f000001, PT ;  /* 0x7f0000014500780c */ /* 0x000fe20003f06070 */
[----:B------:R-:W-:Y:S02]  /*88230*/  IADD3 R89, PT, PT, R89, R93, RZ ;  /* 0x0000005d59597210 */ /* 0x000fe40007ffe0ff */
[----:B------:R-:W-:Y:S02]  /*88240*/  @P3 IADD3 R92, PT, PT, R92, -0x7f000001, RZ ;  /* 0x80ffffff5c5c3810 */ /* 0x000fe40007ffe0ff */
[----:B------:R-:W-:Y:S01]  /*88250*/  @P1 IADD3 R189, PT, PT, R189, -0x7f000001, RZ ;  /* 0x80ffffffbdbd1810 */ /* 0x000fe20007ffe0ff */
[----:B------:R-:W-:Y:S01]  /*88260*/  ISETP.GE.U32.AND P1, PT, R89, 0x7f000001, PT ;  /* 0x7f0000015900780c */ /* 0x000fe20003f26070 */
[----:B------:R-:W-:-:S04]  /*88270*/  IADD3 R15, PT, PT, R15, R92, RZ ;  /* 0x0000005c0f0f7210 */ /* 0x000fc80007ffe0ff */
[----:B------:R-:W-:Y:S01]  /*88280*/  @P5 IADD3 R33, PT, PT, R33, -0x7f000001, RZ ;  /* 0x80ffffff21215810 */ /* 0x000fe20007ffe0ff */
[----:B------:R-:W-:Y:S01]  /*88290*/  ISETP.GE.U32.AND P2, PT, R15, 0x7f000001, PT ;  /* 0x7f0000010f00780c */ /* 0x000fe20003f46070 */
[----:B------:R-:W-:Y:S01]  /*882a0*/  @P0 IADD3 R69, PT, PT, R69, -0x7f000001, RZ ;  /* 0x80ffffff45450810 */ /* 0x000fe20007ffe0ff */
[----:B------:R-:W-:Y:S01]  /*882b0*/  ISETP.GE.U32.AND P0, PT, R90, 0x7f000001, PT ;  /* 0x7f0000015a00780c */ /* 0x000fe20003f06070 */
[----:B------:R-:W-:Y:S01]  /*882c0*/  IADD3 R33, PT, PT, R153, R33, RZ ;  /* 0x0000002199217210 */ /* 0x000fe20007ffe0ff */
[----:B------:R-:W-:Y:S01]  /*882d0*/  ISETP.GE.U32.AND P3, PT, R88, 0x7f000001, PT ;  /* 0x7f0000015800780c */ /* 0x000fe20003f66070 */
[----:B------:R-:W-:Y:S02]  /*882e0*/  IADD3 R64, PT, PT, R206, R4, RZ ;  /* 0x00000004ce407210 */ /* 0x000fe40007ffe0ff */
[----:B------:R-:W-:Y:S01]  /*882f0*/  @P1 IADD3 R89, PT, PT, R89, -0x7f000001, RZ ;  /* 0x80ffffff59591810 */ /* 0x000fe20007ffe0ff */
[----:B------:R-:W-:-:S05]  /*88300*/  ISETP.GE.U32.AND P4, PT, R33, 0x7f000001, PT ;  /* 0x7f0000012100780c */ /* 0x000fca0003f86070 */
[----:B------:R-:W-:Y:S02]  /*88310*/  @P2 IADD3 R15, PT, PT, R15, -0x7f000001, RZ ;  /* 0x80ffffff0f0f2810 */ /* 0x000fe40007ffe0ff */
[----:B------:R-:W-:Y:S02]  /*88320*/  IADD3 R41, PT, PT, R41, R89, RZ ;  /* 0x0000005929297210 */ /* 0x000fe40007ffe0ff */
[----:B------:R-:W-:Y:S01]  /*88330*/  @P0 IADD3 R90, PT, PT, R90, -0x7f000001, RZ ;  /* 0x80ffffff5a5a0810 */ /* 0x000fe20007ffe0ff */
[----:B------:R-:W-:Y:S01]  /*88340*/  ISETP.GE.U32.AND P0, PT, R197, 0x7f000001, PT ;  /* 0x7f000001c500780c */ /* 0x000fe20003f06070 */
[----:B------:R-:W-:Y:S02]  /*88350*/  @P3 IADD3 R88, PT, PT, R88, -0x7f000001, RZ ;  /* 0x80ffffff58583810 */ /* 0x000fe40007ffe0ff */
[----:B------:R-:W-:Y:S01]  /*88360*/  IADD3 R189, PT, PT, R69, R189, RZ ;  /* 0x000000bd45bd7210 */ /* 0x000fe20007ffe0ff */
[----:B------:R-:W-:Y:S01]  /*88370*/  ISETP.GE.U32.AND P2, PT, R41, 0x7f000001, PT ;  /* 0x7f0000012900780c */ /* 0x000fe20003f46070 */
[----:B------:R-:W-:-:S02]  /*88380*/  IADD3 R15, PT, PT, R40, R15, RZ ;  /* 0x0000000f280f7210 */ /* 0x000fc40007ffe0ff */
[----:B------:R-:W-:Y:S02]  /*88390*/  @P4 IADD3 R33, PT, PT, R33, -0x7f000001, RZ ;  /* 0x80ffffff21214810 */ /* 0x000fe40007ffe0ff */
[----:B------:R-:W-:Y:S01]  /*883a0*/  IADD3 R39, PT, PT, R39, R88, RZ ;  /* 0x0000005827277210 */ /* 0x000fe20007ffe0ff */
[----:B------:R-:W2:Y:S04]  /*883b0*/  LDL R206, [R1+0x380] ;  /* 0x0003800001ce7983 */ /* 0x000ea80000100800 */
[----:B------:R-:W2:Y:S01]  /*883c0*/  LDL.LU R153, [R1+0x3b4] ;  /* 0x0003b40001997983 */ /* 0x000ea20000300800 */
[----:B------:R-:W-:Y:S01]  /*883d0*/  ISETP.GE.U32.AND P3, PT, R15, 0x7f000001, PT ;  /* 0x7f0000010f00780c */ /* 0x000fe20003f66070 */
[----:B------:R-:W-:Y:S02]  /*883e0*/  IADD3 R73, PT, PT, R73, R90, RZ ;  /* 0x0000005a49497210 */ /* 0x000fe40007ffe0ff */
[----:B------:R-:W-:-:S02]  /*883f0*/  IADD3 R33, PT, PT, R152, R33, RZ ;  /* 0x0000002198217210 */ /* 0x000fc40007ffe0ff */
[----:B------:R-:W-:Y:S01]  /*88400*/  @P0 IADD3 R197, PT, PT, R197, -0x7f000001, RZ ;  /* 0x80ffffffc5c50810 */ /* 0x000fe20007ffe0ff */
[----:B------:R-:W-:Y:S01]  /*88410*/  ISETP.GE.U32.AND P4, PT, R39, 0x7f000001, PT ;  /* 0x7f0000012700780c */ /* 0x000fe20003f86070 */
[----:B------:R-:W-:Y:S01]  /*88420*/  @P2 IADD3 R41, PT, PT, R41, -0x7f000001, RZ ;  /* 0x80ffffff29292810 */ /* 0x000fe20007ffe0ff */
[----:B------:R-:W-:Y:S01]  /*88430*/  ISETP.GE.U32.AND P1, PT, R73, 0x7f000001, PT ;  /* 0x7f0000014900780c */ /* 0x000fe20003f26070 */
[----:B------:R-:W-:Y:S01]  /*88440*/  ISETP.GE.U32.AND P5, PT, R33, 0x7f000001, PT ;  /* 0x7f0000012100780c */ /* 0x000fe20003fa6070 */
[----:B------:R-:W-:Y:S01]  /*88450*/  IADD3 R197, PT, PT, R197, UR15, RZ ;  /* 0x0000000fc5c57c10 */ /* 0x000fe2000fffe0ff */
[----:B------:R-:W-:Y:S01]  /*88460*/  IMAD.WIDE.U32 R4, R103, UR16, RZ ;  /* 0x0000001067047c25 */ /* 0x000fe2000f8e00ff */
[----:B------:R-:W-:Y:S02]  /*88470*/  IADD3 R38, PT, PT, R38, R41, RZ ;  /* 0x0000002926267210 */ /* 0x000fe40007ffe0ff */
[----:B------:R-:W-:Y:S01]  /*88480*/  @P3 IADD3 R15, PT, PT, R15, -0x7f000001, RZ ;  /* 0x80ffffff0f0f3810 */ /* 0x000fe20007ffe0ff */
[----:B------:R-:W-:Y:S01]  /*88490*/  UISETP.GE.U32.AND UP1, UPT, UR15, 0x7f000001, UPT ;  /* 0x7f0000010f00788c */ /* 0x000fe2000bf26070 */
[----:B------:R-:W-:Y:S01]  /*884a0*/  ISETP.GE.U32.AND P0, PT, R197, 0x7f000001, PT ;  /* 0x7f000001c500780c */ /* 0x000fe20003f06070 */
[----:B------:R-:W-:Y:S01]  /*884b0*/  IMAD R116, R4, 0x7effffff, RZ ;  /* 0x7effffff04747824 */ /* 0x000fe200078e02ff */
[----:B------:R-:W-:Y:S01]  /*884c0*/  ISETP.GE.U32.AND P2, PT, R38, 0x7f000001, PT ;  /* 0x7f0000012600780c */ /* 0x000fe20003f46070 */
[----:B------:R-:W-:-:S02]  /*884d0*/  IADD3 R15, PT, PT, R36, R15, RZ ;  /* 0x0000000f240f7210 */ /* 0x000fc40007ffe0ff */
[----:B------:R-:W-:Y:S01]  /*884e0*/  @P4 IADD3 R39, PT, PT, R39, -0x7f000001, RZ ;  /* 0x80ffffff27274810 */ /* 0x000fe20007ffe0ff */
[----:B------:R-:W-:Y:S01]  /*884f0*/  IMAD.HI.U32 R116, R116, 0x7f000001, R4 ;  /* 0x7f00000174747827 */ /* 0x000fe200078e0004 */
[----:B------:R-:W-:Y:S02]  /*88500*/  @P1 IADD3 R73, PT, PT, R73, -0x7f000001, RZ ;  /* 0x80ffffff49491810 */ /* 0x000fe40007ffe0ff */
[----:B------:R-:W-:Y:S01]  /*88510*/  @P5 IADD3 R33, PT, PT, R33, -0x7f000001, RZ ;  /* 0x80ffffff21215810 */ /* 0x000fe20007ffe0ff */
[----:B------:R-:W-:Y:S01]  /*88520*/  ISETP.GE.U32.AND P5, PT, R15, 0x7f000001, PT ;  /* 0x7f0000010f00780c */ /* 0x000fe20003fa6070 */
[----:B------:R-:W-:Y:S01]  /*88530*/  IADD3 R35, PT, PT, R35, R39, RZ ;  /* 0x0000002723237210 */ /* 0x000fe20007ffe0ff */
[----:B------:R-:W-:Y:S01]  /*88540*/  ISETP.GE.U32.AND P1, PT, R116, 0x7f000001, PT ;  /* 0x7f0000017400780c */ /* 0x000fe20003f26070 */
[----:B------:R-:W-:Y:S01]  /*88550*/  IADD3 R73, PT, PT, R87, R73, RZ ;  /* 0x0000004957497210 */ /* 0x000fe20007ffe0ff */
[----:B------:R-:W-:Y:S01]  /*88560*/  UISETP.GE.U32.AND UP0, UPT, UR13, 0x7f000001, UPT ;  /* 0x7f0000010d00788c */ /* 0x000fe2000bf06070 */
[----:B------:R-:W-:Y:S01]  /*88570*/  @P0 IADD3 R197, PT, PT, R197, -0x7f000001, RZ ;  /* 0x80ffffffc5c50810 */ /* 0x000fe20007ffe0ff */
[----:B------:R-:W-:Y:S01]  /*88580*/  UIADD3 UR6, UPT, UPT, UR13, -0x7f000001, URZ ;  /* 0x80ffffff0d067890 */ /* 0x000fe2000fffe0ff */
[----:B------:R-:W-:Y:S01]  /*88590*/  @P2 IADD3 R38, PT, PT, R38, -0x7f000001, RZ ;  /* 0x80ffffff26262810 */ /* 0x000fe20007ffe0ff */
[----:B------:R-:W-:Y:S01]  /*885a0*/  ISETP.GE.U32.AND P2, PT, R35, 0x7f000001, PT ;  /* 0x7f0000012300780c */ /* 0x000fe20003f46070 */
[----:B------:R-:W-:Y:S01]  /*885b0*/  IMAD.WIDE.U32 R4, R201, UR17, RZ ;  /* 0x00000011c9047c25 */ /* 0x000fe2000f8e00ff */
[----:B------:R-:W-:Y:S01]  /*885c0*/  ISETP.GE.U32.AND P3, PT, R73, 0x7f000001, PT ;  /* 0x7f0000014900780c */ /* 0x000fe20003f66070 */
[----:B------:R-:W-:Y:S01]  /*885d0*/  IADD3 R197, PT, PT, R197, UR15, RZ ;  /* 0x0000000fc5c57c10 */ /* 0x000fe2000fffe0ff */
[----:B------:R-:W2:Y:S01]  /*885e0*/  LDL.LU R152, [R1+0x3cc] ;  /* 0x0003cc0001987983 */ /* 0x000ea20000300800 */
[----:B------:R-:W-:Y:S01]  /*885f0*/  IMAD R69, R4, 0x7effffff, RZ ;  /* 0x7effffff04457824 */ /* 0x000fe200078e02ff */
[----:B------:R-:W-:-:S02]  /*88600*/  @P5 IADD3 R15, PT, PT, R15, -0x7f000001, RZ ;  /* 0x80ffffff0f0f5810 */ /* 0x000fc40007ffe0ff */
[----:B------:R-:W-:Y:S01]  /*88610*/  @P1 IADD3 R116, PT, PT, R116, -0x7f000001, RZ ;  /* 0x80ffffff74741810 */ /* 0x000fe20007ffe0ff */
[----:B------:R-:W-:Y:S01]  /*88620*/  ISETP.GE.U32.AND P5, PT, R197, 0x7f000001, PT ;  /* 0x7f000001c500780c */ /* 0x000fe20003fa6070 */
[----:B------:R-:W-:Y:S01]  /*88630*/  IMAD.HI.U32 R4, R69, 0x7f000001, R4 ;  /* 0x7f00000145047827 */ /* 0x000fe200078e0004 */
[----:B------:R-:W-:Y:S02]  /*88640*/  IADD3 R38, PT, PT, R163, R38, RZ ;  /* 0x00000026a3267210 */ /* 0x000fe40007ffe0ff */
[----:B------:R-:W-:Y:S01]  /*88650*/  IADD3 R15, PT, PT, R161, R15, RZ ;  /* 0x0000000fa10f7210 */ /* 0x000fe20007ffe0ff */
[----:B------:R-:W-:Y:S01]  /*88660*/  ISETP.GE.U32.AND P1, PT, R116, 0x7f000001, PT ;  /* 0x7f0000017400780c */ /* 0x000fe20003f26070 */
[----:B------:R-:W-:Y:S01]  /*88670*/  @P2 IADD3 R35, PT, PT, R35, -0x7f000001, RZ ;  /* 0x80ffffff23232810 */ /* 0x000fe20007ffe0ff */
[----:B------:R-:W-:Y:S01]  /*88680*/  ISETP.GE.U32.AND P0, PT, R4, 0x7f000001, PT ;  /* 0x7f0000010400780c */ /* 0x000fe20003f06070 */
[----:B------:R-:W-:Y:S01]  /*88690*/  ISETP.GE.U32.AND P2, PT, R38, 0x7f000001, PT ;  /* 0x7f0000012600780c */ /* 0x000fe20003f46070 */
[----:B------:R-:W-:-:S02]  /*886a0*/  @P3 IADD3 R73, PT, PT, R73, -0x7f000001, RZ ;  /* 0x80ffffff49493810 */ /* 0x000fc40007ffe0ff */
[----:B------:R-:W-:Y:S01]  /*886b0*/  IADD3 R33, PT, PT, R140, R33, RZ ;  /* 0x000000218c217210 */ /* 0x000fe20007ffe0ff */
[----:B------:R-:W-:Y:S01]  /*886c0*/  ISETP.GE.U32.AND P3, PT, R15, 0x7f000001, PT ;  /* 0x7f0000010f00780c */ /* 0x000fe20003f66070 */
[----:B------:R-:W-:-:S03]  /*886d0*/  @P5 IADD3 R197, PT, PT, R197, -0x7f000001, RZ ;  /* 0x80ffffffc5c55810 */ /* 0x000fc60007ffe0ff */
[----:B------:R-:W-:Y:S01]  /*886e0*/  ISETP.GE.U32.AND P4, PT, R33, 0x7f000001, PT ;  /* 0x7f0000012100780c */ /* 0x000fe20003f86070 */
[----:B------:R-:W-:Y:S01]  /*886f0*/  ISETP.GE.U32.AND P5, PT, R114, 0x7f000001, PT ;  /* 0x7f0000017200780c */ /* 0x000fe20003fa6070 */
[----:B------:R-:W-:Y:S01]  /*88700*/  USEL UR6, UR6, UR13, UP0 ;  /* 0x0000000d06067287 */ /* 0x000fe20008000000 */
[----:B------:R-:W-:Y:S02]  /*88710*/  @P1 IADD3 R116, PT, PT, R116, -0x7f000001, RZ ;  /* 0x80ffffff74741810 */ /* 0x000fe40007ffe0ff */
[----:B------:R-:W-:Y:S02]  /*88720*/  IADD3 R197, PT, PT, R197, UR15, RZ ;  /* 0x0000000fc5c57c10 */ /* 0x000fe4000fffe0ff */
[----:B------:R-:W-:Y:S01]  /*88730*/  @P0 IADD3 R4, PT, PT, R4, -0x7f000001, RZ ;  /* 0x80ffffff04040810 */ /* 0x000fe20007ffe0ff */
[----:B------:R-:W-:Y:S01]  /*88740*/  ISETP.GE.U32.AND P1, PT, R110, 0x7f000001, PT ;  /* 0x7f0000016e00780c */ /* 0x000fe20003f26070 */
[----:B------:R-:W-:Y:S01]  /*88750*/  @P2 IADD3 R38, PT, PT, R38, -0x7f000001, RZ ;  /* 0x80ffffff26262810 */ /* 0x000fe20007ffe0ff */
[----:B------:R-:W-:Y:S01]  /*88760*/  ISETP.GE.U32.AND P0, PT, R118, 0x7f000001, PT ;  /* 0x7f0000017600780c */ /* 0x000fe20003f06070 */
[----:B------:R-:W-:-:S02]  /*88770*/  @P3 IADD3 R15, PT, PT, R15, -0x7f000001, RZ ;  /* 0x80ffffff0f0f3810 */ /* 0x000fc40007ffe0ff */
[----:B------:R-:W-:Y:S01]  /*88780*/  IADD3 R35, PT, PT, R159, R35, RZ ;  /* 0x000000239f237210 */ /* 0x000fe20007ffe0ff */
[----:B------:R-:W-:Y:S01]  /*88790*/  ISETP.GE.U32.AND P2, PT, R197, 0x7f000001, PT ;  /* 0x7f000001c500780c */ /* 0x000fe20003f46070 */
[----:B------:R-:W-:Y:S02]  /*887a0*/  IADD3 R38, PT, PT, R151, R38, RZ ;  /* 0x0000002697267210 */ /* 0x000fe40007ffe0ff */
[----:B------:R-:W-:Y:S02]  /*887b0*/  @P4 IADD3 R33, PT, PT, R33, -0x7f000001, RZ ;  /* 0x80ffffff21214810 */ /* 0x000fe40007ffe0ff */
[----:B------:R-:W-:Y:S02]  /*887c0*/  IADD3 R15, PT, PT, R150, R15, RZ ;  /* 0x0000000f960f7210 */ /* 0x000fe40007ffe0ff */
[----:B------:R-:W-:Y:S01]  /*887d0*/  IADD3 R73, PT, PT, R86, R73, RZ ;  /* 0x0000004956497210 */ /* 0x000fe20007ffe0ff */
[----:B------:R-:W-:Y:S01]  /*887e0*/  ISETP.GE.U32.AND P4, PT, R35, 0x7f000001, PT ;  /* 0x7f0000012300780c */ /* 0x000fe20003f86070 */
[----:B------:R-:W-:Y:S01]  /*887f0*/  IADD3 R116, PT, PT, R116, R4, RZ ;  /* 0x0000000474747210 */ /* 0x000fe20007ffe0ff */
[----:B------:R-:W-:Y:S01]  /*88800*/  IMAD.WIDE.U32 R4, R104, UR18, RZ ;  /* 0x0000001268047c25 */ /* 0x000fe2000f8e00ff */
[----:B------:R-:W-:Y:S01]  /*88810*/  ISETP.GE.U32.AND P6, PT, R38, 0x7f000001, PT ;  /* 0x7f0000012600780c */ /* 0x000fe20003fc6070 */
[----:B------:R-:W-:-:S02]  /*88820*/  @P5 IADD3 R114, PT, PT, R114, -0x7f000001, RZ ;  /* 0x80ffffff72725810 */ /* 0x000fc40007ffe0ff */
[----:B------:R-:W-:Y:S01]  /*88830*/  @P1 IADD3 R110, PT, PT, R110, -0x7f000001, RZ ;  /* 0x80ffffff6e6e1810 */ /* 0x000fe20007ffe0ff */
[----:B------:R-:W-:Y:S01]  /*88840*/  ISETP.GE.U32.AND P5, PT, R15, 0x7f000001, PT ;  /* 0x7f0000010f00780c */ /* 0x000fe20003fa6070 */
[----:B------:R-:W-:Y:S01]  /*88850*/  IMAD R36, R4, 0x7effffff, RZ ;  /* 0x7effffff04247824 */ /* 0x000fe200078e02ff */
[----:B------:R-:W-:Y:S01]  /*88860*/  ISETP.GE.U32.AND P1, PT, R73, 0x7f000001, PT ;  /* 0x7f0000014900780c */ /* 0x000fe20003f26070 */
[----:B------:R-:W-:Y:S02]  /*88870*/  @P0 IADD3 R118, PT, PT, R118, -0x7f000001, RZ ;  /* 0x80ffffff76760810 */ /* 0x000fe40007ffe0ff */
[----:B------:R-:W-:Y:S01]  /*88880*/  @P2 IADD3 R197, PT, PT, R197, -0x7f000001, RZ ;  /* 0x80ffffffc5c52810 */ /* 0x000fe20007ffe0ff */
[----:B------:R-:W-:Y:S01]  /*88890*/  IMAD.HI.U32 R4, R36, 0x7f000001, R4 ;  /* 0x7f00000124047827 */ /* 0x000fe200078e0004 */
[----:B------:R-:W-:Y:S02]  /*888a0*/  IADD3 R110, PT, PT, R72, R110, RZ ;  /* 0x0000006e486e7210 */ /* 0x000fe40007ffe0ff */
[----:B------:R-:W-:-:S02]  /*888b0*/  IADD3 R33, PT, PT, R129, R33, RZ ;  /* 0x0000002181217210 */ /* 0x000fc40007ffe0ff */
[----:B------:R-:W-:Y:S02]  /*888c0*/  IADD3 R118, PT, PT, R14, R118, RZ ;  /* 0x000000760e767210 */ /* 0x000fe40007ffe0ff */
[----:B------:R-:W-:Y:S02]  /*888d0*/  @P4 IADD3 R35, PT, PT, R35, -0x7f000001, RZ ;  /* 0x80ffffff23234810 */ /* 0x000fe40007ffe0ff */
[----:B------:R-:W-:Y:S01]  /*888e0*/  IADD3 R85, PT, PT, R85, R197, RZ ;  /* 0x000000c555557210 */ /* 0x000fe20007ffe0ff */
[----:B------:R-:W-:Y:S01]  /*888f0*/  ISETP.GE.U32.AND P4, PT, R4, 0x7f000001, PT ;  /* 0x7f0000010400780c */ /* 0x000fe20003f86070 */
[----:B------:R-:W-:Y:S01]  /*88900*/  ISETP.GE.U32.AND P3, PT, R116, 0x7f000001, PT ;  /* 0x7f0000017400780c */ /* 0x000fe20003f66070 */
[----:B------:R-:W-:Y:S02]  /*88910*/  IADD3 R114, PT, PT, R6, R114, RZ ;  /* 0x0000007206727210 */ /* 0x000fe40007ffe0ff */
[----:B------:R-:W-:Y:S01]  /*88920*/  @P6 IADD3 R38, PT, PT, R38, -0x7f000001, RZ ;  /* 0x80ffffff26266810 */ /* 0x000fe20007ffe0ff */
[----:B------:R-:W-:Y:S01]  /*88930*/  ISETP.GE.U32.AND P2, PT, R110, 0x7f000001, PT ;  /* 0x7f0000016e00780c */ /* 0x000fe20003f46070 */
[----:B------:R-:W-:Y:S01]  /*88940*/  ISETP.GE.U32.AND P6, PT, R118, 0x7f000001, PT ;  /* 0x7f0000017600780c */ /* 0x000fe20003fc6070 */
[----:B------:R-:W-:-:S02]  /*88950*/  @P5 IADD3 R15, PT, PT, R15, -0x7f000001, RZ ;  /* 0x80ffffff0f0f5810 */ /* 0x000fc40007ffe0ff */
[----:B------:R-:W-:Y:S01]  /*88960*/  @P1 IADD3 R73, PT, PT, R73, -0x7f000001, RZ ;  /* 0x80ffffff49491810 */ /* 0x000fe20007ffe0ff */
[----:B------:R-:W-:Y:S01]  /*88970*/  ISETP.GE.U32.AND P5, PT, R85, 0x7f000001, PT ;  /* 0x7f0000015500780c */ /* 0x000fe20003fa6070 */
[----:B------:R-:W-:Y:S01]  /*88980*/  IADD3 R35, PT, PT, R148, R35, RZ ;  /* 0x0000002394237210 */ /* 0x000fe20007ffe0ff */
[----:B------:R-:W-:Y:S01]  /*88990*/  ISETP.GE.U32.AND P1, PT, R114, 0x7f000001, PT ;  /* 0x7f0000017200780c */ /* 0x000fe20003f26070 */
[----:B------:R-:W2:Y:S01]  /*889a0*/  LDL.LU R161, [R1+0x35c] ;  /* 0x00035c0001a17983 */ /* 0x000ea20000300800 */
[----:B------:R-:W-:Y:S02]  /*889b0*/  IADD3 R73, PT, PT, R84, R73, RZ ;  /* 0x0000004954497210 */ /* 0x000fe40007ffe0ff */
[----:B------:R-:W-:Y:S01]  /*889c0*/  @P4 IADD3 R4, PT, PT, R4, -0x7f000001, RZ ;  /* 0x80ffffff04044810 */ /* 0x000fe20007ffe0ff */
[----:B------:R-:W-:Y:S01]  /*889d0*/  ISETP.GE.U32.AND P0, PT, R35, 0x7f000001, PT ;  /* 0x7f0000012300780c */ /* 0x000fe20003f06070 */
[----:B------:R-:W-:Y:S01]  /*889e0*/  @P3 IADD3 R116, PT, PT, R116, -0x7f000001, RZ ;  /* 0x80ffffff74743810 */ /* 0x000fe20007ffe0ff */
[----:B------:R-:W2:Y:S01]  /*889f0*/  LDL.LU R163, [R1+0x358] ;  /* 0x0003580001a37983 */ /* 0x000ea20000300800 */
[----:B------:R-:W-:-:S02]  /*88a00*/  @P2 IADD3 R110, PT, PT, R110, -0x7f000001, RZ ;  /* 0x80ffffff6e6e2810 */ /* 0x000fc40007ffe0ff */
[----:B------:R-:W-:Y:S01]  /*88a10*/  @P6 IADD3 R118, PT, PT, R118, -0x7f000001, RZ ;  /* 0x80ffffff76766810 */ /* 0x000fe20007ffe0ff */
[----:B------:R-:W-:Y:S01]  /*88a20*/  ISETP.GE.U32.AND P3, PT, R33, 0x7f000001, PT ;  /* 0x7f0000012100780c */ /* 0x000fe20003f66070 */
[----:B------:R-:W-:Y:S02]  /*88a30*/  IADD3 R116, PT, PT, R116, R4, RZ ;  /* 0x0000000474747210 */ /* 0x000fe40007ffe0ff */
[----:B------:R-:W-:Y:S01]  /*88a40*/  @P5 IADD3 R85, PT, PT, R85, -0x7f000001, RZ ;  /* 0x80ffffff55555810 */ /* 0x000fe20007ffe0ff */
[----:B------:R-:W-:Y:S01]  /*88a50*/  ISETP.GE.U32.AND P5, PT, R73, 0x7f000001, PT ;  /* 0x7f0000014900780c */ /* 0x000fe20003fa6070 */
[----:B------:R-:W-:Y:S02]  /*88a60*/  @P1 IADD3 R114, PT, PT, R114, -0x7f000001, RZ ;  /* 0x80ffffff72721810 */ /* 0x000fe40007ffe0ff */
[----:B------:R-:W-:Y:S02]  /*88a70*/  IADD3 R110, PT, PT, R71, R110, RZ ;  /* 0x0000006e476e7210 */ /* 0x000fe40007ffe0ff */
[----:B------:R-:W-:Y:S01]  /*88a80*/  IADD3 R118, PT, PT, R13, R118, RZ ;  /* 0x000000760d767210 */ /* 0x000fe20007ffe0ff */
[----:B------:R-:W-:Y:S01]  /*88a90*/  IMAD.WIDE.U32 R4, R98, UR19, RZ ;  /* 0x0000001362047c25 */ /* 0x000fe2000f8e00ff */
[----:B------:R-:W-:-:S02]  /*88aa0*/  @P0 IADD3 R35, PT, PT, R35, -0x7f000001, RZ ;  /* 0x80ffffff23230810 */ /* 0x000fc40007ffe0ff */
[----:B------:R-:W-:Y:S02]  /*88ab0*/  IADD3 R38, PT, PT, R139, R38, RZ ;  /* 0x000000268b267210 */ /* 0x000fe40007ffe0ff */
[----:B------:R-:W-:Y:S01]  /*88ac0*/  IADD3 R114, PT, PT, R7, R114, RZ ;  /* 0x0000007207727210 */ /* 0x000fe20007ffe0ff */
[----:B------:R-:W-:Y:S01]  /*88ad0*/  IMAD R36, R4, 0x7effffff, RZ ;  /* 0x7effffff04247824 */ /* 0x000fe200078e02ff */
[----:B------:R-:W-:Y:S01]  /*88ae0*/  ISETP.GE.U32.AND P0, PT, R110, 0x7f000001, PT ;  /* 0x7f0000016e00780c */ /* 0x000fe20003f06070 */
[----:B------:R-:W-:Y:S01]  /*88af0*/  ISETP.GE.U32.AND P2, PT, R118, 0x7f000001, PT ;  /* 0x7f0000017600780c */ /* 0x000fe20003f46070 */
[----:B------:R-:W-:Y:S01]  /*88b00*/  IADD3 R15, PT, PT, R137, R15, RZ ;  /* 0x0000000f890f7210 */ /* 0x000fe20007ffe0ff */
[----:B------:R-:W-:Y:S01]  /*88b10*/  IMAD.HI.U32 R36, R36, 0x7f000001, R4 ;  /* 0x7f00000124247827 */ /* 0x000fe200078e0004 */
[----:B------:R-:W-:Y:S01]  /*88b20*/  ISETP.GE.U32.AND P4, PT, R38, 0x7f000001, PT ;  /* 0x7f0000012600780c */ /* 0x000fe20003f86070 */
[----:B------:R-:W-:Y:S01]  /*88b30*/  ISETP.GE.U32.AND P1, PT, R114, 0x7f000001, PT ;  /* 0x7f0000017200780c */ /* 0x000fe20003f26070 */
[----:B------:R-:W-:-:S02]  /*88b40*/  @P5 IADD3 R73, PT, PT, R73, -0x7f000001, RZ ;  /* 0x80ffffff49495810 */ /* 0x000fc40007ffe0ff */
[----:B------:R-:W-:Y:S02]  /*88b50*/  IADD3 R14, PT, PT, R14, R85, RZ ;  /* 0x000000550e0e7210 */ /* 0x000fe40007ffe0ff */
        /* <DEDUP_REMOVED lines=8> */
[----:B------:R-:W2:Y:S01]  /*88be0*/  LDL.LU R140, [R1+0x3f8] ;  /* 0x0003f800018c7983 */ /* 0x000ea20000300800 */
[----:B------:R-:W-:-:S02]  /*88bf0*/  @P4 IADD3 R38, PT, PT, R38, -0x7f000001, RZ ;  /* 0x80ffffff26264810 */ /* 0x000fc40007ffe0ff */
[----:B------:R-:W-:Y:S01]  /*88c00*/  @P1 IADD3 R114, PT, PT, R114, -0x7f000001, RZ ;  /* 0x80ffffff72721810 */ /* 0x000fe20007ffe0ff */
[----:B------:R-:W-:Y:S01]  /*88c10*/  ISETP.GE.U32.AND P4, PT, R35, 0x7f000001, PT ;  /* 0x7f0000012300780c */ /* 0x000fe20003f86070 */
[----:B------:R-:W-:Y:S01]  /*88c20*/  ISETP.GE.U32.AND P0, PT, R33, 0x7f000001, PT ;  /* 0x7f0000012100780c */ /* 0x000fe20003f06070 */
[----:B------:R-:W-:Y:S02]  /*88c30*/  IADD3 R110, PT, PT, R37, R110, RZ ;  /* 0x0000006e256e7210 */ /* 0x000fe40007ffe0ff */
[----:B------:R-:W-:Y:S02]  /*88c40*/  IADD3 R118, PT, PT, R12, R118, RZ ;  /* 0x000000760c767210 */ /* 0x000fe40007ffe0ff */
[----:B------:R-:W-:Y:S02]  /*88c50*/  @P5 IADD3 R36, PT, PT, R36, -0x7f000001, RZ ;  /* 0x80ffffff24245810 */ /* 0x000fe40007ffe0ff */
[----:B------:R-:W-:Y:S02]  /*88c60*/  @P3 IADD3 R15, PT, PT, R15, -0x7f000001, RZ ;  /* 0x80ffffff0f0f3810 */ /* 0x000fe40007ffe0ff */
[----:B------:R-:W-:Y:S01]  /*88c70*/  IADD3 R114, PT, PT, R75, R114, RZ ;  /* 0x000000724b727210 */ /* 0x000fe20007ffe0ff */
[----:B------:R-:W-:Y:S01]  /*88c80*/  ISETP.GE.U32.AND P3, PT, R110, 0x7f000001, PT ;  /* 0x7f0000016e00780c */ /* 0x000fe20003f66070 */
[----:B------:R-:W-:Y:S01]  /*88c90*/  ISETP.GE.U32.AND P1, PT, R118, 0x7f000001, PT ;  /* 0x7f0000017600780c */ /* 0x000fe20003f26070 */
[----:B------:R-:W-:Y:S01]  /*88ca0*/  @P6 IADD3 R14, PT, PT, R14, -0x7f000001, RZ ;  /* 0x80ffffff0e0e6810 */ /* 0x000fe20007ffe0ff */
[----:B------:R-:W-:Y:S01]  /*88cb0*/  IMAD.WIDE.U32 R4, R36, 0x5fffffa, RZ ;  /* 0x05fffffa24047825 */ /* 0x000fe200078e00ff */
[----:B------:R-:W-:Y:S01]  /*88cc0*/  IADD3 R38, PT, PT, R96, R38, RZ ;  /* 0x0000002660267210 */ /* 0x000fe20007ffe0ff */
[----:B------:R-:W-:-:S02]  /*88cd0*/  ISETP.GE.U32.AND P2, PT, R114, 0x7f000001, PT ;  /* 0x7f0000017200780c */ /* 0x000fc40003f46070 */
[----:B------:R-:W-:Y:S01]  /*88ce0*/  IMAD R36, R36, 0x6, RZ ;  /* 0x0000000624247824 */ /* 0x000fe200078e02ff */
[----:B------:R-:W-:Y:S02]  /*88cf0*/  IADD3 R13, PT, PT, R13, R14, RZ ;  /* 0x0000000e0d0d7210 */ /* 0x000fe40007ffe0ff */
        /* <DEDUP_REMOVED lines=8> */
[----:B------:R-:W-:-:S02]  /*88d80*/  @P3 IADD3 R110, PT, PT, R110, -0x7f000001, RZ ;  /* 0x80ffffff6e6e3810 */ /* 0x000fc40007ffe0ff */
[----:B------:R-:W-:Y:S01]  /*88d90*/  @P1 IADD3 R118, PT, PT, R118, -0x7f000001, RZ ;  /* 0x80ffffff76761810 */ /* 0x000fe20007ffe0ff */
[----:B------:R-:W-:Y:S01]  /*88da0*/  ISETP.GE.U32.AND P1, PT, R4, 0x7f000001, PT ;  /* 0x7f0000010400780c */ /* 0x000fe20003f26070 */
[----:B------:R-:W-:Y:S01]  /*88db0*/  ISETP.GE.U32.AND P3, PT, R116, 0x7f000001, PT ;  /* 0x7f0000017400780c */ /* 0x000fe20003f66070 */
[----:B------:R-:W-:Y:S01]  /*88dc0*/  @P2 IADD3 R114, PT, PT, R114, -0x7f000001, RZ ;  /* 0x80ffffff72722810 */ /* 0x000fe20007ffe0ff */
[----:B------:R-:W-:Y:S01]  /*88dd0*/  ISETP.GE.U32.AND P5, PT, R35, 0x7f000001, PT ;  /* 0x7f0000012300780c */ /* 0x000fe20003fa6070 */
[----:B------:R-:W-:Y:S01]  /*88de0*/  ISETP.GE.U32.AND P2, PT, R45, 0x7f000001, PT ;  /* 0x7f0000012d00780c */ /* 0x000fe20003f46070 */
[----:B------:R-:W2:Y:S04]  /*88df0*/  LDL.LU R197, [R1+0x3ec] ;  /* 0x0003ec0001c57983 */ /* 0x000ea80000300800 */
[----:B------:R-:W2:Y:S01]  /*88e00*/  LDL.LU R148, [R1+0x25c] ;  /* 0x00025c0001947983 */ /* 0x000ea20000300800 */
[----:B------:R-:W-:-:S02]  /*88e10*/  IADD3 R81, PT, PT, R81, R114, RZ ;  /* 0x0000007251517210 */ /* 0x000fc40007ffe0ff */
[----:B------:R-:W-:Y:S02]  /*88e20*/  @P0 IADD3 R38, PT, PT, R38, -0x7f000001, RZ ;  /* 0x80ffffff26260810 */ /* 0x000fe40007ffe0ff */
[----:B------:R-:W-:Y:S02]  /*88e30*/  @P6 IADD3 R13, PT, PT, R13, -0x7f000001, RZ ;  /* 0x80ffffff0d0d6810 */ /* 0x000fe40007ffe0ff */
[----:B------:R-:W-:Y:S02]  /*88e40*/  @P4 IADD3 R15, PT, PT, R15, -0x7f000001, RZ ;  /* 0x80ffffff0f0f4810 */ /* 0x000fe40007ffe0ff */
[----:B------:R-:W-:Y:S01]  /*88e50*/  IADD3 R80, PT, PT, R80, R118, RZ ;  /* 0x0000007650507210 */ /* 0x000fe20007ffe0ff */
[----:B------:R-:W-:Y:S01]  /*88e60*/  ISETP.GE.U32.AND P4, PT, R81, 0x7f000001, PT ;  /* 0x7f0000015100780c */ /* 0x000fe20003f86070 */
[----:B------:R-:W-:Y:S02]  /*88e70*/  @P1 IADD3 R4, PT, PT, R4, -0x7f000001, RZ ;  /* 0x80ffffff04041810 */ /* 0x000fe40007ffe0ff */
[----:B------:R-:W-:-:S02]  /*88e80*/  @P3 IADD3 R116, PT, PT, R116, -0x7f000001, RZ ;  /* 0x80ffffff74743810 */ /* 0x000fc40007ffe0ff */
[----:B------:R-:W-:Y:S02]  /*88e90*/  IADD3 R38, PT, PT, R121, R38, RZ ;  /* 0x0000002679267210 */ /* 0x000fe40007ffe0ff */
[----:B------:R-:W-:Y:S02]  /*88ea0*/  IADD3 R124, PT, PT, R124, R33, RZ ;  /* 0x000000217c7c7210 */ /* 0x000fe40007ffe0ff */
[----:B------:R-:W-:Y:S02]  /*88eb0*/  IADD3 R82, PT, PT, R82, R110, RZ ;  /* 0x0000006e52527210 */ /* 0x000fe40007ffe0ff */
[----:B------:R-:W-:Y:S02]  /*88ec0*/  IADD3 R12, PT, PT, R12, R13, RZ ;  /* 0x0000000d0c0c7210 */ /* 0x000fe40007ffe0ff */
[----:B------:R-:W-:Y:S02]  /*88ed0*/  @P5 IADD3 R35, PT, PT, R35, -0x7f000001, RZ ;  /* 0x80ffffff23235810 */ /* 0x000fe40007ffe0ff */
[----:B------:R-:W-:Y:S01]  /*88ee0*/  @P2 IADD3 R45, PT, PT, R45, -0x7f000001, RZ ;  /* 0x80ffffff2d2d2810 */ /* 0x000fe20007ffe0ff */
[----:B------:R-:W-:Y:S01]  /*88ef0*/  ISETP.GE.U32.AND P5, PT, R80, 0x7f000001, PT ;  /* 0x7f0000015000780c */ /* 0x000fe20003fa6070 */
[----:B------:R-:W-:-:S02]  /*88f00*/  IADD3 R15, PT, PT, R120, R15, RZ ;  /* 0x0000000f780f7210 */ /* 0x000fc40007ffe0ff */
[----:B------:R-:W-:Y:S01]  /*88f10*/  IADD3 R33, PT, PT, R116, R4, RZ ;  /* 0x0000000474217210 */ /* 0x000fe20007ffe0ff */
[----:B------:R-:W-:Y:S01]  /*88f20*/  ISETP.GE.U32.AND P2, PT, R38, 0x7f000001, PT ;  /* 0x7f0000012600780c */ /* 0x000fe20003f46070 */
[----:B------:R-:W-:Y:S01]  /*88f30*/  IMAD.WIDE.U32 R4, R98, UR16, RZ ;  /* 0x0000001062047c25 */ /* 0x000fe2000f8e00ff */
[----:B------:R-:W-:Y:S01]  /*88f40*/  ISETP.GE.U32.AND P0, PT, R82, 0x7f000001, PT ;  /* 0x7f0000015200780c */ /* 0x000fe20003f06070 */
[----:B------:R-:W-:Y:S01]  /*88f50*/  ISETP.GE.U32.AND P1, PT, R12, 0x7f000001, PT ;  /* 0x7f0000010c00780c */ /* 0x000fe20003f26070 */
[----:B------:R-:W-:Y:S01]  /*88f60*/  ISETP.GE.U32.AND P3, PT, R15, 0x7f000001, PT ;  /* 0x7f0000010f00780c */ /* 0x000fe20003f66070 */
[----:B------:R-:W-:Y:S01]  /*88f70*/  IMAD R13, R4, 0x7effffff, RZ ;  /* 0x7effffff040d7824 */ /* 0x000fe200078e02ff */
[----:B------:R-:W-:Y:S02]  /*88f80*/  IADD3 R35, PT, PT, R119, R35, RZ ;  /* 0x0000002377237210 */ /* 0x000fe40007ffe0ff */
[----:B------:R-:W-:Y:S02]  /*88f90*/  @P4 IADD3 R81, PT, PT, R81, -0x7f000001, RZ ;  /* 0x80ffffff51514810 */ /* 0x000fe40007ffe0ff */
[----:B------:R-:W-:Y:S01]  /*88fa0*/  IADD3 R73, PT, PT, R83, R73, RZ ;  /* 0x0000004953497210 */ /* 0x000fe20007ffe0ff */
[----:B------:R-:W-:Y:S01]  /*88fb0*/  IMAD.HI.U32 R13, R13, 0x7f000001, R4 ;  /* 0x7f0000010d0d7827 */ /* 0x000fe200078e0004 */
[----:B------:R-:W-:Y:S01]  /*88fc0*/  @P5 IADD3 R80, PT, PT, R80, -0x7f000001, RZ ;  /* 0x80ffffff50505810 */ /* 0x000fe20007ffe0ff */
[----:B------:R-:W-:Y:S01]  /*88fd0*/  ISETP.GE.U32.AND P6, PT, R35, 0x7f000001, PT ;  /* 0x7f0000012300780c */ /* 0x000fe20003fc6070 */
[----:B------:R-:W-:-:S02]  /*88fe0*/  IADD3 R67, PT, PT, R67, R81, RZ ;  /* 0x0000005143437210 */ /* 0x000fc40007ffe0ff */
        /* <DEDUP_REMOVED lines=8> */
[----:B------:R-:W-:Y:S01]  /*89070*/  IADD3 R38, PT, PT, R101, R38, RZ ;  /* 0x0000002665267210 */ /* 0x000fe20007ffe0ff */
[----:B------:R-:W-:Y:S01]  /*89080*/  IMAD.WIDE.U32 R4, R103, UR17, RZ ;  /* 0x0000001167047c25 */ /* 0x000fe2000f8e00ff */
[----:B------:R-:W-:-:S02]  /*89090*/  IADD3 R11, PT, PT, R11, R80, RZ ;  /* 0x000000500b0b7210 */ /* 0x000fc40007ffe0ff */
[----:B------:R-:W-:Y:S02]  /*890a0*/  IADD3 R45, PT, PT, R12, R45, RZ ;  /* 0x0000002d0c2d7210 */ /* 0x000fe40007ffe0ff */
[----:B------:R-:W-:Y:S01]  /*890b0*/  IADD3 R15, PT, PT, R106, R15, RZ ;  /* 0x0000000f6a0f7210 */ /* 0x000fe20007ffe0ff */
[----:B------:R-:W-:Y:S01]  /*890c0*/  IMAD R12, R4, 0x7effffff, RZ ;  /* 0x7effffff040c7824 */ /* 0x000fe200078e02ff */
[----:B------:R-:W-:Y:S01]  /*890d0*/  ISETP.GE.U32.AND P3, PT, R38, 0x7f000001, PT ;  /* 0x7f0000012600780c */ /* 0x000fe20003f66070 */
[----:B------:R-:W-:Y:S01]  /*890e0*/  @P6 IADD3 R35, PT, PT, R35, -0x7f000001, RZ ;  /* 0x80ffffff23236810 */ /* 0x000fe20007ffe0ff */
[----:B------:R-:W-:Y:S01]  /*890f0*/  ISETP.GE.U32.AND P6, PT, R11, 0x7f000001, PT ;  /* 0x7f0000010b00780c */ /* 0x000fe20003fc6070 */
[----:B------:R-:W-:Y:S01]  /*89100*/  IMAD.HI.U32 R4, R12, 0x7f000001, R4 ;  /* 0x7f0000010c047827 */ /* 0x000fe200078e0004 */
[----:B------:R-:W-:Y:S02]  /*89110*/  @P4 IADD3 R13, PT, PT, R13, -0x7f000001, RZ ;  /* 0x80ffffff0d0d4810 */ /* 0x000fe40007ffe0ff */
[----:B------:R-:W-:Y:S01]  /*89120*/  @P5 IADD3 R73, PT, PT, R73, -0x7f000001, RZ ;  /* 0x80ffffff49495810 */ /* 0x000fe20007ffe0ff */
[----:B------:R-:W-:Y:S01]  /*89130*/  ISETP.GE.U32.AND P4, PT, R15, 0x7f000001, PT ;  /* 0x7f0000010f00780c */ /* 0x000fe20003f86070 */
[----:B------:R-:W-:-:S02]  /*89140*/  IADD3 R74, PT, PT, R74, R82, RZ ;  /* 0x000000524a4a7210 */ /* 0x000fc40007ffe0ff */
[----:B------:R-:W-:Y:S02]  /*89150*/  @P0 IADD3 R124, PT, PT, R124, -0x7f000001, RZ ;  /* 0x80ffffff7c7c0810 */ /* 0x000fe40007ffe0ff */
[----:B------:R-:W-:Y:S01]  /*89160*/  @P1 IADD3 R67, PT, PT, R67, -0x7f000001, RZ ;  /* 0x80ffffff43431810 */ /* 0x000fe20007ffe0ff */
[----:B------:R-:W-:Y:S01]  /*89170*/  ISETP.GE.U32.AND P0, PT, R4, 0x7f000001, PT ;  /* 0x7f0000010400780c */ /* 0x000fe20003f06070 */
[----:B------:R-:W-:Y:S01]  /*89180*/  ISETP.GE.U32.AND P1, PT, R13, 0x7f000001, PT ;  /* 0x7f0000010d00780c */ /* 0x000fe20003f26070 */
[----:B------:R-:W-:Y:S01]  /*89190*/  IADD3 R73, PT, PT, R79, R73, RZ ;  /* 0x000000494f497210 */ /* 0x000fe20007ffe0ff */
[----:B------:R-:W-:Y:S01]  /*891a0*/  ISETP.GE.U32.AND P2, PT, R74, 0x7f000001, PT ;  /* 0x7f0000014a00780c */ /* 0x000fe20003f46070 */
[----:B------:R-:W-:Y:S02]  /*891b0*/  @P3 IADD3 R38, PT, PT, R38, -0x7f000001, RZ ;  /* 0x80ffffff26263810 */ /* 0x000fe40007ffe0ff */
[----:B------:R-:W-:Y:S01]  /*891c0*/  IADD3 R35, PT, PT, R115, R35, RZ ;  /* 0x0000002373237210 */ /* 0x000fe20007ffe0ff */
[----:B------:R-:W2:Y:S01]  /*891d0*/  LDL.LU R151, [R1+0x3e8] ;  /* 0x0003e80001977983 */ /* 0x000ea20000300800 */
[----:B------:R-:W-:Y:S01]  /*891e0*/  ISETP.GE.U32.AND P3, PT, R73, 0x7f000001, PT ;  /* 0x7f0000014900780c */ /* 0x000fe20003f66070 */
[----:B------:R-:W-:-:S02]  /*891f0*/  @P6 IADD3 R11, PT, PT, R11, -0x7f000001, RZ ;  /* 0x80ffffff0b0b6810 */ /* 0x000fc40007ffe0ff */
[----:B------:R-:W-:Y:S01]  /*89200*/  @P4 IADD3 R15, PT, PT, R15, -0x7f000001, RZ ;  /* 0x80ffffff0f0f4810 */ /* 0x000fe20007ffe0ff */
[----:B------:R-:W-:Y:S01]  /*89210*/  ISETP.GE.U32.AND P5, PT, R35, 0x7f000001, PT ;  /* 0x7f0000012300780c */ /* 0x000fe20003fa6070 */
[----:B------:R-:W-:Y:S01]  /*89220*/  IADD3 R38, PT, PT, R127, R38, RZ ;  /* 0x000000267f267210 */ /* 0x000fe20007ffe0ff */
[----:B------:R-:W2:Y:S01]  /*89230*/  LDL.LU R150, [R1+0x340] ;  /* 0x0003400001967983 */ /* 0x000ea20000300800 */
[----:B------:R-:W-:Y:S02]  /*89240*/  IADD3 R10, PT, PT, R10, R11, RZ ;  /* 0x0000000b0a0a7210 */ /* 0x000fe40007ffe0ff */
[----:B------:R-:W-:Y:S02]  /*89250*/  @P0 IADD3 R4, PT, PT, R4, -0x7f000001, RZ ;  /* 0x80ffffff04040810 */ /* 0x000fe40007ffe0ff */
[----:B------:R-:W-:Y:S02]  /*89260*/  @P1 IADD3 R13, PT, PT, R13, -0x7f000001, RZ ;  /* 0x80ffffff0d0d1810 */ /* 0x000fe40007ffe0ff */
[----:B------:R-:W-:-:S02]  /*89270*/  IADD3 R15, PT, PT, R112, R15, RZ ;  /* 0x0000000f700f7210 */ /* 0x000fc40007ffe0ff */
[----:B------:R-:W-:Y:S02]  /*89280*/  IADD3 R67, PT, PT, R78, R67, RZ ;  /* 0x000000434e437210 */ /* 0x000fe40007ffe0ff */
[----:B------:R-:W-:Y:S01]  /*89290*/  @P2 IADD3 R74, PT, PT, R74, -0x7f000001, RZ ;  /* 0x80ffffff4a4a2810 */ /* 0x000fe20007ffe0ff */
[----:B------:R-:W-:Y:S01]  /*892a0*/  ISETP.GE.U32.AND P4, PT, R10, 0x7f000001, PT ;  /* 0x7f0000010a00780c */ /* 0x000fe20003f86070 */
[----:B------:R-:W-:Y:S01]  /*892b0*/  IADD3 R13, PT, PT, R13, R4, RZ ;  /* 0x000000040d0d7210 */ /* 0x000fe20007ffe0ff */
[----:B------:R-:W-:Y:S01]  /*892c0*/  ISETP.GE.U32.AND P0, PT, R38, 0x7f000001, PT ;  /* 0x7f0000012600780c */ /* 0x000fe20003f06070 */
[----:B------:R-:W-:Y:S01]  /*892d0*/  @P3 IADD3 R73, PT, PT, R73, -0x7f000001, RZ ;  /* 0x80ffffff49493810 */ /* 0x000fe20007ffe0ff */
[----:B------:R-:W-:Y:S01]  /*892e0*/  IMAD.WIDE.U32 R4, R201, UR18, RZ ;  /* 0x00000012c9047c25 */ /* 0x000fe2000f8e00ff */
[----:B------:R-:W-:Y:S01]  /*892f0*/  ISETP.GE.U32.AND P3, PT, R15, 0x7f000001, PT ;  /* 0x7f0000010f00780c */ /* 0x000fe20003f66070 */
[----:B------:R-:W-:Y:S01]  /*89300*/  ISETP.GE.U32.AND P2, PT, R67, 0x7f000001, PT ;  /* 0x7f0000014300780c */ /* 0x000fe20003f46070 */
[----:B------:R-:W-:Y:S01]  /*89310*/  IADD3 R74, PT, PT, R77, R74, RZ ;  /* 0x0000004a4d4a7210 */ /* 0x000fe20007ffe0ff */
[----:B------:R-:W-:Y:S01]  /*89320*/  IMAD R11, R4, 0x7effffff, RZ ;  /* 0x7effffff040b7824 */ /* 0x000fe200078e02ff */
[----:B------:R-:W-:-:S02]  /*89330*/  @P5 IADD3 R35, PT, PT, R35, -0x7f000001, RZ ;  /* 0x80ffffff23235810 */ /* 0x000fc40007ffe0ff */
[----:B------:R-:W-:Y:S01]  /*89340*/  IADD3 R65, PT, PT, R65, R73, RZ ;  /* 0x0000004941417210 */ /* 0x000fe20007ffe0ff */
[----:B------:R-:W2:Y:S01]  /*89350*/  LDL.LU R159, [R1+0x21c] ;  /* 0x00021c00019f7983 */ /* 0x000ea20000300800 */
[----:B------:R-:W-:Y:S01]  /*89360*/  ISETP.GE.U32.AND P1, PT, R74, 0x7f000001, PT ;  /* 0x7f0000014a00780c */ /* 0x000fe20003f26070 */
[----:B------:R-:W-:Y:S01]  /*89370*/  IMAD.HI.U32 R11, R11, 0x7f000001, R4 ;  /* 0x7f0000010b0b7827 */ /* 0x000fe200078e0004 */
[----:B------:R-:W-:Y:S02]  /*89380*/  IADD3 R35, PT, PT, R111, R35, RZ ;  /* 0x000000236f237210 */ /* 0x000fe40007ffe0ff */
[----:B------:R-:W-:Y:S02]  /*89390*/  @P4 IADD3 R10, PT, PT, R10, -0x7f000001, RZ ;  /* 0x80ffffff0a0a4810 */ /* 0x000fe40007ffe0ff */
[----:B------:R-:W-:Y:S01]  /*893a0*/  @P0 IADD3 R38, PT, PT, R38, -0x7f000001, RZ ;  /* 0x80ffffff26260810 */ /* 0x000fe20007ffe0ff */
[----:B------:R-:W-:Y:S01]  /*893b0*/  ISETP.GE.U32.AND P4, PT, R13, 0x7f000001, PT ;  /* 0x7f0000010d00780c */ /* 0x000fe20003f86070 */
[----:B------:R-:W-:Y:S01]  /*893c0*/  ISETP.GE.U32.AND P0, PT, R11, 0x7f000001, PT ;  /* 0x7f0000010b00780c */ /* 0x000fe20003f06070 */
[----:B------:R-:W-:Y:S01]  /*893d0*/  @P3 IADD3 R15, PT, PT, R15, -0x7f000001, RZ ;  /* 0x80ffffff0f0f3810 */ /* 0x000fe20007ffe0ff */
[----:B------:R-:W-:Y:S01]  /*893e0*/  ISETP.GE.U32.AND P3, PT, R65, 0x7f000001, PT ;  /* 0x7f0000014100780c */ /* 0x000fe20003f66070 */
[----:B------:R-:W-:Y:S01]  /*893f0*/  @P2 IADD3 R67, PT, PT, R67, -0x7f000001, RZ ;  /* 0x80ffffff43432810 */ /* 0x000fe20007ffe0ff */
[----:B------:R-:W-:Y:S01]  /*89400*/  ISETP.GE.U32.AND P2, PT, R35, 0x7f000001, PT ;  /* 0x7f0000012300780c */ /* 0x000fe20003f46070 */
        /* <DEDUP_REMOVED lines=12> */
[----:B------:R-:W-:Y:S01]  /*894d0*/  IADD3 R9, PT, PT, R13, R11, RZ ;  /* 0x0000000b0d097210 */ /* 0x000fe20007ffe0ff */
[----:B------:R-:W-:Y:S01]  /*894e0*/  IMAD.WIDE.U32 R12, R65, UR16, RZ ;  /* 0x00000010410c7c25 */ /* 0x000fe2000f8e00ff */
[----:B------:R-:W-:Y:S01]  /*894f0*/  @P5 IADD3 R113, PT, PT, R113, -0x7f000001, RZ ;  /* 0x80ffffff71715810 */ /* 0x000fe20007ffe0ff */
[----:B------:R-:W-:Y:S01]  /*89500*/  ISETP.GE.U32.AND P5, PT, R73, 0x7f000001, PT ;  /* 0x7f0000014900780c */ /* 0x000fe20003fa6070 */
[----:B------:R-:W-:Y:S01]  /*89510*/  @P1 IADD3 R77, PT, PT, R77, -0x7f000001, RZ ;  /* 0x80ffffff4d4d1810 */ /* 0x000fe20007ffe0ff */
[----:B------:R-:W-:Y:S01]  /*89520*/  IMAD R36, R12, 0x7effffff, RZ ;  /* 0x7effffff0c247824 */ /* 0x000fe200078e02ff */
[----:B------:R-:W-:-:S03]  /*89530*/  IADD3 R108, PT, PT, R108, R15, RZ ;  /* 0x0000000f6c6c7210 */ /* 0x000fc60007ffe0ff */
[----:B------:R-:W-:-:S04]  /*89540*/  IMAD.HI.U32 R36, R36, 0x7f000001, R12 ;  /* 0x7f00000124247827 */ /* 0x000fc800078e000c */
[----:B------:R-:W-:-:S04]  /*89550*/  IMAD.WIDE.U32 R10, R77, UR17, RZ ;  /* 0x000000114d0a7c25 */ /* 0x000fc8000f8e00ff */
[----:B------:R-:W-:Y:S01]  /*89560*/  IMAD.WIDE.U32 R12, R77, UR16, RZ ;  /* 0x000000104d0c7c25 */ /* 0x000fe2000f8e00ff */
[----:B------:R-:W-:Y:S02]  /*89570*/  @P2 IADD3 R76, PT, PT, R76, -0x7f000001, RZ ;  /* 0x80ffffff4c4c2810 */ /* 0x000fe40007ffe0ff */
[----:B------:R-:W-:Y:S01]  /*89580*/  IADD3 R109, PT, PT, R109, R113, RZ ;  /* 0x000000716d6d7210 */ /* 0x000fe20007ffe0ff */
[----:B------:R-:W-:Y:S01]  /*89590*/  ISETP.GE.U32.AND P2, PT, R108, 0x7f000001, PT ;  /* 0x7f0000016c00780c */ /* 0x000fe20003f46070 */
[----:B------:R-:W-:Y:S02]  /*895a0*/  IMAD R69, R10, 0x7effffff, RZ ;  /* 0x7effffff0a457824 */ /* 0x000fe400078e02ff */
[----:B------:R-:W-:Y:S01]  /*895b0*/  IMAD R40, R12, 0x7effffff, RZ ;  /* 0x7effffff0c287824 */ /* 0x000fe200078e02ff */
[----:B------:R-:W-:Y:S02]  /*895c0*/  IADD3 R107, PT, PT, R107, R35, RZ ;  /* 0x000000236b6b7210 */ /* 0x000fe40007ffe0ff */
[----:B------:R-:W-:Y:S01]  /*895d0*/  @P5 IADD3 R73, PT, PT, R73, -0x7f000001, RZ ;  /* 0x80ffffff49495810 */ /* 0x000fe20007ffe0ff */
[----:B------:R-:W-:-:S04]  /*895e0*/  IMAD.HI.U32 R69, R69, 0x7f000001, R10 ;  /* 0x7f00000145457827 */ /* 0x000fc800078e000a */
[----:B------:R-:W-:Y:S01]  /*895f0*/  IMAD.HI.U32 R40, R40, 0x7f000001, R12 ;  /* 0x7f00000128287827 */ /* 0x000fe200078e000c */
[----:B------:R-:W-:-:S03]  /*89600*/  ISETP.GE.U32.AND P0, PT, R109, 0x7f000001, PT ;  /* 0x7f0000016d00780c */ /* 0x000fc60003f06070 */
[----:B------:R-:W-:-:S04]  /*89610*/  IMAD.WIDE.U32 R10, R76, UR17, RZ ;  /* 0x000000114c0a7c25 */ /* 0x000fc8000f8e00ff */
[----:B------:R-:W-:Y:S01]  /*89620*/  IMAD.WIDE.U32 R12, R65, UR17, RZ ;  /* 0x00000011410c7c25 */ /* 0x000fe2000f8e00ff */
[----:B------:R-:W-:Y:S01]  /*89630*/  IADD3 R128, PT, PT, R128, R38, RZ ;  /* 0x0000002680807210 */ /* 0x000fe20007ffe0ff */
[----:B------:R-:W-:Y:S02]  /*89640*/  ISETP.GE.U32.AND P3, PT, R107, 0x7f000001, PT ;  /* 0x7f0000016b00780c */ /* 0x000fe40003f66070 */
[----:B------:R-:W-:-:S04]  /*89650*/  IMAD.WIDE.U32 R14, R73, UR18, RZ ;  /* 0x00000012490e7c25 */ /* 0x000fc8000f8e00ff */
[----:B------:R-:W-:Y:S02]  /*89660*/  IMAD R39, R10, 0x7effffff, RZ ;  /* 0x7effffff0a277824 */ /* 0x000fe400078e02ff */
[----:B------:R-:W-:Y:S01]  /*89670*/  IMAD R67, R12, 0x7effffff, RZ ;  /* 0x7effffff0c437824 */ /* 0x000fe200078e02ff */
[----:B------:R-:W-:Y:S01]  /*89680*/  @P2 IADD3 R108, PT, PT, R108, -0x7f000001, RZ ;  /* 0x80ffffff6c6c2810 */ /* 0x000fe20007ffe0ff */
[----:B------:R-:W-:Y:S02]  /*89690*/  IMAD R74, R14, 0x7effffff, RZ ;  /* 0x7effffff0e4a7824 */ /* 0x000fe400078e02ff */
[----:B------:R-:W-:-:S04]  /*896a0*/  IMAD.HI.U32 R39, R39, 0x7f000001, R10 ;  /* 0x7f00000127277827 */ /* 0x000fc800078e000a */
[----:B------:R-:W-:Y:S01]  /*896b0*/  IMAD.HI.U32 R67, R67, 0x7f000001, R12 ;  /* 0x7f00000143437827 */ /* 0x000fe200078e000c */
[----:B------:R-:W-:Y:S01]  /*896c0*/  ISETP.GE.U32.AND P1, PT, R128, 0x7f000001, PT ;  /* 0x7f0000018000780c */ /* 0x000fe20003f26070 */
[----:B------:R-:W-:Y:S02]  /*896d0*/  ISETP.GE.U32.AND P2, PT, R69, 0x7f000001, PT ;  /* 0x7f0000014500780c */ /* 0x000fe40003f46070 */
[----:B------:R-:W-:-:S04]  /*896e0*/  IMAD.WIDE.U32 R4, R104, UR19, RZ ;  /* 0x0000001368047c25 */ /* 0x000fc8000f8e00ff */
[----:B------:R-:W-:-:S04]  /*896f0*/  IMAD.WIDE.U32 R10, R76, UR18, RZ ;  /* 0x000000124c0a7c25 */ /* 0x000fc8000f8e00ff */
[----:B------:R-:W-:-:S04]  /*89700*/  IMAD.WIDE.U32 R12, R77, UR18, RZ ;  /* 0x000000124d0c7c25 */ /* 0x000fc8000f8e00ff */
[----:B------:R-:W-:Y:S01]  /*89710*/  IMAD.HI.U32 R74, R74, 0x7f000001, R14 ;  /* 0x7f0000014a4a7827 */ /* 0x000fe200078e000e */
[----:B------:R-:W-:-:S03]  /*89720*/  @P0 IADD3 R109, PT, PT, R109, -0x7f000001, RZ ;  /* 0x80ffffff6d6d0810 */ /* 0x000fc60007ffe0ff */
[----:B------:R-:W-:Y:S02]  /*89730*/  IMAD R35, R4, 0x7effffff, RZ ;  /* 0x7effffff04237824 */ /* 0x000fe400078e02ff */
[----:B------:R-:W-:Y:S02]  /*89740*/  IMAD R66, R10, 0x7effffff, RZ ;  /* 0x7effffff0a427824 */ /* 0x000fe400078e02ff */
[----:B------:R-:W-:Y:S01]  /*89750*/  IMAD R78, R12, 0x7effffff, RZ ;  /* 0x7effffff0c4e7824 */ /* 0x000fe200078e02ff */
[----:B------:R-:W-:Y:S01]  /*89760*/  ISETP.GE.U32.AND P0, PT, R131, 0x7f000001, PT ;  /* 0x7f0000018300780c */ /* 0x000fe20003f06070 */
[----:B------:R-:W-:Y:S01]  /*89770*/  IMAD.WIDE.U32 R14, R73, UR17, RZ ;  /* 0x00000011490e7c25 */ /* 0x000fe2000f8e00ff */
[----:B------:R-:W-:-:S03]  /*89780*/  @P3 IADD3 R107, PT, PT, R107, -0x7f000001, RZ ;  /* 0x80ffffff6b6b3810 */ /* 0x000fc60007ffe0ff */
[----:B------:R-:W-:-:S04]  /*89790*/  IMAD.HI.U32 R35, R35, 0x7f000001, R4 ;  /* 0x7f00000123237827 */ /* 0x000fc800078e0004 */
[----:B------:R-:W-:-:S04]  /*897a0*/  IMAD.HI.U32 R66, R66, 0x7f000001, R10 ;  /* 0x7f00000142427827 */ /* 0x000fc800078e000a */
[----:B------:R-:W-:Y:S01]  /*897b0*/  IMAD.HI.U32 R78, R78, 0x7f000001, R12 ;  /* 0x7f0000014e4e7827 */ /* 0x000fe200078e000c */
[----:B------:R-:W-:-:S03]  /*897c0*/  ISETP.GE.U32.AND P3, PT, R74, 0x7f000001, PT ;  /* 0x7f0000014a00780c */ /* 0x000fc60003f66070 */
[----:B------:R-:W-:-:S04]  /*897d0*/  IMAD.WIDE.U32 R4, R73, UR16, RZ ;  /* 0x0000001049047c25 */ /* 0x000fc8000f8e00ff */
[----:B------:R-:W-:Y:S02]  /*897e0*/  IMAD R41, R14, 0x7effffff, RZ ;  /* 0x7effffff0e297824 */ /* 0x000fe400078e02ff */
[----:B------:R-:W-:Y:S01]  /*897f0*/  IMAD.WIDE.U32 R10, R76, UR19, RZ ;  /* 0x000000134c0a7c25 */ /* 0x000fe2000f8e00ff */
[----:B------:R-:W-:Y:S02]  /*89800*/  @P1 IADD3 R128, PT, PT, R128, -0x7f000001, RZ ;  /* 0x80ffffff80801810 */ /* 0x000fe40007ffe0ff */
[----:B------:R-:W-:Y:S01]  /*89810*/  @P2 IADD3 R69, PT, PT, R69, -0x7f000001, RZ ;  /* 0x80ffffff45452810 */ /* 0x000fe20007ffe0ff */
[----:B------:R-:W-:Y:S02]  /*89820*/  IMAD R38, R4, 0x7effffff, RZ ;  /* 0x7effffff04267824 */ /* 0x000fe400078e02ff */
[----:B------:R-:W-:-:S04]  /*89830*/  IMAD.HI.U32 R41, R41, 0x7f000001, R14 ;  /* 0x7f00000129297827 */ /* 0x000fc800078e000e */
[----:B------:R-:W-:Y:S01]  /*89840*/  IMAD R84, R10, 0x7effffff, RZ ;  /* 0x7effffff0a547824 */ /* 0x000fe200078e02ff */
[----:B------:R-:W-:Y:S01]  /*89850*/  ISETP.GE.U32.AND P1, PT, R102, 0x7f000001, PT ;  /* 0x7f0000016600780c */ /* 0x000fe20003f26070 */
[----:B------:R-:W-:Y:S01]  /*89860*/  ISETP.GE.U32.AND P2, PT, R78, 0x7f000001, PT ;  /* 0x7f0000014e00780c */ /* 0x000fe20003f46070 */
[----:B------:R-:W-:-:S04]  /*89870*/  IMAD.WIDE.U32 R14, R65, UR19, RZ ;  /* 0x00000013410e7c25 */ /* 0x000fc8000f8e00ff */
[----:B------:R-:W-:-:S04]  /*89880*/  IMAD.WIDE.U32 R12, R107, UR17, RZ ;  /* 0x000000116b0c7c25 */ /* 0x000fc8000f8e00ff */
[----:B------:R-:W-:-:S04]  /*89890*/  IMAD.HI.U32 R38, R38, 0x7f000001, R4 ;  /* 0x7f00000126267827 */ /* 0x000fc800078e0004 */
[----:B------:R-:W-:Y:S01]  /*898a0*/  IMAD.HI.U32 R84, R84, 0x7f000001, R10 ;  /* 0x7f00000154547827 */ /* 0x000fe200078e000a */
[----:B------:R-:W-:-:S03]  /*898b0*/  @P0 IADD3 R131, PT, PT, R131, -0x7f000001, RZ ;  /* 0x80ffffff83830810 */ /* 0x000fc60007ffe0ff */
        /* <DEDUP_REMOVED lines=8> */
[----:B------:R-:W-:Y:S02]  /*89940*/  IADD3 R131, PT, PT, R131, UR13, RZ ;  /* 0x0000000d83837c10 */ /* 0x000fe4000fffe0ff */
[----:B------:R-:W-:-:S04]  /*89950*/  IMAD.WIDE.U32 R14, R73, UR19, RZ ;  /* 0x00000013490e7c25 */ /* 0x000fc8000f8e00ff */
[----:B------:R-:W-:-:S04]  /*89960*/  IMAD.WIDE.U32 R12, R128, UR16, RZ ;  /* 0x00000010800c7c25 */ /* 0x000fc8000f8e00ff */
[----:B------:R-:W-:-:S04]  /*89970*/  IMAD.HI.U32 R65, R65, 0x7f000001, R4 ;  /* 0x7f00000141417827 */ /* 0x000fc800078e0004 */
[----:B------:R-:W-:Y:S01]  /*89980*/  IMAD.WIDE.U32 R10, R77, UR19, RZ ;  /* 0x000000134d0a7c25 */ /* 0x000fe2000f8e00ff */
[----:B------:R-:W-:Y:S02]  /*89990*/  @P1 IADD3 R102, PT, PT, R102, -0x7f000001, RZ ;  /* 0x80ffffff66661810 */ /* 0x000fe40007ffe0ff */
[----:B------:R-:W-:Y:S01]  /*899a0*/  @P2 IADD3 R78, PT, PT, R78, -0x7f000001, RZ ;  /* 0x80ffffff4e4e2810 */ /* 0x000fe20007ffe0ff */
[----:B------:R-:W-:-:S04]  /*899b0*/  IMAD.WIDE.U32 R4, R76, UR16, RZ ;  /* 0x000000104c047c25 */ /* 0x000fc8000f8e00ff */
[----:B------:R-:W-:Y:S02]  /*899c0*/  IMAD R82, R14, 0x7effffff, RZ ;  /* 0x7effffff0e527824 */ /* 0x000fe400078e02ff */
[----:B------:R-:W-:Y:S01]  /*899d0*/  IMAD R77, R12, 0x7effffff, RZ ;  /* 0x7effffff0c4d7824 */ /* 0x000fe200078e02ff */
[----:B------:R-:W-:Y:S01]  /*899e0*/  ISETP.GE.U32.AND P2, PT, R131, 0x7f000001, PT ;  /* 0x7f0000018300780c */ /* 0x000fe20003f46070 */
[----:B------:R-:W-:Y:S02]  /*899f0*/  IMAD R76, R4, 0x7effffff, RZ ;  /* 0x7effffff044c7824 */ /* 0x000fe400078e02ff */
[----:B------:R-:W-:-:S04]  /*89a00*/  IMAD.HI.U32 R82, R82, 0x7f000001, R14 ;  /* 0x7f00000152527827 */ /* 0x000fc800078e000e */
[----:B------:R-:W-:Y:S02]  /*89a10*/  IMAD R81, R10, 0x7effffff, RZ ;  /* 0x7effffff0a517824 */ /* 0x000fe400078e02ff */
[----:B------:R-:W-:Y:S01]  /*89a20*/  IMAD.HI.U32 R77, R77, 0x7f000001, R12 ;  /* 0x7f0000014d4d7827 */ /* 0x000fe200078e000c */
[----:B------:R-:W-:-:S03]  /*89a30*/  IADD3 R102, PT, PT, R102, UR14, RZ ;  /* 0x0000000e66667c10 */ /* 0x000fc6000fffe0ff */
[----:B------:R-:W-:-:S04]  /*89a40*/  IMAD.WIDE.U32 R14, R109, UR16, RZ ;  /* 0x000000106d0e7c25 */ /* 0x000fc8000f8e00ff */
[----:B------:R-:W-:-:S04]  /*89a50*/  IMAD.WIDE.U32 R12, R108, UR19, RZ ;  /* 0x000000136c0c7c25 */ /* 0x000fc8000f8e00ff */
[----:B------:R-:W-:-:S04]  /*89a60*/  IMAD.HI.U32 R73, R76, 0x7f000001, R4 ;  /* 0x7f0000014c497827 */ /* 0x000fc800078e0004 */
[----:B------:R-:W-:Y:S01]  /*89a70*/  IMAD.HI.U32 R81, R81, 0x7f000001, R10 ;  /* 0x7f00000151517827 */ /* 0x000fe200078e000a */
[----:B------:R-:W-:-:S03]  /*89a80*/  @P3 IADD3 R84, PT, PT, R84, -0x7f000001, RZ ;  /* 0x80ffffff54543810 */ /* 0x000fc60007ffe0ff */
[----:B------:R-:W-:Y:S02]  /*89a90*/  IMAD R76, R14, 0x7effffff, RZ ;  /* 0x7effffff0e4c7824 */ /* 0x000fe400078e02ff */
[----:B------:R-:W-:Y:S01]  /*89aa0*/  IMAD R86, R12, 0x7effffff, RZ ;  /* 0x7effffff0c567824 */ /* 0x000fe200078e02ff */
[----:B------:R-:W-:Y:S01]  /*89ab0*/  ISETP.GE.U32.AND P3, PT, R102, 0x7f000001, PT ;  /* 0x7f0000016600780c */ /* 0x000fe20003f66070 */
[----:B------:R-:W-:Y:S01]  /*89ac0*/  ISETP.GE.U32.AND P1, PT, R81, 0x7f000001, PT ;  /* 0x7f0000015100780c */ /* 0x000fe20003f26070 */
[----:B------:R-:W-:-:S04]  /*89ad0*/  IMAD.HI.U32 R76, R76, 0x7f000001, R14 ;  /* 0x7f0000014c4c7827 */ /* 0x000fc800078e000e */
[----:B------:R-:W-:Y:S01]  /*89ae0*/  IMAD.HI.U32 R86, R86, 0x7f000001, R12 ;  /* 0x7f00000156567827 */ /* 0x000fe200078e000c */
[----:B------:R-:W-:-:S03]  /*89af0*/  @P2 IADD3 R131, PT, PT, R131, -0x7f000001, RZ ;  /* 0x80ffffff83832810 */ /* 0x000fc60007ffe0ff */
[----:B------:R-:W-:Y:S01]  /*89b00*/  IMAD.WIDE.U32 R14, R107, UR18, RZ ;  /* 0x000000126b0e7c25 */ /* 0x000fe2000f8e00ff */
[----:B------:R-:W-:-:S03]  /*89b10*/  ISETP.GE.U32.AND P4, PT, R82, 0x7f000001, PT ;  /* 0x7f0000015200780c */ /* 0x000fc60003f86070 */
[----:B------:R-:W-:-:S04]  /*89b20*/  IMAD.WIDE.U32 R4, R108, UR18, RZ ;  /* 0x000000126c047c25 */ /* 0x000fc8000f8e00ff */
[----:B------:R-:W-:Y:S01]  /*89b30*/  IMAD R85, R14, 0x7effffff, RZ ;  /* 0x7effffff0e557824 */ /* 0x000fe200078e02ff */
[----:B------:R-:W-:Y:S01]  /*89b40*/  IADD3 R131, PT, PT, R131, UR13, RZ ;  /* 0x0000000d83837c10 */ /* 0x000fe2000fffe0ff */
[----:B------:R-:W-:Y:S01]  /*89b50*/  ISETP.GE.U32.AND P5, PT, R86, 0x7f000001, PT ;  /* 0x7f0000015600780c */ /* 0x000fe20003fa6070 */
[----:B------:R-:W-:Y:S01]  /*89b60*/  ISETP.GE.U32.AND P0, PT, R79, 0x7f000001, PT ;  /* 0x7f0000014f00780c */ /* 0x000fe20003f06070 */
[----:B------:R-:W-:Y:S01]  /*89b70*/  IMAD.HI.U32 R85, R85, 0x7f000001, R14 ;  /* 0x7f00000155557827 */ /* 0x000fe200078e000e */
[----:B------:R-:W-:-:S03]  /*89b80*/  @P3 IADD3 R102, PT, PT, R102, -0x7f000001, RZ ;  /* 0x80ffffff66663810 */ /* 0x000fc60007ffe0ff */
[----:B------:R-:W-:Y:S01]  /*89b90*/  IMAD R83, R4, 0x7effffff, RZ ;  /* 0x7effffff04537824 */ /* 0x000fe200078e02ff */
[----:B------:R-:W-:Y:S01]  /*89ba0*/  ISETP.GE.U32.AND P6, PT, R131, 0x7f000001, PT ;  /* 0x7f0000018300780c */ /* 0x000fe20003fc6070 */
[----:B------:R-:W-:Y:S01]  /*89bb0*/  ISETP.GE.U32.AND P2, PT, R40, 0x7f000001, PT ;  /* 0x7f0000012800780c */ /* 0x000fe20003f46070 */
[----:B------:R-:W-:Y:S01]  /*89bc0*/  IMAD.WIDE.U32 R10, R109, UR17, RZ ;  /* 0x000000116d0a7c25 */ /* 0x000fe2000f8e00ff */
[----:B------:R-:W-:-:S03]  /*89bd0*/  @P1 IADD3 R81, PT, PT, R81, -0x7f000001, RZ ;  /* 0x80ffffff51511810 */ /* 0x000fc60007ffe0ff */
[----:B------:R-:W-:Y:S01]  /*89be0*/  IMAD.HI.U32 R83, R83, 0x7f000001, R4 ;  /* 0x7f00000153537827 */ /* 0x000fe200078e0004 */
[----:B------:R-:W-:Y:S01]  /*89bf0*/  ISETP.GE.U32.AND P1, PT, R85, 0x7f000001, PT ;  /* 0x7f0000015500780c */ /* 0x000fe20003f26070 */
[----:B------:R-:W-:Y:S02]  /*89c00*/  IADD3 R102, PT, PT, R102, UR14, RZ ;  /* 0x0000000e66667c10 */ /* 0x000fe4000fffe0ff */
[----:B------:R-:W-:-:S04]  /*89c10*/  IMAD.WIDE.U32 R4, R128, UR19, RZ ;  /* 0x0000001380047c25 */ /* 0x000fc8000f8e00ff */
[----:B------:R-:W-:Y:S01]  /*89c20*/  IMAD.WIDE.U32 R12, R107, UR19, RZ ;  /* 0x000000136b0c7c25 */ /* 0x000fe2000f8e00ff */
[----:B------:R-:W-:-:S03]  /*89c30*/  ISETP.GE.U32.AND P3, PT, R38, 0x7f000001, PT ;  /* 0x7f0000012600780c */ /* 0x000fc60003f66070 */
[----:B------:R-:W-:Y:S01]  /*89c40*/  IMAD R80, R10, 0x7effffff, RZ ;  /* 0x7effffff0a507824 */ /* 0x000fe200078e02ff */
[----:B------:R-:W-:Y:S02]  /*89c50*/  @P4 IADD3 R82, PT, PT, R82, -0x7f000001, RZ ;  /* 0x80ffffff52524810 */ /* 0x000fe40007ffe0ff */
[----:B------:R-:W-:Y:S01]  /*89c60*/  @P5 IADD3 R86, PT, PT, R86, -0x7f000001, RZ ;  /* 0x80ffffff56565810 */ /* 0x000fe20007ffe0ff */
[----:B------:R-:W-:Y:S02]  /*89c70*/  IMAD R88, R4, 0x7effffff, RZ ;  /* 0x7effffff04587824 */ /* 0x000fe400078e02ff */
[----:B------:R-:W-:Y:S01]  /*89c80*/  IMAD R91, R12, 0x7effffff, RZ ;  /* 0x7effffff0c5b7824 */ /* 0x000fe200078e02ff */
[----:B------:R-:W-:Y:S01]  /*89c90*/  ISETP.GE.U32.AND P4, PT, R83, 0x7f000001, PT ;  /* 0x7f0000015300780c */ /* 0x000fe20003f86070 */
[----:B------:R-:W-:Y:S01]  /*89ca0*/  ISETP.GE.U32.AND P5, PT, R102, 0x7f000001, PT ;  /* 0x7f0000016600780c */ /* 0x000fe20003fa6070 */
[----:B------:R-:W-:-:S04]  /*89cb0*/  IMAD.HI.U32 R80, R80, 0x7f000001, R10 ;  /* 0x7f00000150507827 */ /* 0x000fc800078e000a */
[----:B------:R-:W-:Y:S01]  /*89cc0*/  IMAD.WIDE.U32 R10, R108, UR16, RZ ;  /* 0x000000106c0a7c25 */ /* 0x000fe2000f8e00ff */
[----:B------:R-:W-:-:S03]  /*89cd0*/  @P0 IADD3 R79, PT, PT, R79, -0x7f000001, RZ ;  /* 0x80ffffff4f4f0810 */ /* 0x000fc60007ffe0ff */
[----:B------:R-:W-:-:S04]  /*89ce0*/  IMAD.HI.U32 R88, R88, 0x7f000001, R4 ;  /* 0x7f00000158587827 */ /* 0x000fc800078e0004 */
[----:B------:R-:W-:Y:S01]  /*89cf0*/  IMAD.HI.U32 R91, R91, 0x7f000001, R12 ;  /* 0x7f0000015b5b7827 */ /* 0x000fe200078e000c */
[----:B------:R-:W-:Y:S01]  /*89d00*/  ISETP.GE.U32.AND P0, PT, R39, 0x7f000001, PT ;  /* 0x7f0000012700780c */ /* 0x000fe20003f06070 */
[----:B------:R-:W-:Y:S02]  /*89d10*/  @P6 IADD3 R131, PT, PT, R131, -0x7f000001, RZ ;  /* 0x80ffffff83836810 */ /* 0x000fe40007ffe0ff */
[----:B------:R-:W-:Y:S01]  /*89d20*/  @P2 IADD3 R40, PT, PT, R40, -0x7f000001, RZ ;  /* 0x80ffffff28282810 */ /* 0x000fe20007ffe0ff */
[----:B------:R-:W-:Y:S01]  /*89d30*/  IMAD.WIDE.U32 R4, R109, UR18, RZ ;  /* 0x000000126d047c25 */ /* 0x000fe2000f8e00ff */
[----:B------:R-:W-:-:S03]  /*89d40*/  ISETP.GE.U32.AND P6, PT, R73, 0x7f000001, PT ;  /* 0x7f0000014900780c */ /* 0x000fc60003fc6070 */
[----:B------:R-:W-:Y:S02]  /*89d50*/  IMAD R87, R10, 0x7effffff, RZ ;  /* 0x7effffff0a577824 */ /* 0x000fe400078e02ff */
[----:B------:R-:W-:Y:S01]  /*89d60*/  IMAD.WIDE.U32 R14, R128, UR17, RZ ;  /* 0x00000011800e7c25 */ /* 0x000fe2000f8e00ff */
[----:B------:R-:W-:-:S03]  /*89d70*/  @P1 IADD3 R85, PT, PT, R85, -0x7f000001, RZ ;  /* 0x80ffffff55551810 */ /* 0x000fc60007ffe0ff */
[----:B------:R-:W-:Y:S01]  /*89d80*/  IMAD R90, R4, 0x7effffff, RZ ;  /* 0x7effffff045a7824 */ /* 0x000fe200078e02ff */
[----:B------:R-:W-:Y:S01]  /*89d90*/  ISETP.GE.U32.AND P1, PT, R91, 0x7f000001, PT ;  /* 0x7f0000015b00780c */ /* 0x000fe20003f26070 */
[----:B------:R-:W-:Y:S01]  /*89da0*/  @P3 IADD3 R38, PT, PT, R38, -0x7f000001, RZ ;  /* 0x80ffffff26263810 */ /* 0x000fe20007ffe0ff */
[----:B------:R-:W-:Y:S01]  /*89db0*/  ISETP.GE.U32.AND P2, PT, R40, 0x7f000001, PT ;  /* 0x7f0000012800780c */ /* 0x000fe20003f46070 */
[----:B------:R-:W-:-:S04]  /*89dc0*/  IMAD.HI.U32 R87, R87, 0x7f000001, R10 ;  /* 0x7f00000157577827 */ /* 0x000fc800078e000a */
[----:B------:R-:W-:Y:S02]  /*89dd0*/  IMAD R89, R14, 0x7effffff, RZ ;  /* 0x7effffff0e597824 */ /* 0x000fe400078e02ff */
[----:B------:R-:W-:-:S04]  /*89de0*/  IMAD.WIDE.U32 R10, R107, UR16, RZ ;  /* 0x000000106b0a7c25 */ /* 0x000fc8000f8e00ff */
[----:B------:R-:W-:Y:S01]  /*89df0*/  IMAD.HI.U32 R90, R90, 0x7f000001, R4 ;  /* 0x7f0000015a5a7827 */ /* 0x000fe200078e0004 */
[----:B------:R-:W-:Y:S02]  /*89e00*/  @P4 IADD3 R83, PT, PT, R83, -0x7f000001, RZ ;  /* 0x80ffffff53534810 */ /* 0x000fe40007ffe0ff */
[----:B------:R-:W-:Y:S01]  /*89e10*/  @P5 IADD3 R102, PT, PT, R102, -0x7f000001, RZ ;  /* 0x80ffffff66665810 */ /* 0x000fe20007ffe0ff */
[----:B------:R-:W-:Y:S01]  /*89e20*/  IMAD.WIDE.U32 R4, R108, UR17, RZ ;  /* 0x000000116c047c25 */ /* 0x000fe2000f8e00ff */
[----:B------:R-:W-:Y:S01]  /*89e30*/  ISETP.GE.U32.AND P4, PT, R88, 0x7f000001, PT ;  /* 0x7f0000015800780c */ /* 0x000fe20003f86070 */
[----:B------:R-:W-:Y:S02]  /*89e40*/  ISETP.GE.U32.AND P3, PT, R38, 0x7f000001, PT ;  /* 0x7f0000012600780c */ /* 0x000fe40003f66070 */
[----:B------:R-:W-:-:S04]  /*89e50*/  IMAD.HI.U32 R89, R89, 0x7f000001, R14 ;  /* 0x7f00000159597827 */ /* 0x000fc800078e000e */
[----:B------:R-:W-:Y:S02]  /*89e60*/  IMAD R92, R10, 0x7effffff, RZ ;  /* 0x7effffff0a5c7824 */ /* 0x000fe400078e02ff */
[----:B------:R-:W-:Y:S01]  /*89e70*/  IMAD.WIDE.U32 R14, R128, UR18, RZ ;  /* 0x00000012800e7c25 */ /* 0x000fe2000f8e00ff */
[----:B------:R-:W-:-:S03]  /*89e80*/  @P0 IADD3 R39, PT, PT, R39, -0x7f000001, RZ ;  /* 0x80ffffff27270810 */ /* 0x000fc60007ffe0ff */
[----:B------:R-:W-:Y:S01]  /*89e90*/  IMAD R93, R4, 0x7effffff, RZ ;  /* 0x7effffff045d7824 */ /* 0x000fe200078e02ff */
[----:B------:R-:W-:Y:S01]  /*89ea0*/  IADD3 R131, PT, PT, R131, UR13, RZ ;  /* 0x0000000d83837c10 */ /* 0x000fe2000fffe0ff */
[----:B------:R-:W-:Y:S01]  /*89eb0*/  ISETP.GE.U32.AND P0, PT, R41, 0x7f000001, PT ;  /* 0x7f0000012900780c */ /* 0x000fe20003f06070 */
[----:B------:R-:W-:Y:S02]  /*89ec0*/  @P6 IADD3 R73, PT, PT, R73, -0x7f000001, RZ ;  /* 0x80ffffff49496810 */ /* 0x000fe40007ffe0ff */
[----:B------:R-:W-:Y:S01]  /*89ed0*/  IADD3 R102, PT, PT, R102, UR14, RZ ;  /* 0x0000000e66667c10 */ /* 0x000fe2000fffe0ff */
[----:B------:R-:W-:Y:S01]  /*89ee0*/  ISETP.GE.U32.AND P6, PT, R87, 0x7f000001, PT ;  /* 0x7f0000015700780c */ /* 0x000fe20003fc6070 */
[----:B------:R-:W-:-:S04]  /*89ef0*/  IMAD.HI.U32 R92, R92, 0x7f000001, R10 ;  /* 0x7f0000015c5c7827 */ /* 0x000fc800078e000a */
[----:B------:R-:W-:Y:S02]  /*89f00*/  IMAD R10, R14, 0x7effffff, RZ ;  /* 0x7effffff0e0a7824 */ /* 0x000fe400078e02ff */
[----:B------:R-:W-:Y:S01]  /*89f10*/  IMAD.HI.U32 R93, R93, 0x7f000001, R4 ;  /* 0x7f0000015d5d7827 */ /* 0x000fe200078e0004 */
[----:B------:R-:W-:Y:S02]  /*89f20*/  @P1 IADD3 R91, PT, PT, R91, -0x7f000001, RZ ;  /* 0x80ffffff5b5b1810 */ /* 0x000fe40007ffe0ff */
[----:B------:R-:W-:Y:S01]  /*89f30*/  @P2 IADD3 R40, PT, PT, R40, -0x7f000001, RZ ;  /* 0x80ffffff28282810 */ /* 0x000fe20007ffe0ff */
[----:B------:R-:W-:Y:S01]  /*89f40*/  IMAD.WIDE.U32 R4, R109, UR19, RZ ;  /* 0x000000136d047c25 */ /* 0x000fe2000f8e00ff */
[----:B------:R-:W-:Y:S01]  /*89f50*/  ISETP.GE.U32.AND P1, PT, R131, 0x7f000001, PT ;  /* 0x7f0000018300780c */ /* 0x000fe20003f26070 */
[----:B------:R-:W-:Y:S02]  /*89f60*/  ISETP.GE.U32.AND P2, PT, R102, 0x7f000001, PT ;  /* 0x7f0000016600780c */ /* 0x000fe40003f46070 */
[----:B------:R-:W-:-:S04]  /*89f70*/  IMAD.HI.U32 R14, R10, 0x7f000001, R14 ;  /* 0x7f0000010a0e7827 */ /* 0x000fc800078e000e */
[----:B------:R-:W-:-:S04]  /*89f80*/  IMAD.WIDE.U32 R10, R69, 0x5fffffa, RZ ;  /* 0x05fffffa450a7825 */ /* 0x000fc800078e00ff */
[----:B------:R-:W-:Y:S01]  /*89f90*/  IMAD R15, R4, 0x7effffff, RZ ;  /* 0x7effffff040f7824 */ /* 0x000fe200078e02ff */
[----:B------:R-:W-:Y:S02]  /*89fa0*/  @P4 IADD3 R88, PT, PT, R88, -0x7f000001, RZ ;  /* 0x80ffffff58584810 */ /* 0x000fe40007ffe0ff */
[----:B------:R-:W-:Y:S01]  /*89fb0*/  @P3 IADD3 R38, PT, PT, R38, -0x7f000001, RZ ;  /* 0x80ffffff26263810 */ /* 0x000fe20007ffe0ff */
[----:B------:R-:W-:Y:S01]  /*89fc0*/  IMAD R69, R69, 0x6, RZ ;  /* 0x0000000645457824 */ /* 0x000fe200078e02ff */
[----:B------:R-:W-:Y:S01]  /*89fd0*/  ISETP.GE.U32.AND P4, PT, R36, 0x7f000001, PT ;  /* 0x7f0000012400780c */ /* 0x000fe20003f86070 */
[----:B------:R-:W-:Y:S01]  /*89fe0*/  ISETP.GE.U32.AND P3, PT, R67, 0x7f000001, PT ;  /* 0x7f0000014300780c */ /* 0x000fe20003f66070 */
[----:B------:R-:W-:-:S04]  /*89ff0*/  IMAD.WIDE.U32 R12, R74, 0x5fffffa, RZ ;  /* 0x05fffffa4a0c7825 */ /* 0x000fc800078e00ff */
[----:B------:R-:W-:Y:S01]  /*8a000*/  IMAD.HI.U32 R15, R15, 0x7f000001, R4 ;  /* 0x7f0000010f0f7827 */ /* 0x000fe200078e0004 */
[----:B------:R-:W-:-:S03]  /*8a010*/  @P0 IADD3 R41, PT, PT, R41, -0x7f000001, RZ ;  /* 0x80ffffff29290810 */ /* 0x000fc60007ffe0ff */
[----:B------:R-:W-:-:S04]  /*8a020*/  IMAD.HI.U32 R69, R69, 0x7f000001, R10 ;  /* 0x7f00000145457827 */ /* 0x000fc800078e000a */
[----:B------:R-:W-:Y:S01]  /*8a030*/  IMAD.WIDE.U32 R4, R84, 0x5fffffa, RZ ;  /* 0x05fffffa54047825 */ /* 0x000fe200078e00ff */
[----:B------:R-:W-:Y:S01]  /*8a040*/  ISETP.GE.U32.AND P0, PT, R76, 0x7f000001, PT ;  /* 0x7f0000014c00780c */ /* 0x000fe20003f06070 */
[----:B------:R-:W-:Y:S02]  /*8a050*/  @P6 IADD3 R87, PT, PT, R87, -0x7f000001, RZ ;  /* 0x80ffffff57576810 */ /* 0x000fe40007ffe0ff */
[----:B------:R-:W-:Y:S02]  /*8a060*/  IMAD R74, R74, 0x6, RZ ;  /* 0x000000064a4a7824 */ /* 0x000fe400078e02ff */
[----:B------:R-:W-:Y:S01]  /*8a070*/  IMAD.WIDE.U32 R10, R78, 0x5fffffa, RZ ;  /* 0x05fffffa4e0a7825 */ /* 0x000fe200078e00ff */
[----:B------:R-:W-:-:S03]  /*8a080*/  ISETP.GE.U32.AND P5, PT, R77, 0x7f000001, PT ;  /* 0x7f0000014d00780c */ /* 0x000fc60003fa6070 */
[----:B------:R-:W-:Y:S02]  /*8a090*/  IMAD R94, R84, 0x6, RZ ;  /* 0x00000006545e7824 */ /* 0x000fe400078e02ff */
[----:B------:R-:W-:Y:S01]  /*8a0a0*/  IMAD R84, R78, 0x6, RZ ;  /* 0x000000064e547824 */ /* 0x000fe200078e02ff */
[----:B------:R-:W-:Y:S02]  /*8a0b0*/  @P1 IADD3 R131, PT, PT, R131, -0x7f000001, RZ ;  /* 0x80ffffff83831810 */ /* 0x000fe40007ffe0ff */
[----:B------:R-:W-:Y:S01]  /*8a0c0*/  @P2 IADD3 R102, PT, PT, R102, -0x7f000001, RZ ;  /* 0x80ffffff66662810 */ /* 0x000fe20007ffe0ff */
[----:B------:R-:W-:Y:S01]  /*8a0d0*/  IMAD.HI.U32 R74, R74, 0x7f000001, R12 ;  /* 0x7f0000014a4a7827 */ /* 0x000fe200078e000c */
[----:B------:R-:W-:Y:S01]  /*8a0e0*/  ISETP.GE.U32.AND P1, PT, R92, 0x7f000001, PT ;  /* 0x7f0000015c00780c */ /* 0x000fe20003f26070 */
[----:B------:R-:W-:Y:S02]  /*8a0f0*/  ISETP.GE.U32.AND P2, PT, R87, 0x7f000001, PT ;  /* 0x7f0000015700780c */ /* 0x000fe40003f46070 */
[----:B------:R-:W-:-:S04]  /*8a100*/  IMAD.WIDE.U32 R12, R82, 0x5fffffa, RZ ;  /* 0x05fffffa520c7825 */ /* 0x000fc800078e00ff */
[----:B------:R-:W-:Y:S02]  /*8a110*/  IMAD R95, R82, 0x6, RZ ;  /* 0x00000006525f7824 */ /* 0x000fe400078e02ff */
[----:B------:R-:W-:-:S04]  /*8a120*/  IMAD.HI.U32 R78, R94, 0x7f000001, R4 ;  /* 0x7f0000015e4e7827 */ /* 0x000fc800078e0004 */
[----:B------:R-:W-:-:S04]  /*8a130*/  IMAD.HI.U32 R82, R84, 0x7f000001, R10 ;  /* 0x7f00000154527827 */ /* 0x000fc800078e000a */
[----:B------:R-:W-:-:S04]  /*8a140*/  IMAD.WIDE.U32 R4, R81, 0x5fffffa, RZ ;  /* 0x05fffffa51047825 */ /* 0x000fc800078e00ff */
[----:B------:R-:W-:-:S04]  /*8a150*/  IMAD.WIDE.U32 R10, R79, 0x5fffffa, RZ ;  /* 0x05fffffa4f0a7825 */ /* 0x000fc800078e00ff */
[----:B------:R-:W-:Y:S01]  /*8a160*/  IMAD R81, R81, 0x6, RZ ;  /* 0x0000000651517824 */ /* 0x000fe200078e02ff */
[----:B------:R-:W-:Y:S02]  /*8a170*/  @P4 IADD3 R36, PT, PT, R36, -0x7f000001, RZ ;  /* 0x80ffffff24244810 */ /* 0x000fe40007ffe0ff */
[----:B------:R-:W-:Y:S02]  /*8a180*/  IADD3 R68, PT, PT, R68, R131, RZ ;  /* 0x0000008344447210 */ /* 0x000fe40007ffe0ff */
[----:B------:R-:W-:Y:S01]  /*8a190*/  @P3 IADD3 R67, PT, PT, R67, -0x7f000001, RZ ;  /* 0x80ffffff43433810 */ /* 0x000fe20007ffe0ff */
[----:B------:R-:W-:Y:S01]  /*8a1a0*/  IMAD R94, R79, 0x6, RZ ;  /* 0x000000064f5e7824 */ /* 0x000fe200078e02ff */
[----:B------:R-:W-:Y:S01]  /*8a1b0*/  ISETP.GE.U32.AND P4, PT, R73, 0x7f000001, PT ;  /* 0x7f0000014900780c */ /* 0x000fe20003f86070 */
[----:B------:R-:W-:Y:S01]  /*8a1c0*/  ISETP.GE.U32.AND P3, PT, R80, 0x7f000001, PT ;  /* 0x7f0000015000780c */ /* 0x000fe20003f66070 */
[----:B------:R-:W-:Y:S01]  /*8a1d0*/  IMAD.HI.U32 R79, R81, 0x7f000001, R4 ;  /* 0x7f000001514f7827 */ /* 0x000fe200078e0004 */
[----:B------:R-:W-:-:S03]  /*8a1e0*/  @P0 IADD3 R76, PT, PT, R76, -0x7f000001, RZ ;  /* 0x80ffffff4c4c0810 */ /* 0x000fc60007ffe0ff */
[----:B------:R-:W-:Y:S01]  /*8a1f0*/  IMAD.HI.U32 R81, R94, 0x7f000001, R10 ;  /* 0x7f0000015e517827 */ /* 0x000fe200078e000a */
[----:B------:R-:W-:Y:S01]  /*8a200*/  @P5 IADD3 R77, PT, PT, R77, -0x7f000001, RZ ;  /* 0x80ffffff4d4d5810 */ /* 0x000fe20007ffe0ff */
[----:B------:R-:W-:Y:S01]  /*8a210*/  ISETP.GE.U32.AND P0, PT, R68, 0x7f000001, PT ;  /* 0x7f0000014400780c */ /* 0x000fe20003f06070 */
[----:B------:R-:W-:Y:S01]  /*8a220*/  ISETP.GE.U32.AND P5, PT, R89, 0x7f000001, PT ;  /* 0x7f0000015900780c */ /* 0x000fe20003fa6070 */
[----:B------:R-:W-:Y:S02]  /*8a230*/  @P1 IADD3 R92, PT, PT, R92, -0x7f000001, RZ ;  /* 0x80ffffff5c5c1810 */ /* 0x000fe40007ffe0ff */
[----:B------:R-:W-:Y:S01]  /*8a240*/  @P2 IADD3 R87, PT, PT, R87, -0x7f000001, RZ ;  /* 0x80ffffff57572810 */ /* 0x000fe20007ffe0ff */
[----:B------:R-:W-:Y:S01]  /*8a250*/  ISETP.GE.U32.AND P1, PT, R77, 0x7f000001, PT ;  /* 0x7f0000014d00780c */ /* 0x000fe20003f26070 */
[----:B------:R-:W-:Y:S01]  /*8a260*/  ISETP.GE.U32.AND P2, PT, R81, 0x7f000001, PT ;  /* 0x7f0000015100780c */ /* 0x000fe20003f46070 */
[----:B------:R-:W-:Y:S02]  /*8a270*/  IADD3 R8, PT, PT, R8, R102, RZ ;  /* 0x0000006608087210 */ /* 0x000fe40007ffe0ff */
[----:B------:R-:W-:-:S02]  /*8a280*/  @P4 IADD3 R73, PT, PT, R73, -0x7f000001, RZ ;  /* 0x80ffffff49494810 */ /* 0x000fc40007ffe0ff */
[----:B------:R-:W-:Y:S01]  /*8a290*/  @P3 IADD3 R80, PT, PT, R80, -0x7f000001, RZ ;  /* 0x80ffffff50503810 */ /* 0x000fe20007ffe0ff */
[----:B------:R-:W-:Y:S01]  /*8a2a0*/  ISETP.GE.U32.AND P4, PT, R92, 0x7f000001, PT ;  /* 0x7f0000015c00780c */ /* 0x000fe20003f86070 */
[----:B------:R-:W-:Y:S01]  /*8a2b0*/  ISETP.GE.U32.AND P3, PT, R36, 0x7f000001, PT ;  /* 0x7f0000012400780c */ /* 0x000fe20003f66070 */
[----:B------:R-:W-:Y:S02]  /*8a2c0*/  IADD3 R40, PT, PT, R40, R41, RZ ;  /* 0x0000002928287210 */ /* 0x000fe40007ffe0ff */
        /* <DEDUP_REMOVED lines=8> */
[----:B------:R-:W-:Y:S01]  /*8a350*/  ISETP.GE.U32.AND P2, PT, R40, 0x7f000001, PT ;  /* 0x7f0000012800780c */ /* 0x000fe20003f46070 */
[----:B------:R-:W-:-:S04]  /*8a360*/  IMAD.HI.U32 R84, R95, 0x7f000001, R12 ;  /* 0x7f0000015f547827 */ /* 0x000fc800078e000c */
[----:B------:R-:W-:Y:S01]  /*8a370*/  IMAD.WIDE.U32 R12, R83, 0x5fffffa, RZ ;  /* 0x05fffffa530c7825 */ /* 0x000fe200078e00ff */
[----:B------:R-:W-:Y:S02]  /*8a380*/  IADD3 R67, PT, PT, R73, R67, RZ ;  /* 0x0000004349437210 */ /* 0x000fe40007ffe0ff */
[----:B------:R-:W-:Y:S02]  /*8a390*/  @P4 IADD3 R92, PT, PT, R92, -0x7f000001, RZ ;  /* 0x80ffffff5c5c4810 */ /* 0x000fe40007ffe0ff */
[----:B------:R-:W-:Y:S01]  /*8a3a0*/  @P3 IADD3 R36, PT, PT, R36, -0x7f000001, RZ ;  /* 0x80ffffff24243810 */ /* 0x000fe20007ffe0ff */
[----:B------:R-:W-:Y:S01]  /*8a3b0*/  IMAD R83, R83, 0x6, RZ ;  /* 0x0000000653537824 */ /* 0x000fe200078e02ff */
[----:B------:R-:W-:Y:S01]  /*8a3c0*/  IADD3 R68, PT, PT, R72, R68, RZ ;  /* 0x0000004448447210 */ /* 0x000fe20007ffe0ff */
[----:B------:R-:W-:Y:S01]  /*8a3d0*/  ISETP.GE.U32.AND P4, PT, R66, 0x7f000001, PT ;  /* 0x7f0000014200780c */ /* 0x000fe20003f86070 */
[----:B------:R-:W-:Y:S01]  /*8a3e0*/  ISETP.GE.U32.AND P3, PT, R82, 0x7f000001, PT ;  /* 0x7f0000015200780c */ /* 0x000fe20003f66070 */
[----:B------:R-:W-:Y:S01]  /*8a3f0*/  IMAD.WIDE.U32 R4, R85, 0x5fffffa, RZ ;  /* 0x05fffffa55047825 */ /* 0x000fe200078e00ff */
[----:B------:R-:W-:-:S03]  /*8a400*/  @P0 IADD3 R8, PT, PT, R8, -0x7f000001, RZ ;  /* 0x80ffffff08080810 */ /* 0x000fc60007ffe0ff */
[----:B------:R-:W-:Y:S01]  /*8a410*/  IMAD.HI.U32 R12, R83, 0x7f000001, R12 ;  /* 0x7f000001530c7827 */ /* 0x000fe200078e000c */
[----:B------:R-:W-:Y:S02]  /*8a420*/  IADD3 R87, PT, PT, R87, R89, RZ ;  /* 0x0000005957577210 */ /* 0x000fe40007ffe0ff */
[----:B------:R-:W-:Y:S01]  /*8a430*/  @P5 IADD3 R69, PT, PT, R69, -0x7f000001, RZ ;  /* 0x80ffffff45455810 */ /* 0x000fe20007ffe0ff */
[----:B------:R-:W-:Y:S01]  /*8a440*/  ISETP.GE.U32.AND P0, PT, R67, 0x7f000001, PT ;  /* 0x7f0000014300780c */ /* 0x000fe20003f06070 */
[----:B------:R-:W-:Y:S01]  /*8a450*/  IMAD R13, R85, 0x6, RZ ;  /* 0x00000006550d7824 */ /* 0x000fe200078e02ff */
[----:B------:R-:W-:Y:S01]  /*8a460*/  ISETP.GE.U32.AND P5, PT, R68, 0x7f000001, PT ;  /* 0x7f0000014400780c */ /* 0x000fe20003fa6070 */
[----:B------:R-:W-:Y:S02]  /*8a470*/  @P6 IADD3 R93, PT, PT, R93, -0x7f000001, RZ ;  /* 0x80ffffff5d5d6810 */ /* 0x000fe40007ffe0ff */
[----:B------:R-:W-:Y:S02]  /*8a480*/  @P1 IADD3 R65, PT, PT, R65, -0x7f000001, RZ ;  /* 0x80ffffff41411810 */ /* 0x000fe40007ffe0ff */
[----:B------:R-:W-:Y:S01]  /*8a490*/  @P2 IADD3 R40, PT, PT, R40, -0x7f000001, RZ ;  /* 0x80ffffff28282810 */ /* 0x000fe20007ffe0ff */
[----:B------:R-:W-:Y:S01]  /*8a4a0*/  IMAD.HI.U32 R13, R13, 0x7f000001, R4 ;  /* 0x7f0000010d0d7827 */ /* 0x000fe200078e0004 */
[----:B------:R-:W-:Y:S01]  /*8a4b0*/  ISETP.GE.U32.AND P6, PT, R76, 0x7f000001, PT ;  /* 0x7f0000014c00780c */ /* 0x000fe20003fc6070 */
[----:B------:R-:W-:Y:S01]  /*8a4c0*/  IADD3 R77, PT, PT, R77, R80, RZ ;  /* 0x000000504d4d7210 */ /* 0x000fe20007ffe0ff */
[----:B------:R-:W-:Y:S01]  /*8a4d0*/  ISETP.GE.U32.AND P1, PT, R90, 0x7f000001, PT ;  /* 0x7f0000015a00780c */ /* 0x000fe20003f26070 */
[----:B------:R-:W-:Y:S01]  /*8a4e0*/  ISETP.GE.U32.AND P2, PT, R87, 0x7f000001, PT ;  /* 0x7f0000015700780c */ /* 0x000fe20003f46070 */
[----:B------:R-:W-:-:S02]  /*8a4f0*/  IADD3 R6, PT, PT, R6, R8, RZ ;  /* 0x0000000806067210 */ /* 0x000fc40007ffe0ff */
[----:B------:R-:W-:Y:S02]  /*8a500*/  @P4 IADD3 R66, PT, PT, R66, -0x7f000001, RZ ;  /* 0x80ffffff42424810 */ /* 0x000fe40007ffe0ff */
[----:B------:R-:W-:Y:S01]  /*8a510*/  @P3 IADD3 R82, PT, PT, R82, -0x7f000001, RZ ;  /* 0x80ffffff52523810 */ /* 0x000fe20007ffe0ff */
[----:B------:R-:W-:Y:S01]  /*8a520*/  ISETP.GE.U32.AND P4, PT, R13, 0x7f000001, PT ;  /* 0x7f0000010d00780c */ /* 0x000fe20003f86070 */
[----:B------:R-:W-:Y:S01]  /*8a530*/  ISETP.GE.U32.AND P3, PT, R77, 0x7f000001, PT ;  /* 0x7f0000014d00780c */ /* 0x000fe20003f66070 */
[----:B------:R-:W-:Y:S02]  /*8a540*/  @P0 IADD3 R67, PT, PT, R67, -0x7f000001, RZ ;  /* 0x80ffffff43430810 */ /* 0x000fe40007ffe0ff */
[----:B------:R-:W-:Y:S02]  /*8a550*/  IADD3 R38, PT, PT, R38, R39, RZ ;  /* 0x0000002726267210 */ /* 0x000fe40007ffe0ff */
[----:B------:R-:W-:Y:S02]  /*8a560*/  IADD3 R36, PT, PT, R36, R69, RZ ;  /* 0x0000004524247210 */ /* 0x000fe40007ffe0ff */
[----:B------:R-:W-:Y:S01]  /*8a570*/  @P5 IADD3 R68, PT, PT, R68, -0x7f000001, RZ ;  /* 0x80ffffff44445810 */ /* 0x000fe20007ffe0ff */
[----:B------:R-:W-:Y:S01]  /*8a580*/  ISETP.GE.U32.AND P0, PT, R6, 0x7f000001, PT ;  /* 0x7f0000010600780c */ /* 0x000fe20003f06070 */
[----:B------:R-:W-:-:S02]  /*8a590*/  @P6 IADD3 R76, PT, PT, R76, -0x7f000001, RZ ;  /* 0x80ffffff4c4c6810 */ /* 0x000fc40007ffe0ff */
[----:B------:R-:W-:Y:S02]  /*8a5a0*/  @P1 IADD3 R90, PT, PT, R90, -0x7f000001, RZ ;  /* 0x80ffffff5a5a1810 */ /* 0x000fe40007ffe0ff */
[----:B------:R-:W-:Y:S02]  /*8a5b0*/  @P2 IADD3 R87, PT, PT, R87, -0x7f000001, RZ ;  /* 0x80ffffff57572810 */ /* 0x000fe40007ffe0ff */
[----:B------:R-:W-:Y:S01]  /*8a5c0*/  IADD3 R92, PT, PT, R92, R93, RZ ;  /* 0x0000005d5c5c7210 */ /* 0x000fe20007ffe0ff */
[----:B------:R-:W-:Y:S01]  /*8a5d0*/  ISETP.GE.U32.AND P6, PT, R38, 0x7f000001, PT ;  /* 0x7f0000012600780c */ /* 0x000fe20003fc6070 */
[----:B------:R-:W-:Y:S01]  /*8a5e0*/  IADD3 R68, PT, PT, R71, R68, RZ ;  /* 0x0000004447447210 */ /* 0x000fe20007ffe0ff */
[----:B------:R-:W-:Y:S01]  /*8a5f0*/  ISETP.GE.U32.AND P1, PT, R74, 0x7f000001, PT ;  /* 0x7f0000014a00780c */ /* 0x000fe20003f26070 */
        /* <DEDUP_REMOVED lines=8> */
[----:B------:R-:W-:Y:S01]  /*8a680*/  ISETP.GE.U32.AND P0, PT, R76, 0x7f000001, PT ;  /* 0x7f0000014c00780c */ /* 0x000fe20003f06070 */
[----:B------:R-:W-:Y:S01]  /*8a690*/  IMAD.WIDE.U32 R10, R88, 0x5fffffa, RZ ;  /* 0x05fffffa580a7825 */ /* 0x000fe200078e00ff */
[----:B------:R-:W-:Y:S01]  /*8a6a0*/  @P6 IADD3 R38, PT, PT, R38, -0x7f000001, RZ ;  /* 0x80ffffff26266810 */ /* 0x000fe20007ffe0ff */
[----:B------:R-:W-:Y:S01]  /*8a6b0*/  ISETP.GE.U32.AND P6, PT, R12, 0x7f000001, PT ;  /* 0x7f0000010c00780c */ /* 0x000fe20003fc6070 */
[----:B------:R-:W-:-:S02]  /*8a6c0*/  @P1 IADD3 R74, PT, PT, R74, -0x7f000001, RZ ;  /* 0x80ffffff4a4a1810 */ /* 0x000fc40007ffe0ff */
[----:B------:R-:W-:Y:S02]  /*8a6d0*/  @P2 IADD3 R36, PT, PT, R36, -0x7f000001, RZ ;  /* 0x80ffffff24242810 */ /* 0x000fe40007ffe0ff */
[----:B------:R-:W-:Y:S01]  /*8a6e0*/  IADD3 R6, PT, PT, R7, R6, RZ ;  /* 0x0000000607067210 */ /* 0x000fe20007ffe0ff */
[----:B------:R-:W-:Y:S01]  /*8a6f0*/  ISETP.GE.U32.AND P1, PT, R35, 0x7f000001, PT ;  /* 0x7f0000012300780c */ /* 0x000fe20003f26070 */
        /* <DEDUP_REMOVED lines=8> */
[----:B------:R-:W-:Y:S02]  /*8a780*/  @P6 IADD3 R12, PT, PT, R12, -0x7f000001, RZ ;  /* 0x80ffffff0c0c6810 */ /* 0x000fe40007ffe0ff */
[----:B------:R-:W-:Y:S01]  /*8a790*/  IADD3 R67, PT, PT, R67, R82, RZ ;  /* 0x0000005243437210 */ /* 0x000fe20007ffe0ff */
[----:B------:R-:W-:Y:S01]  /*8a7a0*/  ISETP.GE.U32.AND P6, PT, R70, 0x7f000001, PT ;  /* 0x7f0000014600780c */ /* 0x000fe20003fc6070 */
[----:B------:R-:W-:Y:S01]  /*8a7b0*/  IMAD R83, R88, 0x6, RZ ;  /* 0x0000000658537824 */ /* 0x000fe200078e02ff */
        /* <DEDUP_REMOVED lines=8> */
[----:B------:R-:W-:Y:S02]  /*8a840*/  @P0 IADD3 R123, PT, PT, R123, -0x7f000001, RZ ;  /* 0x80ffffff7b7b0810 */ /* 0x000fe40007ffe0ff */
[----:B------:R-:W-:Y:S02]  /*8a850*/  IADD3 R77, PT, PT, R77, R13, RZ ;  /* 0x0000000d4d4d7210 */ /* 0x000fe40007ffe0ff */
[----:B------:R-:W-:Y:S02]  /*8a860*/  IADD3 R37, PT, PT, R37, R68, RZ ;  /* 0x0000004425257210 */ /* 0x000fe40007ffe0ff */
[----:B------:R-:W-:Y:S01]  /*8a870*/  IADD3 R6, PT, PT, R75, R6, RZ ;  /* 0x000000064b067210 */ /* 0x000fe20007ffe0ff */
[----:B------:R-:W-:Y:S01]  /*8a880*/  ISETP.GE.U32.AND P0, PT, R46, 0x7f000001, PT ;  /* 0x7f0000012e00780c */ /* 0x000fe20003f06070 */
[----:B------:R-:W-:-:S04]  /*8a890*/  IMAD.HI.U32 R83, R83, 0x7f000001, R10 ;  /* 0x7f00000153537827 */ /* 0x000fc800078e000a */
[----:B------:R-:W-:Y:S01]  /*8a8a0*/  IMAD.WIDE.U32 R10, R91, 0x5fffffa, RZ ;  /* 0x05fffffa5b0a7825 */ /* 0x000fe200078e00ff */
[----:B------:R-:W-:Y:S02]  /*8a8b0*/  @P6 IADD3 R70, PT, PT, R70, -0x7f000001, RZ ;  /* 0x80ffffff46466810 */ /* 0x000fe40007ffe0ff */
[----:B------:R-:W-:Y:S02]  /*8a8c0*/  @P1 IADD3 R79, PT, PT, R79, -0x7f000001, RZ ;  /* 0x80ffffff4f4f1810 */ /* 0x000fe40007ffe0ff */
[----:B------:R-:W-:Y:S01]  /*8a8d0*/  @P2 IADD3 R38, PT, PT, R38, -0x7f000001, RZ ;  /* 0x80ffffff26262810 */ /* 0x000fe20007ffe0ff */
[----:B------:R-:W-:Y:S01]  /*8a8e0*/  IMAD R91, R91, 0x6, RZ ;  /* 0x000000065b5b7824 */ /* 0x000fe200078e02ff */
[----:B------:R-:W-:Y:S01]  /*8a8f0*/  ISETP.GE.U32.AND P6, PT, R37, 0x7f000001, PT ;  /* 0x7f0000012500780c */ /* 0x000fe20003fc6070 */
[----:B------:R-:W-:Y:S01]  /*8a900*/  ISETP.GE.U32.AND P3, PT, R132, 0x7f000001, PT ;  /* 0x7f0000018400780c */ /* 0x000fe20003f66070 */
[----:B------:R-:W-:Y:S01]  /*8a910*/  ISETP.GE.U32.AND P1, PT, R77, 0x7f000001, PT ;  /* 0x7f0000014d00780c */ /* 0x000fe20003f26070 */
[----:B------:R-:W-:Y:S01]  /*8a920*/  ISETP.GE.U32.AND P2, PT, R6, 0x7f000001, PT ;  /* 0x7f0000010600780c */ /* 0x000fe20003f46070 */
[----:B------:R-:W-:Y:S01]  /*8a930*/  IMAD.HI.U32 R10, R91, 0x7f000001, R10 ;  /* 0x7f0000015b0a7827 */ /* 0x000fe200078e000a */
[----:B------:R-:W-:-:S02]  /*8a940*/  @P5 IADD3 R14, PT, PT, R14, -0x7f000001, RZ ;  /* 0x80ffffff0e0e5810 */ /* 0x000fc40007ffe0ff */
[----:B------:R-:W-:Y:S01]  /*8a950*/  @P4 IADD3 R67, PT, PT, R67, -0x7f000001, RZ ;  /* 0x80ffffff43434810 */ /* 0x000fe20007ffe0ff */
[----:B------:R-:W-:Y:S01]  /*8a960*/  ISETP.GE.U32.AND P5, PT, R84, 0x7f000001, PT ;  /* 0x7f0000015400780c */ /* 0x000fe20003fa6070 */
[----:B------:R-:W-:Y:S01]  /*8a970*/  ISETP.GE.U32.AND P4, PT, R45, 0x7f000001, PT ;  /* 0x7f0000012d00780c */ /* 0x000fe20003f86070 */
[----:B------:R-:W-:Y:S01]  /*8a980*/  IMAD.WIDE.U32 R4, R86, 0x5fffffa, RZ ;  /* 0x05fffffa56047825 */ /* 0x000fe200078e00ff */
[----:B------:R-:W-:Y:S02]  /*8a990*/  @P0 IADD3 R46, PT, PT, R46, -0x7f000001, RZ ;  /* 0x80ffffff2e2e0810 */ /* 0x000fe40007ffe0ff */
[----:B------:R-:W-:Y:S01]  /*8a9a0*/  IADD3 R87, PT, PT, R87, R90, RZ ;  /* 0x0000005a57577210 */ /* 0x000fe20007ffe0ff */
[----:B------:R-:W-:Y:S01]  /*8a9b0*/  ISETP.GE.U32.AND P0, PT, R10, 0x7f000001, PT ;  /* 0x7f0000010a00780c */ /* 0x000fe20003f06070 */
[----:B------:R-:W-:Y:S01]  /*8a9c0*/  IMAD R86, R86, 0x6, RZ ;  /* 0x0000000656567824 */ /* 0x000fe200078e02ff */
[----:B------:R-:W-:Y:S02]  /*8a9d0*/  @P6 IADD3 R37, PT, PT, R37, -0x7f000001, RZ ;  /* 0x80ffffff25256810 */ /* 0x000fe40007ffe0ff */
[----:B------:R-:W-:-:S02]  /*8a9e0*/  @P3 IADD3 R132, PT, PT, R132, -0x7f000001, RZ ;  /* 0x80ffffff84843810 */ /* 0x000fc40007ffe0ff */
[----:B------:R-:W-:Y:S02]  /*8a9f0*/  @P1 IADD3 R77, PT, PT, R77, -0x7f000001, RZ ;  /* 0x80ffffff4d4d1810 */ /* 0x000fe40007ffe0ff */
[----:B------:R-:W-:Y:S01]  /*8aa00*/  @P2 IADD3 R6, PT, PT, R6, -0x7f000001, RZ ;  /* 0x80ffffff06062810 */ /* 0x000fe20007ffe0ff */
[----:B------:R-:W-:Y:S01]  /*8aa10*/  IMAD.HI.U32 R4, R86, 0x7f000001, R4 ;  /* 0x7f00000156047827 */ /* 0x000fe200078e0004 */
[----:B------:R-:W-:Y:S01]  /*8aa20*/  ISETP.GE.U32.AND P6, PT, R191, 0x7f000001, PT ;  /* 0x7f000001bf00780c */ /* 0x000fe20003fc6070 */
[----:B------:R-:W-:Y:S01]  /*8aa30*/  ISETP.GE.U32.AND P1, PT, R87, 0x7f000001, PT ;  /* 0x7f0000015700780c */ /* 0x000fe20003f26070 */
[----:B------:R-:W-:Y:S02]  /*8aa40*/  @P5 IADD3 R84, PT, PT, R84, -0x7f000001, RZ ;  /* 0x80ffffff54545810 */ /* 0x000fe40007ffe0ff */
[----:B------:R-:W-:Y:S02]  /*8aa50*/  @P4 IADD3 R45, PT, PT, R45, -0x7f000001, RZ ;  /* 0x80ffffff2d2d4810 */ /* 0x000fe40007ffe0ff */
[----:B------:R-:W-:Y:S01]  /*8aa60*/  IADD3 R132, PT, PT, R6, R132, RZ ;  /* 0x0000008406847210 */ /* 0x000fe20007ffe0ff */
[----:B------:R-:W-:Y:S01]  /*8aa70*/  ISETP.GE.U32.AND P5, PT, R4, 0x7f000001, PT ;  /* 0x7f0000010400780c */ /* 0x000fe20003fa6070 */
[----:B------:R-:W-:Y:S01]  /*8aa80*/  ISETP.GE.U32.AND P3, PT, R190, 0x7f000001, PT ;  /* 0x7f000001be00780c */ /* 0x000fe20003f66070 */
        /* <DEDUP_REMOVED lines=10> */
[----:B------:R-:W-:Y:S02]  /*8ab30*/  IADD3 R45, PT, PT, R45, R46, RZ ;  /* 0x0000002e2d2d7210 */ /* 0x000fe40007ffe0ff */
[----:B------:R-:W-:Y:S02]  /*8ab40*/  @P5 IADD3 R4, PT, PT, R4, -0x7f000001, RZ ;  /* 0x80ffffff04045810 */ /* 0x000fe40007ffe0ff */
[----:B------:R-:W-:-:S02]  /*8ab50*/  @P3 IADD3 R190, PT, PT, R190, -0x7f000001, RZ ;  /* 0x80ffffffbebe3810 */ /* 0x000fc40007ffe0ff */
[----:B------:R-:W-:Y:S01]  /*8ab60*/  @P4 IADD3 R189, PT, PT, R189, -0x7f000001, RZ ;  /* 0x80ffffffbdbd4810 */ /* 0x000fe20007ffe0ff */
[----:B------:R-:W-:Y:S01]  /*8ab70*/  ISETP.GE.U32.AND P5, PT, R37, 0x7f000001, PT ;  /* 0x7f0000012500780c */ /* 0x000fe20003fa6070 */
[----:B------:R-:W-:Y:S01]  /*8ab80*/  ISETP.GE.U32.AND P3, PT, R193, 0x7f000001, PT ;  /* 0x7f000001c100780c */ /* 0x000fe20003f66070 */
[----:B------:R-:W-:Y:S02]  /*8ab90*/  @P2 IADD3 R192, PT, PT, R192, -0x7f000001, RZ ;  /* 0x80ffffffc0c02810 */ /* 0x000fe40007ffe0ff */
[----:B------:R-:W-:Y:S02]  /*8aba0*/  @P0 IADD3 R132, PT, PT, R132, -0x7f000001, RZ ;  /* 0x80ffffff84840810 */ /* 0x000fe40007ffe0ff */
[----:B------:R-:W-:Y:S01]  /*8abb0*/  IADD3 R36, PT, PT, R36, R74, RZ ;  /* 0x0000004a24247210 */ /* 0x000fe20007ffe0ff */
[----:B------:R-:W-:Y:S01]  /*8abc0*/  ISETP.GE.U32.AND P4, PT, R45, 0x7f000001, PT ;  /* 0x7f0000012d00780c */ /* 0x000fe20003f86070 */
[----:B------:R-:W-:Y:S01]  /*8abd0*/  IADD3 R189, PT, PT, R189, R190, RZ ;  /* 0x000000bebdbd7210 */ /* 0x000fe20007ffe0ff */
[----:B------:R-:W-:Y:S01]  /*8abe0*/  ISETP.GE.U32.AND P2, PT, R105, 0x7f000001, PT ;  /* 0x7f0000016900780c */ /* 0x000fe20003f46070 */
[----:B------:R-:W-:Y:S01]  /*8abf0*/  ISETP.GE.U32.AND P0, PT, R14, 0x7f000001, PT ;  /* 0x7f0000010e00780c */ /* 0x000fe20003f06070 */
[----:B------:R-:W-:-:S02]  /*8ac00*/  @P6 IADD3 R195, PT, PT, R195, -0x7f000001, RZ ;  /* 0x80ffffffc3c36810 */ /* 0x000fc40007ffe0ff */
[----:B------:R-:W-:Y:S01]  /*8ac10*/  @P1 IADD3 R196, PT, PT, R196, -0x7f000001, RZ ;  /* 0x80ffffffc4c41810 */ /* 0x000fe20007ffe0ff */
[----:B------:R-:W-:Y:S01]  /*8ac20*/  ISETP.GE.U32.AND P1, PT, R36, 0x7f000001, PT ;  /* 0x7f0000012400780c */ /* 0x000fe20003f26070 */
[----:B------:R-:W-:Y:S01]  /*8ac30*/  ISETP.GE.U32.AND P6, PT, R189, 0x7f000001, PT ;  /* 0x7f000001bd00780c */ /* 0x000fe20003fc6070 */
[----:B------:R-:W-:Y:S02]  /*8ac40*/  @P5 IADD3 R37, PT, PT, R37, -0x7f000001, RZ ;  /* 0x80ffffff25255810 */ /* 0x000fe40007ffe0ff */
[----:B------:R-:W-:Y:S01]  /*8ac50*/  @P3 IADD3 R193, PT, PT, R193, -0x7f000001, RZ ;  /* 0x80ffffffc1c13810 */ /* 0x000fe20007ffe0ff */
[----:B------:R-:W-:Y:S01]  /*8ac60*/  ISETP.GE.U32.AND P3, PT, R78, 0x7f000001, PT ;  /* 0x7f0000014e00780c */ /* 0x000fe20003f66070 */
[----:B------:R-:W-:Y:S02]  /*8ac70*/  IADD3 R132, PT, PT, R132, R192, RZ ;  /* 0x000000c084847210 */ /* 0x000fe40007ffe0ff */
[----:B------:R-:W-:Y:S02]  /*8ac80*/  IADD3 R72, PT, PT, R76, R12, RZ ;  /* 0x0000000c4c487210 */ /* 0x000fe40007ffe0ff */
[----:B------:R-:W-:-:S02]  /*8ac90*/  @P4 IADD3 R45, PT, PT, R45, -0x7f000001, RZ ;  /* 0x80ffffff2d2d4810 */ /* 0x000fc40007ffe0ff */
[----:B------:R-:W-:Y:S02]  /*8aca0*/  IADD3 R37, PT, PT, R37, R191, RZ ;  /* 0x000000bf25257210 */ /* 0x000fe40007ffe0ff */
[----:B------:R-:W-:Y:S02]  /*8acb0*/  @P2 IADD3 R105, PT, PT, R105, -0x7f000001, RZ ;  /* 0x80ffffff69692810 */ /* 0x000fe40007ffe0ff */
[----:B------:R-:W-:Y:S01]  /*8acc0*/  @P0 IADD3 R14, PT, PT, R14, -0x7f000001, RZ ;  /* 0x80ffffff0e0e0810 */ /* 0x000fe20007ffe0ff */
[----:B------:R-:W-:Y:S01]  /*8acd0*/  ISETP.GE.U32.AND P4, PT, R184, 0x7f000001, PT ;  /* 0x7f000001b800780c */ /* 0x000fe20003f86070 */
[----:B------:R-:W-:Y:S01]  /*8ace0*/  ISETP.GE.U32.AND P2, PT, R194, 0x7f000001, PT ;  /* 0x7f000001c200780c */ /* 0x000fe20003f46070 */
[----:B------:R-:W-:Y:S01]  /*8acf0*/  ISETP.GE.U32.AND P0, PT, R83, 0x7f000001, PT ;  /* 0x7f0000015300780c */ /* 0x000fe20003f06070 */
        /* <DEDUP_REMOVED lines=10> */
[----:B------:R-:W-:Y:S02]  /*8ada0*/  @P4 IADD3 R184, PT, PT, R184, -0x7f000001, RZ ;  /* 0x80ffffffb8b84810 */ /* 0x000fe40007ffe0ff */
[----:B------:R-:W-:Y:S02]  /*8adb0*/  @P2 IADD3 R194, PT, PT, R194, -0x7f000001, RZ ;  /* 0x80ffffffc2c22810 */ /* 0x000fe40007ffe0ff */
[----:B------:R-:W-:Y:S01]  /*8adc0*/  @P0 IADD3 R83, PT, PT, R83, -0x7f000001, RZ ;  /* 0x80ffffff53530810 */ /* 0x000fe20007ffe0ff */
[----:B------:R-:W-:Y:S01]  /*8add0*/  ISETP.GE.U32.AND P4, PT, R72, 0x7f000001, PT ;  /* 0x7f0000014800780c */ /* 0x000fe20003f86070 */
[----:B------:R-:W-:Y:S01]  /*8ade0*/  ISETP.GE.U32.AND P2, PT, R64, 0x7f000001, PT ;  /* 0x7f0000014000780c */ /* 0x000fe20003f46070 */
[----:B------:R-:W-:Y:S01]  /*8adf0*/  ISETP.GE.U32.AND P0, PT, R33, 0x7f000001, PT ;  /* 0x7f0000012100780c */ /* 0x000fe20003f06070 */
[----:B------:R-:W-:-:S02]  /*8ae00*/  @P5 IADD3 R15, PT, PT, R15, -0x7f000001, RZ ;  /* 0x80ffffff0f0f5810 */ /* 0x000fc40007ffe0ff */
[----:B------:R-:W-:Y:S02]  /*8ae10*/  @P1 IADD3 R37, PT, PT, R37, -0x7f000001, RZ ;  /* 0x80ffffff25251810 */ /* 0x000fe40007ffe0ff */
[----:B------:R-:W-:Y:S01]  /*8ae20*/  @P6 IADD3 R132, PT, PT, R132, -0x7f000001, RZ ;  /* 0x80ffffff84846810 */ /* 0x000fe20007ffe0ff */
[----:B------:R-:W-:Y:S01]  /*8ae30*/  ISETP.GE.U32.AND P5, PT, R45, 0x7f000001, PT ;  /* 0x7f0000012d00780c */ /* 0x000fe20003fa6070 */
[----:B------:R-:W-:Y:S01]  /*8ae40*/  IADD3 R189, PT, PT, R189, R196, RZ ;  /* 0x000000c4bdbd7210 */ /* 0x000fe20007ffe0ff */
[----:B------:R-:W-:Y:S01]  /*8ae50*/  ISETP.GE.U32.AND P1, PT, R99, 0x7f000001, PT ;  /* 0x7f0000016300780c */ /* 0x000fe20003f26070 */
[----:B------:R-:W-:Y:S02]  /*8ae60*/  IADD3 R37, PT, PT, R37, R193, RZ ;  /* 0x000000c125257210 */ /* 0x000fe40007ffe0ff */
        /* <DEDUP_REMOVED lines=10> */
[----:B------:R-:W-:Y:S02]  /*8af10*/  IADD3 R8, PT, PT, R14, R15, RZ ;  /* 0x0000000f0e087210 */ /* 0x000fe40007ffe0ff */
[----:B------:R-:W-:Y:S02]  /*8af20*/  @P5 IADD3 R45, PT, PT, R45, -0x7f000001, RZ ;  /* 0x80ffffff2d2d5810 */ /* 0x000fe40007ffe0ff */
[----:B------:R-:W-:-:S02]  /*8af30*/  @P1 IADD3 R99, PT, PT, R99, -0x7f000001, RZ ;  /* 0x80ffffff63631810 */ /* 0x000fc40007ffe0ff */
[----:B------:R-:W-:Y:S01]  /*8af40*/  IADD3 R70, PT, PT, R40, R70, RZ ;  /* 0x0000004628467210 */ /* 0x000fe20007ffe0ff */
[----:B------:R-:W2:Y:S01]  /*8af50*/  LDL R89, [R1+0x114] ;  /* 0x0001140001597983 */ /* 0x000ea20000100800 */
[----:B------:R-:W-:Y:S01]  /*8af60*/  ISETP.GE.U32.AND P1, PT, R8, 0x7f000001, PT ;  /* 0x7f0000010800780c */ /* 0x000fe20003f26070 */
[----:B------:R-:W-:Y:S02]  /*8af70*/  IADD3 R200, PT, PT, R45, R200, RZ ;  /* 0x000000c82dc87210 */ /* 0x000fe40007ffe0ff */
[----:B------:R-:W-:Y:S02]  /*8af80*/  @P3 IADD3 R189, PT, PT, R189, -0x7f000001, RZ ;  /* 0x80ffffffbdbd3810 */ /* 0x000fe40007ffe0ff */
[----:B------:R-:W-:Y:S01]  /*8af90*/  IADD3 R6, PT, PT, R87, R10, RZ ;  /* 0x0000000a57067210 */ /* 0x000fe20007ffe0ff */
[----:B------:R-:W-:Y:S01]  /*8afa0*/  ISETP.GE.U32.AND P5, PT, R9, 0x7f000001, PT ;  /* 0x7f0000010900780c */ /* 0x000fe20003fa6070 */
[----:B------:R-:W-:Y:S02]  /*8afb0*/  @P4 IADD3 R198, PT, PT, R198, -0x7f000001, RZ ;  /* 0x80ffffffc6c64810 */ /* 0x000fe40007ffe0ff */
        /* <DEDUP_REMOVED lines=8> */
[----:B------:R-:W-:Y:S01]  /*8b040*/  IADD3 R12, PT, PT, R77, R4, RZ ;  /* 0x000000044d0c7210 */ /* 0x000fe20007ffe0ff */
[----:B------:R-:W-:Y:S01]  /*8b050*/  ISETP.GE.U32.AND P0, PT, R99, 0x7f000001, PT ;  /* 0x7f0000016300780c */ /* 0x000fe20003f06070 */
[----:B------:R-:W-:Y:S01]  /*8b060*/  IMAD.WIDE.U32 R4, R19, R33, RZ ;  /* 0x0000002113047225 */ /* 0x000fe200078e00ff */
[----:B------:R-:W-:Y:S01]  /*8b070*/  @P1 IADD3 R8, PT, PT, R8, -0x7f000001, RZ ;  /* 0x80ffffff08081810 */ /* 0x000fe20007ffe0ff */
[----:B------:R-:W-:Y:S01]  /*8b080*/  ISETP.GE.U32.AND P2, PT, R199, 0x7f000001, PT ;  /* 0x7f000001c700780c */ /* 0x000fe20003f46070 */
[----:B------:R-:W-:Y:S01]  /*8b090*/  ISETP.GE.U32.AND P1, PT, R198, 0x7f000001, PT ;  /* 0x7f000001c600780c */ /* 0x000fe20003f26070 */
[----:B------:R-:W-:-:S04]  /*8b0a0*/  IMAD.WIDE.U32 R64, R19, R64, RZ ;  /* 0x0000004013407225 */ /* 0x000fc800078e00ff */
[----:B------:R-:W-:Y:S01]  /*8b0b0*/  IMAD R14, R4, 0x7effffff, RZ ;  /* 0x7effffff040e7824 */ /* 0x000fe200078e02ff */
[----:B------:R-:W-:Y:S02]  /*8b0c0*/  @P5 IADD3 R9, PT, PT, R9, -0x7f000001, RZ ;  /* 0x80ffffff09095810 */ /* 0x000fe40007ffe0ff */
[----:B------:R-:W-:Y:S02]  /*8b0d0*/  @P4 IADD3 R200, PT, PT, R200, -0x7f000001, RZ ;  /* 0x80ffffffc8c84810 */ /* 0x000fe40007ffe0ff */
[----:B------:R-:W-:Y:S01]  /*8b0e0*/  IADD3 R13, PT, PT, R67, R84, RZ ;  /* 0x00000054430d7210 */ /* 0x000fe20007ffe0ff */
[----:B------:R-:W-:Y:S02]  /*8b0f0*/  IMAD R7, R64, 0x7effffff, RZ ;  /* 0x7effffff40077824 */ /* 0x000fe400078e02ff */
[----:B------:R-:W-:Y:S01]  /*8b100*/  IMAD.HI.U32 R14, R14, 0x7f000001, R4 ;  /* 0x7f0000010e0e7827 */ /* 0x000fe200078e0004 */
[----:B------:R-:W-:-:S03]  /*8b110*/  @P3 IADD3 R6, PT, PT, R6, -0x7f000001, RZ ;  /* 0x80ffffff06063810 */ /* 0x000fc60007ffe0ff */
[----:B------:R-:W-:-:S04]  /*8b120*/  IMAD.WIDE.U32 R4, R19, R9, RZ ;  /* 0x0000000913047225 */ /* 0x000fc800078e00ff */
[----:B------:R-:W-:-:S04]  /*8b130*/  IMAD.WIDE.U32 R8, R227, R8, RZ ;  /* 0x00000008e3087225 */ /* 0x000fc800078e00ff */
[----:B------:R-:W-:-:S04]  /*8b140*/  IMAD.WIDE.U32 R10, R200, UR17, RZ ;  /* 0x00000011c80a7c25 */ /* 0x000fc8000f8e00ff */
[----:B------:R-:W-:Y:S01]  /*8b150*/  IMAD.HI.U32 R64, R7, 0x7f000001, R64 ;  /* 0x7f00000107407827 */ /* 0x000fe200078e0040 */
[----:B------:R-:W-:-:S03]  /*8b160*/  @P0 IADD3 R99, PT, PT, R99, -0x7f000001, RZ ;  /* 0x80ffffff63630810 */ /* 0x000fc60007ffe0ff */
[----:B------:R-:W-:-:S04]  /*8b170*/  IMAD.WIDE.U32 R6, R227, R6, RZ ;  /* 0x00000006e3067225 */ /* 0x000fc800078e00ff */
[----:B------:R-:W-:Y:S01]  /*8b180*/  IMAD R15, R4, 0x7effffff, RZ ;  /* 0x7effffff040f7824 */ /* 0x000fe200078e02ff */
[----:B------:R-:W-:Y:S01]  /*8b190*/  ISETP.GE.U32.AND P0, PT, R13, 0x7f000001, PT ;  /* 0x7f0000010d00780c */ /* 0x000fe20003f06070 */
[----:B------:R-:W-:Y:S02]  /*8b1a0*/  IMAD R35, R8, 0x7effffff, RZ ;  /* 0x7effffff08237824 */ /* 0x000fe400078e02ff */
[----:B------:R-:W-:Y:S01]  /*8b1b0*/  IMAD R77, R10, 0x7effffff, RZ ;  /* 0x7effffff0a4d7824 */ /* 0x000fe200078e02ff */
[----:B------:R-:W-:Y:S02]  /*8b1c0*/  @P2 IADD3 R199, PT, PT, R199, -0x7f000001, RZ ;  /* 0x80ffffffc7c72810 */ /* 0x000fe40007ffe0ff */
[----:B------:R-:W-:Y:S01]  /*8b1d0*/  @P1 IADD3 R198, PT, PT, R198, -0x7f000001, RZ ;  /* 0x80ffffffc6c61810 */ /* 0x000fe20007ffe0ff */
[----:B------:R-:W-:Y:S02]  /*8b1e0*/  IMAD R33, R6, 0x7effffff, RZ ;  /* 0x7effffff06217824 */ /* 0x000fe400078e02ff */
[----:B------:R-:W-:-:S04]  /*8b1f0*/  IMAD.HI.U32 R15, R15, 0x7f000001, R4 ;  /* 0x7f0000010f0f7827 */ /* 0x000fc800078e0004 */
[----:B------:R-:W-:-:S04]  /*8b200*/  IMAD.HI.U32 R35, R35, 0x7f000001, R8 ;  /* 0x7f00000123237827 */ /* 0x000fc800078e0008 */
[----:B------:R-:W-:-:S04]  /*8b210*/  IMAD.HI.U32 R77, R77, 0x7f000001, R10 ;  /* 0x7f0000014d4d7827 */ /* 0x000fc800078e000a */
[----:B------:R-:W-:-:S04]  /*8b220*/  IMAD.WIDE.U32 R4, R99, UR16, RZ ;  /* 0x0000001063047c25 */ /* 0x000fc8000f8e00ff */
[----:B------:R-:W-:-:S04]  /*8b230*/  IMAD.WIDE.U32 R8, R199, UR16, RZ ;  /* 0x00000010c7087c25 */ /* 0x000fc8000f8e00ff */
[----:B------:R-:W-:-:S04]  /*8b240*/  IMAD.WIDE.U32 R10, R198, UR17, RZ ;  /* 0x00000011c60a7c25 */ /* 0x000fc8000f8e00ff */
[----:B------:R-:W-:Y:S01]  /*8b250*/  IMAD.HI.U32 R33, R33, 0x7f000001, R6 ;  /* 0x7f00000121217827 */ /* 0x000fe200078e0006 */
[----:B------:R-:W-:Y:S01]  /*8b260*/  IADD3 R41, PT, PT, R36, R78, RZ ;  /* 0x0000004e24297210 */ /* 0x000fe20007ffe0ff */
[----:B------:R-:W-:Y:S02]  /*8b270*/  ISETP.GE.U32.AND P1, PT, R68, 0x7f000001, PT ;  /* 0x7f0000014400780c */ /* 0x000fe40003f26070 */
[----:B------:R-:W-:-:S04]  /*8b280*/  IMAD.WIDE.U32 R6, R199, UR18, RZ ;  /* 0x00000012c7067c25 */ /* 0x000fc8000f8e00ff */
[----:B------:R-:W-:Y:S02]  /*8b290*/  IMAD R73, R4, 0x7effffff, RZ ;  /* 0x7effffff04497824 */ /* 0x000fe400078e02ff */
[----:B------:R-:W-:Y:S02]  /*8b2a0*/  IMAD R75, R8, 0x7effffff, RZ ;  /* 0x7effffff084b7824 */ /* 0x000fe400078e02ff */
[----:B------:R-:W-:Y:S02]  /*8b2b0*/  IMAD R78, R10, 0x7effffff, RZ ;  /* 0x7effffff0a4e7824 */ /* 0x000fe400078e02ff */
[----:B------:R-:W-:Y:S02]  /*8b2c0*/  IMAD R71, R6, 0x7effffff, RZ ;  /* 0x7effffff06477824 */ /* 0x000fe400078e02ff */
[----:B------:R-:W-:Y:S01]  /*8b2d0*/  IMAD.HI.U32 R73, R73, 0x7f000001, R4 ;  /* 0x7f00000149497827 */ /* 0x000fe200078e0004 */
[----:B------:R-:W-:-:S03]  /*8b2e0*/  @P0 IADD3 R13, PT, PT, R13, -0x7f000001, RZ ;  /* 0x80ffffff0d0d0810 */ /* 0x000fc60007ffe0ff */
[----:B------:R-:W-:-:S04]  /*8b2f0*/  IMAD.HI.U32 R75, R75, 0x7f000001, R8 ;  /* 0x7f0000014b4b7827 */ /* 0x000fc800078e0008 */
[----:B------:R-:W-:-:S04]  /*8b300*/  IMAD.HI.U32 R78, R78, 0x7f000001, R10 ;  /* 0x7f0000014e4e7827 */ /* 0x000fc800078e000a */
[----:B------:R-:W-:Y:S01]  /*8b310*/  IMAD.WIDE.U32 R4, R200, UR16, RZ ;  /* 0x00000010c8047c25 */ /* 0x000fe2000f8e00ff */
[----:B------:R-:W-:-:S03]  /*8b320*/  ISETP.GE.U32.AND P0, PT, R70, 0x7f000001, PT ;  /* 0x7f0000014600780c */ /* 0x000fc60003f06070 */
[----:B------:R-:W-:-:S04]  /*8b330*/  IMAD.WIDE.U32 R8, R99, UR18, RZ ;  /* 0x0000001263087c25 */ /* 0x000fc8000f8e00ff */
[----:B------:R-:W-:-:S04]  /*8b340*/  IMAD.WIDE.U32 R10, R99, UR17, RZ ;  /* 0x00000011630a7c25 */ /* 0x000fc8000f8e00ff */
[----:B------:R-:W-:-:S04]  /*8b350*/  IMAD.HI.U32 R71, R71, 0x7f000001, R6 ;  /* 0x7f00000147477827 */ /* 0x000fc800078e0006 */
[----:B------:R-:W-:-:S04]  /*8b360*/  IMAD.WIDE.U32 R6, R199, UR17, RZ ;  /* 0x00000011c7067c25 */ /* 0x000fc8000f8e00ff */
[----:B------:R-:W-:Y:S02]  /*8b370*/  IMAD R76, R4, 0x7effffff, RZ ;  /* 0x7effffff044c7824 */ /* 0x000fe400078e02ff */
[----:B------:R-:W-:Y:S02]  /*8b380*/  IMAD R80, R8, 0x7effffff, RZ ;  /* 0x7effffff08507824 */ /* 0x000fe400078e02ff */
[----:B------:R-:W-:Y:S02]  /*8b390*/  IMAD R82, R10, 0x7effffff, RZ ;  /* 0x7effffff0a527824 */ /* 0x000fe400078e02ff */
[----:B------:R-:W-:Y:S01]  /*8b3a0*/  IMAD R79, R6, 0x7effffff, RZ ;  /* 0x7effffff064f7824 */ /* 0x000fe200078e02ff */
[----:B------:R-:W-:Y:S01]  /*8b3b0*/  @P1 IADD3 R68, PT, PT, R68, -0x7f000001, RZ ;  /* 0x80ffffff44441810 */ /* 0x000fe20007ffe0ff */
[----:B------:R-:W-:-:S04]  /*8b3c0*/  IMAD.HI.U32 R76, R76, 0x7f000001, R4 ;  /* 0x7f0000014c4c7827 */ /* 0x000fc800078e0004 */
[----:B------:R-:W-:-:S04]  /*8b3d0*/  IMAD.HI.U32 R80, R80, 0x7f000001, R8 ;  /* 0x7f00000150507827 */ /* 0x000fc800078e0008 */
[----:B------:R-:W-:-:S04]  /*8b3e0*/  IMAD.WIDE.U32 R4, R13, R107, RZ ;  /* 0x0000006b0d047225 */ /* 0x000fc800078e00ff */
[----:B------:R-:W-:-:S04]  /*8b3f0*/  IMAD.HI.U32 R82, R82, 0x7f000001, R10 ;  /* 0x7f00000152527827 */ /* 0x000fc800078e000a */
[----:B------:R-:W-:-:S04]  /*8b400*/  IMAD.WIDE.U32 R8, R198, UR18, RZ ;  /* 0x00000012c6087c25 */ /* 0x000fc8000f8e00ff */
[----:B------:R-:W-:-:S04]  /*8b410*/  IMAD.WIDE.U32 R10, R198, UR19, RZ ;  /* 0x00000013c60a7c25 */ /* 0x000fc8000f8e00ff */
[----:B------:R-:W-:-:S04]  /*8b420*/  IMAD.HI.U32 R79, R79, 0x7f000001, R6 ;  /* 0x7f0000014f4f7827 */ /* 0x000fc800078e0006 */
[----:B------:R-:W-:-:S04]  /*8b430*/  IMAD.WIDE.U32 R6, R68, R108, RZ ;  /* 0x0000006c44067225 */ /* 0x000fc800078e00ff */
[----:B------:R-:W-:Y:S01]  /*8b440*/  IMAD R38, R4, 0x7effffff, RZ ;  /* 0x7effffff04267824 */ /* 0x000fe200078e02ff */
[----:B------:R-:W-:Y:S01]  /*8b450*/  @P0 IADD3 R70, PT, PT, R70, -0x7f000001, RZ ;  /* 0x80ffffff46460810 */ /* 0x000fe20007ffe0ff */
[----:B------:R-:W-:Y:S02]  /*8b460*/  IMAD R74, R8, 0x7effffff, RZ ;  /* 0x7effffff084a7824 */ /* 0x000fe400078e02ff */
[----:B------:R-:W-:Y:S01]  /*8b470*/  IMAD R81, R10, 0x7effffff, RZ ;  /* 0x7effffff0a517824 */ /* 0x000fe200078e02ff */
[----:B------:R-:W-:Y:S01]  /*8b480*/  ISETP.GE.U32.AND P0, PT, R77, 0x7f000001, PT ;  /* 0x7f0000014d00780c */ /* 0x000fe20003f06070 */
[----:B------:R-:W-:Y:S02]  /*8b490*/  IMAD R39, R6, 0x7effffff, RZ ;  /* 0x7effffff06277824 */ /* 0x000fe400078e02ff */
[----:B------:R-:W-:-:S04]  /*8b4a0*/  IMAD.HI.U32 R38, R38, 0x7f000001, R4 ;  /* 0x7f00000126267827 */ /* 0x000fc800078e0004 */
[----:B------:R-:W-:-:S04]  /*8b4b0*/  IMAD.HI.U32 R74, R74, 0x7f000001, R8 ;  /* 0x7f0000014a4a7827 */ /* 0x000fc800078e0008 */
[----:B------:R-:W-:-:S04]  /*8b4c0*/  IMAD.WIDE.U32 R4, R13, R128, RZ ;  /* 0x000000800d047225 */ /* 0x000fc800078e00ff */
[----:B------:R-:W-:-:S04]  /*8b4d0*/  IMAD.HI.U32 R81, R81, 0x7f000001, R10 ;  /* 0x7f00000151517827 */ /* 0x000fc800078e000a */
[----:B------:R-:W-:-:S04]  /*8b4e0*/  IMAD.WIDE.U32 R8, R198, UR16, RZ ;  /* 0x00000010c6087c25 */ /* 0x000fc8000f8e00ff */
[----:B------:R-:W-:Y:S01]  /*8b4f0*/  IMAD.WIDE.U32 R10, R200, UR18, RZ ;  /* 0x00000012c80a7c25 */ /* 0x000fe2000f8e00ff */
[----:B------:R-:W-:-:S03]  /*8b500*/  ISETP.GE.U32.AND P5, PT, R75, 0x7f000001, PT ;  /* 0x7f0000014b00780c */ /* 0x000fc60003fa6070 */
[----:B------:R-:W-:Y:S01]  /*8b510*/  IMAD.HI.U32 R39, R39, 0x7f000001, R6 ;  /* 0x7f00000127277827 */ /* 0x000fe200078e0006 */
[----:B------:R-:W-:-:S03]  /*8b520*/  IADD3 R72, PT, PT, R72, R83, RZ ;  /* 0x0000005348487210 */ /* 0x000fc60007ffe0ff */
[----:B------:R-:W-:-:S04]  /*8b530*/  IMAD.WIDE.U32 R6, R13, R108, RZ ;  /* 0x0000006c0d067225 */ /* 0x000fc800078e00ff */
[----:B------:R-:W-:Y:S02]  /*8b540*/  IMAD R40, R4, 0x7effffff, RZ ;  /* 0x7effffff04287824 */ /* 0x000fe400078e02ff */
[----:B------:R-:W-:Y:S02]  /*8b550*/  IMAD R83, R8, 0x7effffff, RZ ;  /* 0x7effffff08537824 */ /* 0x000fe400078e02ff */
[----:B------:R-:W-:Y:S01]  /*8b560*/  IMAD R84, R10, 0x7effffff, RZ ;  /* 0x7effffff0a547824 */ /* 0x000fe200078e02ff */
[----:B------:R-:W-:Y:S01]  /*8b570*/  ISETP.GE.U32.AND P1, PT, R71, 0x7f000001, PT ;  /* 0x7f0000014700780c */ /* 0x000fe20003f26070 */
[----:B------:R-:W-:Y:S02]  /*8b580*/  IMAD R45, R6, 0x7effffff, RZ ;  /* 0x7effffff062d7824 */ /* 0x000fe400078e02ff */
[----:B------:R-:W-:-:S04]  /*8b590*/  IMAD.HI.U32 R40, R40, 0x7f000001, R4 ;  /* 0x7f00000128287827 */ /* 0x000fc800078e0004 */
[----:B------:R-:W-:-:S04]  /*8b5a0*/  IMAD.HI.U32 R83, R83, 0x7f000001, R8 ;  /* 0x7f00000153537827 */ /* 0x000fc800078e0008 */
[----:B------:R-:W-:-:S04]  /*8b5b0*/  IMAD.WIDE.U32 R4, R68, R109, RZ ;  /* 0x0000006d44047225 */ /* 0x000fc800078e00ff */
[----:B------:R-:W-:Y:S01]  /*8b5c0*/  IMAD.HI.U32 R84, R84, 0x7f000001, R10 ;  /* 0x7f00000154547827 */ /* 0x000fe200078e000a */
[----:B------:R-:W-:-:S03]  /*8b5d0*/  @P0 IADD3 R77, PT, PT, R77, -0x7f000001, RZ ;  /* 0x80ffffff4d4d0810 */ /* 0x000fc60007ffe0ff */
[----:B------:R-:W-:Y:S01]  /*8b5e0*/  IMAD.WIDE.U32 R8, R13, R109, RZ ;  /* 0x0000006d0d087225 */ /* 0x000fe200078e00ff */
[----:B------:R-:W-:-:S03]  /*8b5f0*/  ISETP.GE.U32.AND P0, PT, R76, 0x7f000001, PT ;  /* 0x7f0000014c00780c */ /* 0x000fc60003f06070 */
[----:B------:R-:W-:-:S04]  /*8b600*/  IMAD.HI.U32 R45, R45, 0x7f000001, R6 ;  /* 0x7f0000012d2d7827 */ /* 0x000fc800078e0006 */
[----:B------:R-:W-:-:S04]  /*8b610*/  IMAD.WIDE.U32 R6, R68, R128, RZ ;  /* 0x0000008044067225 */ /* 0x000fc800078e00ff */
[----:B------:R-:W-:Y:S02]  /*8b620*/  IMAD R36, R4, 0x7effffff, RZ ;  /* 0x7effffff04247824 */ /* 0x000fe400078e02ff */
[----:B------:R-:W-:Y:S01]  /*8b630*/  IMAD R46, R8, 0x7effffff, RZ ;  /* 0x7effffff082e7824 */ /* 0x000fe200078e02ff */
[----:B------:R-:W-:Y:S01]  /*8b640*/  ISETP.GE.U32.AND P3, PT, R84, 0x7f000001, PT ;  /* 0x7f0000015400780c */ /* 0x000fe20003f66070 */
[----:B------:R-:W-:Y:S01]  /*8b650*/  @P5 IADD3 R75, PT, PT, R75, -0x7f000001, RZ ;  /* 0x80ffffff4b4b5810 */ /* 0x000fe20007ffe0ff */
[----:B------:R-:W-:Y:S01]  /*8b660*/  ISETP.GE.U32.AND P4, PT, R83, 0x7f000001, PT ;  /* 0x7f0000015300780c */ /* 0x000fe20003f86070 */
[----:B------:R-:W-:Y:S02]  /*8b670*/  IMAD R37, R6, 0x7effffff, RZ ;  /* 0x7effffff06257824 */ /* 0x000fe400078e02ff */
[----:B------:R-:W-:-:S04]  /*8b680*/  IMAD.HI.U32 R36, R36, 0x7f000001, R4 ;  /* 0x7f00000124247827 */ /* 0x000fc800078e0004 */
[----:B------:R-:W-:-:S04]  /*8b690*/  IMAD.HI.U32 R46, R46, 0x7f000001, R8 ;  /* 0x7f0000012e2e7827 */ /* 0x000fc800078e0008 */
[----:B------:R-:W-:Y:S01]  /*8b6a0*/  IMAD.WIDE.U32 R4, R70, R109, RZ ;  /* 0x0000006d46047225 */ /* 0x000fe200078e00ff */
[----:B------:R-:W-:-:S03]  /*8b6b0*/  @P1 IADD3 R71, PT, PT, R71, -0x7f000001, RZ ;  /* 0x80ffffff47471810 */ /* 0x000fc60007ffe0ff */
[----:B------:R-:W-:Y:S01]  /*8b6c0*/  IMAD.WIDE.U32 R8, R68, R107, RZ ;  /* 0x0000006b44087225 */ /* 0x000fe200078e00ff */
[----:B------:R-:W-:Y:S01]  /*8b6d0*/  ISETP.GE.U32.AND P1, PT, R78, 0x7f000001, PT ;  /* 0x7f0000014e00780c */ /* 0x000fe20003f26070 */
[----:B------:R-:W-:Y:S02]  /*8b6e0*/  ISETP.GE.U32.AND P5, PT, R75, 0x7f000001, PT ;  /* 0x7f0000014b00780c */ /* 0x000fe40003fa6070 */
[----:B------:R-:W-:-:S04]  /*8b6f0*/  IMAD.HI.U32 R37, R37, 0x7f000001, R6 ;  /* 0x7f00000125257827 */ /* 0x000fc800078e0006 */
[----:B------:R-:W-:-:S04]  /*8b700*/  IMAD.WIDE.U32 R10, R199, UR19, RZ ;  /* 0x00000013c70a7c25 */ /* 0x000fc8000f8e00ff */
[----:B------:R-:W-:-:S04]  /*8b710*/  IMAD.WIDE.U32 R6, R70, R128, RZ ;  /* 0x0000008046067225 */ /* 0x000fc800078e00ff */
[----:B------:R-:W-:Y:S02]  /*8b720*/  IMAD R65, R4, 0x7effffff, RZ ;  /* 0x7effffff04417824 */ /* 0x000fe400078e02ff */
[----:B------:R-:W-:Y:S01]  /*8b730*/  IMAD R67, R8, 0x7effffff, RZ ;  /* 0x7effffff08437824 */ /* 0x000fe200078e02ff */
[----:B------:R-:W-:Y:S01]  /*8b740*/  @P0 IADD3 R76, PT, PT, R76, -0x7f000001, RZ ;  /* 0x80ffffff4c4c0810 */ /* 0x000fe20007ffe0ff */
[----:B------:R-:W-:Y:S01]  /*8b750*/  ISETP.GE.U32.AND P2, PT, R73, 0x7f000001, PT ;  /* 0x7f0000014900780c */ /* 0x000fe20003f46070 */
[----:B------:R-:W-:Y:S02]  /*8b760*/  IMAD R85, R10, 0x7effffff, RZ ;  /* 0x7effffff0a557824 */ /* 0x000fe400078e02ff */
[----:B------:R-:W-:Y:S02]  /*8b770*/  IMAD R66, R6, 0x7effffff, RZ ;  /* 0x7effffff06427824 */ /* 0x000fe400078e02ff */
[----:B------:R-:W-:-:S04]  /*8b780*/  IMAD.HI.U32 R65, R65, 0x7f000001, R4 ;  /* 0x7f00000141417827 */ /* 0x000fc800078e0004 */
[----:B------:R-:W-:-:S04]  /*8b790*/  IMAD.HI.U32 R67, R67, 0x7f000001, R8 ;  /* 0x7f00000143437827 */ /* 0x000fc800078e0008 */
[----:B------:R-:W-:Y:S01]  /*8b7a0*/  IMAD.WIDE.U32 R4, R70, R108, RZ ;  /* 0x0000006c46047225 */ /* 0x000fe200078e00ff */
[----:B------:R-:W-:-:S03]  /*8b7b0*/  @P3 IADD3 R84, PT, PT, R84, -0x7f000001, RZ ;  /* 0x80ffffff54543810 */ /* 0x000fc60007ffe0ff */
[----:B------:R-:W-:Y:S01]  /*8b7c0*/  IMAD.WIDE.U32 R8, R200, UR19, RZ ;  /* 0x00000013c8087c25 */ /* 0x000fe2000f8e00ff */
[----:B------:R-:W-:Y:S01]  /*8b7d0*/  @P4 IADD3 R83, PT, PT, R83, -0x7f000001, RZ ;  /* 0x80ffffff53534810 */ /* 0x000fe20007ffe0ff */
[----:B------:R-:W-:Y:S02]  /*8b7e0*/  ISETP.GE.U32.AND P3, PT, R76, 0x7f000001, PT ;  /* 0x7f0000014c00780c */ /* 0x000fe40003f66070 */
[----:B------:R-:W-:-:S04]  /*8b7f0*/  IMAD.HI.U32 R85, R85, 0x7f000001, R10 ;  /* 0x7f00000155557827 */ /* 0x000fc800078e000a */
[----:B------:R-:W-:-:S04]  /*8b800*/  IMAD.HI.U32 R66, R66, 0x7f000001, R6 ;  /* 0x7f00000142427827 */ /* 0x000fc800078e0006 */
[----:B------:R-:W-:-:S04]  /*8b810*/  IMAD.WIDE.U32 R10, R43, R68, RZ ;  /* 0x000000442b0a7225 */ /* 0x000fc800078e00ff */
[----:B------:R-:W-:-:S04]  /*8b820*/  IMAD.WIDE.U32 R6, R70, R107, RZ ;  /* 0x0000006b46067225 */ /* 0x000fc800078e00ff */
[----:B------:R-:W-:Y:S02]  /*8b830*/  IMAD R68, R4, 0x7effffff, RZ ;  /* 0x7effffff04447824 */ /* 0x000fe400078e02ff */
[----:B------:R-:W-:Y:S01]  /*8b840*/  IMAD R86, R8, 0x7effffff, RZ ;  /* 0x7effffff08567824 */ /* 0x000fe200078e02ff */
[----:B------:R-:W-:Y:S02]  /*8b850*/  @P1 IADD3 R78, PT, PT, R78, -0x7f000001, RZ ;  /* 0x80ffffff4e4e1810 */ /* 0x000fe40007ffe0ff */
[----:B------:R-:W-:Y:S01]  /*8b860*/  @P5 IADD3 R75, PT, PT, R75, -0x7f000001, RZ ;  /* 0x80ffffff4b4b5810 */ /* 0x000fe20007ffe0ff */
[----:B------:R-:W-:Y:S01]  /*8b870*/  ISETP.GE.U32.AND P4, PT, R82, 0x7f000001, PT ;  /* 0x7f0000015200780c */ /* 0x000fe20003f86070 */
[----:B------:R-:W-:Y:S01]  /*8b880*/  ISETP.GE.U32.AND P6, PT, R83, 0x7f000001, PT ;  /* 0x7f0000015300780c */ /* 0x000fe20003fc6070 */
[----:B------:R-:W-:Y:S02]  /*8b890*/  IMAD R69, R6, 0x7effffff, RZ ;  /* 0x7effffff06457824 */ /* 0x000fe400078e02ff */
[----:B------:R-:W-:-:S04]  /*8b8a0*/  IMAD.HI.U32 R68, R68, 0x7f000001, R4 ;  /* 0x7f00000144447827 */ /* 0x000fc800078e0004 */
[----:B------:R-:W-:-:S04]  /*8b8b0*/  IMAD.HI.U32 R8, R86, 0x7f000001, R8 ;  /* 0x7f00000156087827 */ /* 0x000fc800078e0008 */
[----:B------:R-:W-:-:S04]  /*8b8c0*/  IMAD.WIDE.U32 R4, R77, 0x5fffffa, RZ ;  /* 0x05fffffa4d047825 */ /* 0x000fc800078e00ff */
[----:B------:R-:W-:Y:S01]  /*8b8d0*/  IMAD R9, R10, 0x7effffff, RZ ;  /* 0x7effffff0a097824 */ /* 0x000fe200078e02ff */
[----:B------:R-:W-:Y:S02]  /*8b8e0*/  @P2 IADD3 R73, PT, PT, R73, -0x7f000001, RZ ;  /* 0x80ffffff49492810 */ /* 0x000fe40007ffe0ff */
[----:B------:R-:W-:Y:S01]  /*8b8f0*/  IADD3 R78, PT, PT, R75, R78, RZ ;  /* 0x0000004e4b4e7210 */ /* 0x000fe20007ffe0ff */
[----:B------:R-:W-:Y:S02]  /*8b900*/  IMAD R77, R77, 0x6, RZ ;  /* 0x000000064d4d7824 */ /* 0x000fe400078e02ff */
[----:B------:R-:W-:-:S04]  /*8b910*/  IMAD.HI.U32 R69, R69, 0x7f000001, R6 ;  /* 0x7f00000145457827 */ /* 0x000fc800078e0006 */
[----:B------:R-:W-:-:S04]  /*8b920*/  IMAD.WIDE.U32 R6, R43, R70, RZ ;  /* 0x000000462b067225 */ /* 0x000fc800078e00ff */
[----:B------:R-:W-:Y:S01]  /*8b930*/  IMAD.HI.U32 R70, R9, 0x7f000001, R10 ;  /* 0x7f00000109467827 */ /* 0x000fe200078e000a */
[----:B------:R-:W-:-:S03]  /*8b940*/  @P3 IADD3 R76, PT, PT, R76, -0x7f000001, RZ ;  /* 0x80ffffff4c4c3810 */ /* 0x000fc60007ffe0ff */
[----:B------:R-:W-:Y:S01]  /*8b950*/  IMAD.HI.U32 R9, R77, 0x7f000001, R4 ;  /* 0x7f0000014d097827 */ /* 0x000fe200078e0004 */
[----:B------:R-:W-:Y:S01]  /*8b960*/  ISETP.GE.U32.AND P0, PT, R85, 0x7f000001, PT ;  /* 0x7f0000015500780c */ /* 0x000fe20003f06070 */
[----:B------:R-:W-:Y:S01]  /*8b970*/  ISETP.GE.U32.AND P1, PT, R73, 0x7f000001, PT ;  /* 0x7f0000014900780c */ /* 0x000fe20003f26070 */
[----:B------:R-:W-:Y:S01]  /*8b980*/  ISETP.GE.U32.AND P3, PT, R78, 0x7f000001, PT ;  /* 0x7f0000014e00780c */ /* 0x000fe20003f66070 */
[----:B------:R-:W-:-:S04]  /*8b990*/  IMAD.WIDE.U32 R4, R71, 0x5fffffa, RZ ;  /* 0x05fffffa47047825 */ /* 0x000fc800078e00ff */
[----:B------:R-:W-:Y:S01]  /*8b9a0*/  IMAD R77, R71, 0x6, RZ ;  /* 0x00000006474d7824 */ /* 0x000fe200078e02ff */
[----:B------:R-:W-:Y:S02]  /*8b9b0*/  @P4 IADD3 R82, PT, PT, R82, -0x7f000001, RZ ;  /* 0x80ffffff52524810 */ /* 0x000fe40007ffe0ff */
[----:B------:R-:W-:Y:S01]  /*8b9c0*/  @P6 IADD3 R83, PT, PT, R83, -0x7f000001, RZ ;  /* 0x80ffffff53536810 */ /* 0x000fe20007ffe0ff */
[----:B------:R-:W-:Y:S01]  /*8b9d0*/  IMAD R10, R6, 0x7effffff, RZ ;  /* 0x7effffff060a7824 */ /* 0x000fe200078e02ff */
[----:B------:R-:W-:Y:S01]  /*8b9e0*/  ISETP.GE.U32.AND P2, PT, R79, 0x7f000001, PT ;  /* 0x7f0000014f00780c */ /* 0x000fe20003f46070 */
[----:B------:R-:W-:Y:S01]  /*8b9f0*/  ISETP.GE.U32.AND P4, PT, R8, 0x7f000001, PT ;  /* 0x7f0000010800780c */ /* 0x000fe20003f86070 */
[----:B------:R-:W-:Y:S01]  /*8ba00*/  ISETP.GE.U32.AND P6, PT, R9, 0x7f000001, PT ;  /* 0x7f0000010900780c */ /* 0x000fe20003fc6070 */
[----:B------:R-:W-:-:S04]  /*8ba10*/  IMAD.HI.U32 R77, R77, 0x7f000001, R4 ;  /* 0x7f0000014d4d7827 */ /* 0x000fc800078e0004 */
[----:B------:R-:W-:-:S04]  /*8ba20*/  IMAD.WIDE.U32 R4, R84, 0x5fffffa, RZ ;  /* 0x05fffffa54047825 */ /* 0x000fc800078e00ff */
[----:B------:R-:W-:-:S04]  /*8ba30*/  IMAD.HI.U32 R71, R10, 0x7f000001, R6 ;  /* 0x7f0000010a477827 */ /* 0x000fc800078e0006 */
[----:B------:R-:W-:Y:S01]  /*8ba40*/  IMAD R10, R84, 0x6, RZ ;  /* 0x00000006540a7824 */ /* 0x000fe200078e02ff */
[----:B------:R-:W-:Y:S02]  /*8ba50*/  @P1 IADD3 R73, PT, PT, R73, -0x7f000001, RZ ;  /* 0x80ffffff49491810 */ /* 0x000fe40007ffe0ff */
[----:B------:R-:W-:Y:S02]  /*8ba60*/  @P0 IADD3 R85, PT, PT, R85, -0x7f000001, RZ ;  /* 0x80ffffff55550810 */ /* 0x000fe40007ffe0ff */
[----:B------:R-:W-:Y:S01]  /*8ba70*/  @P3 IADD3 R78, PT, PT, R78, -0x7f000001, RZ ;  /* 0x80ffffff4e4e3810 */ /* 0x000fe20007ffe0ff */
[----:B------:R-:W-:Y:S01]  /*8ba80*/  IMAD.HI.U32 R10, R10, 0x7f000001, R4 ;  /* 0x7f0000010a0a7827 */ /* 0x000fe200078e0004 */
[----:B------:R-:W-:Y:S01]  /*8ba90*/  IADD3 R11, PT, PT, R83, R82, RZ ;  /* 0x00000052530b7210 */ /* 0x000fe20007ffe0ff */
[----:B------:R-:W-:Y:S01]  /*8baa0*/  ISETP.GE.U32.AND P1, PT, R80, 0x7f000001, PT ;  /* 0x7f0000015000780c */ /* 0x000fe20003f26070 */
        /* <DEDUP_REMOVED lines=8> */
[----:B------:R-:W-:Y:S01]  /*8bb30*/  IADD3 R76, PT, PT, R76, R79, RZ ;  /* 0x0000004f4c4c7210 */ /* 0x000fe20007ffe0ff */
[----:B------:R-:W-:-:S04]  /*8bb40*/  IMAD.WIDE.U32 R4, R85, 0x5fffffa, RZ ;  /* 0x05fffffa55047825 */ /* 0x000fc800078e00ff */
[----:B------:R-:W-:Y:S01]  /*8bb50*/  IMAD R82, R85, 0x6, RZ ;  /* 0x0000000655527824 */ /* 0x000fe200078e02ff */
[----:B------:R-:W2:Y:S01]  /*8bb60*/  LDL R91, [R1+0x118] ;  /* 0x00011800015b7983 */ /* 0x000ea20000100800 */
[----:B------:R-:W-:Y:S02]  /*8bb70*/  @P1 IADD3 R80, PT, PT, R80, -0x7f000001, RZ ;  /* 0x80ffffff50501810 */ /* 0x000fe40007ffe0ff */
[----:B------:R-:W-:Y:S02]  /*8bb80*/  @P0 IADD3 R41, PT, PT, R41, -0x7f000001, RZ ;  /* 0x80ffffff29290810 */ /* 0x000fe40007ffe0ff */
[----:B------:R-:W-:Y:S01]  /*8bb90*/  @P3 IADD3 R77, PT, PT, R77, -0x7f000001, RZ ;  /* 0x80ffffff4d4d3810 */ /* 0x000fe20007ffe0ff */
[----:B------:R-:W-:Y:S01]  /*8bba0*/  ISETP.GE.U32.AND P1, PT, R74, 0x7f000001, PT ;  /* 0x7f0000014a00780c */ /* 0x000fe20003f26070 */
[----:B------:R-:W-:Y:S01]  /*8bbb0*/  ISETP.GE.U32.AND P0, PT, R81, 0x7f000001, PT ;  /* 0x7f0000015100780c */ /* 0x000fe20003f06070 */
[----:B------:R-:W-:Y:S01]  /*8bbc0*/  ISETP.GE.U32.AND P3, PT, R76, 0x7f000001, PT ;  /* 0x7f0000014c00780c */ /* 0x000fe20003f66070 */
[----:B------:R-:W-:Y:S01]  /*8bbd0*/  IADD3 R75, PT, PT, R73, R9, RZ ;  /* 0x00000009494b7210 */ /* 0x000fe20007ffe0ff */
[----:B------:R-:W-:-:S04]  /*8bbe0*/  IMAD.WIDE.U32 R6, R8, 0x5fffffa, RZ ;  /* 0x05fffffa08067825 */ /* 0x000fc800078e00ff */
[----:B------:R-:W-:Y:S01]  /*8bbf0*/  IMAD.HI.U32 R82, R82, 0x7f000001, R4 ;  /* 0x7f00000152527827 */ /* 0x000fe200078e0004 */
[----:B------:R-:W-:Y:S02]  /*8bc00*/  @P6 IADD3 R10, PT, PT, R10, -0x7f000001, RZ ;  /* 0x80ffffff0a0a6810 */ /* 0x000fe40007ffe0ff */
[----:B------:R-:W-:Y:S02]  /*8bc10*/  @P4 IADD3 R11, PT, PT, R11, -0x7f000001, RZ ;  /* 0x80ffffff0b0b4810 */ /* 0x000fe40007ffe0ff */
[----:B------:R-:W-:Y:S02]  /*8bc20*/  @P2 IADD3 R72, PT, PT, R72, -0x7f000001, RZ ;  /* 0x80ffffff48482810 */ /* 0x000fe40007ffe0ff */
[----:B------:R-:W-:Y:S01]  /*8bc30*/  IADD3 R105, PT, PT, R184, R105, RZ ;  /* 0x00000069b8697210 */ /* 0x000fe20007ffe0ff */
[----:B------:R-:W-:Y:S01]  /*8bc40*/  IMAD R8, R8, 0x6, RZ ;  /* 0x0000000608087824 */ /* 0x000fe200078e02ff */
[----:B------:R-:W-:Y:S01]  /*8bc50*/  ISETP.GE.U32.AND P4, PT, R75, 0x7f000001, PT ;  /* 0x7f0000014b00780c */ /* 0x000fe20003f86070 */
[----:B------:R-:W-:-:S02]  /*8bc60*/  IADD3 R80, PT, PT, R78, R80, RZ ;  /* 0x000000504e507210 */ /* 0x000fc40007ffe0ff */
[----:B------:R-:W-:Y:S01]  /*8bc70*/  IADD3 R78, PT, PT, R11, R10, RZ ;  /* 0x0000000a0b4e7210 */ /* 0x000fe20007ffe0ff */
[----:B------:R-:W-:Y:S01]  /*8bc80*/  IMAD.WIDE.U32 R4, R227, R72, RZ ;  /* 0x00000048e3047225 */ /* 0x000fe200078e00ff */
[----:B------:R-:W-:-:S03]  /*8bc90*/  ISETP.GE.U32.AND P2, PT, R82, 0x7f000001, PT ;  /* 0x7f0000015200780c */ /* 0x000fc60003f46070 */
[----:B------:R-:W-:-:S04]  /*8bca0*/  IMAD.HI.U32 R83, R8, 0x7f000001, R6 ;  /* 0x7f00000108537827 */ /* 0x000fc800078e0006 */
[----:B------:R-:W-:Y:S01]  /*8bcb0*/  IMAD.WIDE.U32 R10, R99, UR19, RZ ;  /* 0x00000013630a7c25 */ /* 0x000fe2000f8e00ff */
[----:B------:R-:W-:-:S03]  /*8bcc0*/  ISETP.GE.U32.AND P5, PT, R105, 0x7f000001, PT ;  /* 0x7f0000016900780c */ /* 0x000fc60003fa6070 */
[----:B------:R-:W-:Y:S01]  /*8bcd0*/  IMAD R72, R4, 0x7effffff, RZ ;  /* 0x7effffff04487824 */ /* 0x000fe200078e02ff */
[----:B------:R-:W-:Y:S02]  /*8bce0*/  @P1 IADD3 R74, PT, PT, R74, -0x7f000001, RZ ;  /* 0x80ffffff4a4a1810 */ /* 0x000fe40007ffe0ff */
[----:B------:R-:W-:Y:S02]  /*8bcf0*/  @P0 IADD3 R81, PT, PT, R81, -0x7f000001, RZ ;  /* 0x80ffffff51510810 */ /* 0x000fe40007ffe0ff */
[----:B------:R-:W-:Y:S01]  /*8bd00*/  @P3 IADD3 R76, PT, PT, R76, -0x7f000001, RZ ;  /* 0x80ffffff4c4c3810 */ /* 0x000fe20007ffe0ff */
[----:B------:R-:W-:Y:S01]  /*8bd10*/  IMAD R79, R10, 0x7effffff, RZ ;  /* 0x7effffff0a4f7824 */ /* 0x000fe200078e02ff */
[----:B------:R-:W-:Y:S01]  /*8bd20*/  ISETP.GE.U32.AND P1, PT, R83, 0x7f000001, PT ;  /* 0x7f0000015300780c */ /* 0x000fe20003f26070 */
[----:B------:R-:W-:-:S04]  /*8bd30*/  IMAD.HI.U32 R72, R72, 0x7f000001, R4 ;  /* 0x7f00000148487827 */ /* 0x000fc800078e0004 */
        /* <DEDUP_REMOVED lines=12> */
[----:B------:R-:W-:Y:S01]  /*8be00*/  @P1 IADD3 R83, PT, PT, R83, -0x7f000001, RZ ;  /* 0x80ffffff53531810 */ /* 0x000fe20007ffe0ff */
[----:B------:R-:W2:Y:S01]  /*8be10*/  LDL R90, [R1+0x11c] ;  /* 0x00011c00015a7983 */ /* 0x000ea20000100800 */
[----:B------:R-:W-:Y:S01]  /*8be20*/  ISETP.GE.U32.AND P3, PT, R88, 0x7f000001, PT ;  /* 0x7f0000015800780c */ /* 0x000fe20003f66070 */
[----:B------:R-:W-:Y:S01]  /*8be30*/  ISETP.GE.U32.AND P1, PT, R77, 0x7f000001, PT ;  /* 0x7f0000014d00780c */ /* 0x000fe20003f26070 */
[----:B------:R-:W-:Y:S01]  /*8be40*/  IMAD.WIDE.U32 R4, R41, R107, RZ ;  /* 0x0000006b29047225 */ /* 0x000fe200078e00ff */
[----:B------:R-:W-:-:S02]  /*8be50*/  ISETP.GE.U32.AND P6, PT, R78, 0x7f000001, PT ;  /* 0x7f0000014e00780c */ /* 0x000fc40003fc6070 */
[----:B------:R-:W-:Y:S01]  /*8be60*/  @P2 IADD3 R10, PT, PT, R10, -0x7f000001, RZ ;  /* 0x80ffffff0a0a2810 */ /* 0x000fe20007ffe0ff */
[----:B------:R-:W-:Y:S01]  /*8be70*/  IMAD R74, R4, 0x7effffff, RZ ;  /* 0x7effffff044a7824 */ /* 0x000fe200078e02ff */
[----:B------:R-:W-:Y:S01]  /*8be80*/  @P0 IADD3 R76, PT, PT, R76, -0x7f000001, RZ ;  /* 0x80ffffff4c4c0810 */ /* 0x000fe20007ffe0ff */
[----:B------:R-:W-:-:S04]  /*8be90*/  IMAD.WIDE.U32 R8, R41, R109, RZ ;  /* 0x0000006d29087225 */ /* 0x000fc800078e00ff */
[----:B------:R-:W-:Y:S01]  /*8bea0*/  IMAD.HI.U32 R74, R74, 0x7f000001, R4 ;  /* 0x7f0000014a4a7827 */ /* 0x000fe200078e0004 */
[----:B------:R-:W-:-:S03]  /*8beb0*/  @P5 IADD3 R80, PT, PT, R80, -0x7f000001, RZ ;  /* 0x80ffffff50505810 */ /* 0x000fc60007ffe0ff */
[----:B------:R-:W-:-:S04]  /*8bec0*/  IMAD.WIDE.U32 R108, R41, R108, RZ ;  /* 0x0000006c296c7225 */ /* 0x000fc800078e00ff */
[----:B------:R-:W-:-:S04]  /*8bed0*/  IMAD.WIDE.U32 R128, R41, R128, RZ ;  /* 0x0000008029807225 */ /* 0x000fc800078e00ff */
[----:B------:R-:W-:Y:S01]  /*8bee0*/  IMAD.WIDE.U32 R4, R43, R41, RZ ;  /* 0x000000292b047225 */ /* 0x000fe200078e00ff */
[----:B------:R-:W-:Y:S02]  /*8bef0*/  IADD3 R41, PT, PT, R76, R10, RZ ;  /* 0x0000000a4c297210 */ /* 0x000fe40007ffe0ff */
[----:B------:R-:W-:Y:S02]  /*8bf00*/  @P3 IADD3 R88, PT, PT, R88, -0x7f000001, RZ ;  /* 0x80ffffff58583810 */ /* 0x000fe40007ffe0ff */
[----:B------:R-:W-:Y:S02]  /*8bf10*/  @P1 IADD3 R77, PT, PT, R77, -0x7f000001, RZ ;  /* 0x80ffffff4d4d1810 */ /* 0x000fe40007ffe0ff */
[----:B------:R-:W-:Y:S02]  /*8bf20*/  IADD3 R83, PT, PT, R80, R83, RZ ;  /* 0x0000005350537210 */ /* 0x000fe40007ffe0ff */
[----:B------:R-:W-:Y:S01]  /*8bf30*/  @P6 IADD3 R78, PT, PT, R78, -0x7f000001, RZ ;  /* 0x80ffffff4e4e6810 */ /* 0x000fe20007ffe0ff */
[----:B------:R-:W-:Y:S01]  /*8bf40*/  ISETP.GE.U32.AND P0, PT, R41, 0x7f000001, PT ;  /* 0x7f0000012900780c */ /* 0x000fe20003f06070 */
[----:B------:R-:W-:Y:S01]  /*8bf50*/  IADD3 R88, PT, PT, R77, R88, RZ ;  /* 0x000000584d587210 */ /* 0x000fe20007ffe0ff */
[----:B------:R-:W-:Y:S01]  /*8bf60*/  ISETP.GE.U32.AND P5, PT, R83, 0x7f000001, PT ;  /* 0x7f0000015300780c */ /* 0x000fe20003fa6070 */
[----:B------:R-:W-:-:S03]  /*8bf70*/  IADD3 R82, PT, PT, R78, R82, RZ ;  /* 0x000000524e527210 */ /* 0x000fc60007ffe0ff */
[----:B------:R-:W-:Y:S02]  /*8bf80*/  ISETP.GE.U32.AND P1, PT, R88, 0x7f000001, PT ;  /* 0x7f0000015800780c */ /* 0x000fe40003f26070 */
[----:B------:R-:W-:Y:S01]  /*8bf90*/  ISETP.GE.U32.AND P4, PT, R82, 0x7f000001, PT ;  /* 0x7f0000015200780c */ /* 0x000fe20003f86070 */
[----:B------:R-:W-:-:S04]  /*8bfa0*/  IMAD.WIDE.U32 R6, R19, R105, RZ ;  /* 0x0000006913067225 */ /* 0x000fc800078e00ff */
[----:B------:R-:W-:Y:S01]  /*8bfb0*/  IMAD R75, R4, 0x7effffff, RZ ;  /* 0x7effffff044b7824 */ /* 0x000fe200078e02ff */
[----:B------:R-:W-:Y:S01]  /*8bfc0*/  @P0 IADD3 R41, PT, PT, R41, -0x7f000001, RZ ;  /* 0x80ffffff29290810 */ /* 0x000fe20007ffe0ff */
[----:B------:R-:W-:Y:S01]  /*8bfd0*/  ISETP.GE.U32.AND P0, PT, R141, 0x7f000001, PT ;  /* 0x7f0000018d00780c */ /* 0x000fe20003f06070 */
[----:B------:R-:W-:Y:S01]  /*8bfe0*/  @P5 IADD3 R83, PT, PT, R83, -0x7f000001, RZ ;  /* 0x80ffffff53535810 */ /* 0x000fe20007ffe0ff */
[----:B------:R-:W-:Y:S02]  /*8bff0*/  IMAD R19, R6, 0x7effffff, RZ ;  /* 0x7effffff06137824 */ /* 0x000fe400078e02ff */
[----:B------:R-:W-:-:S04]  /*8c000*/  IMAD.HI.U32 R75, R75, 0x7f000001, R4 ;  /* 0x7f0000014b4b7827 */ /* 0x000fc800078e0004 */
[----:B------:R-:W-:Y:S01]  /*8c010*/  IMAD.WIDE.U32 R4, R83, R103, RZ ;  /* 0x0000006753047225 */ /* 0x000fe200078e00ff */
[----:B------:R-:W-:Y:S01]  /*8c020*/  @P1 IADD3 R88, PT, PT, R88, -0x7f000001, RZ ;  /* 0x80ffffff58581810 */ /* 0x000fe20007ffe0ff */
[----:B------:R-:W-:Y:S02]  /*8c030*/  ISETP.GE.U32.AND P1, PT, R136, 0x7f000001, PT ;  /* 0x7f0000018800780c */ /* 0x000fe40003f26070 */
[----:B------:R-:W-:Y:S01]  /*8c040*/  IMAD.HI.U32 R19, R19, 0x7f000001, R6 ;  /* 0x7f00000113137827 */ /* 0x000fe200078e0006 */
[----:B------:R-:W-:-:S03]  /*8c050*/  @P4 IADD3 R82, PT, PT, R82, -0x7f000001, RZ ;  /* 0x80ffffff52524810 */ /* 0x000fc60007ffe0ff */
[----:B------:R-:W-:Y:S02]  /*8c060*/  IMAD R7, R108, 0x7effffff, RZ ;  /* 0x7effffff6c077824 */ /* 0x000fe400078e02ff */
[----:B------:R-:W-:Y:S02]  /*8c070*/  IMAD R6, R128, 0x7effffff, RZ ;  /* 0x7effffff80067824 */ /* 0x000fe400078e02ff */
[----:B------:R-:W-:Y:S02]  /*8c080*/  IMAD R87, R4, 0x7effffff, RZ ;  /* 0x7effffff04577824 */ /* 0x000fe400078e02ff */
[----:B------:R-:W-:Y:S01]  /*8c090*/  IMAD.WIDE.U32 R10, R83, R104, RZ ;  /* 0x00000068530a7225 */ /* 0x000fe200078e00ff */
[----:B------:R-:W-:Y:S01]  /*8c0a0*/  ISETP.GE.U32.AND P4, PT, R142, 0x7f000001, PT ;  /* 0x7f0000018e00780c */ /* 0x000fe20003f86070 */
[----:B------:R-:W-:Y:S02]  /*8c0b0*/  @P0 IADD3 R141, PT, PT, R141, -0x7f000001, RZ ;  /* 0x80ffffff8d8d0810 */ /* 0x000fe40007ffe0ff */
[----:B------:R-:W-:-:S04]  /*8c0c0*/  IMAD.HI.U32 R108, R7, 0x7f000001, R108 ;  /* 0x7f000001076c7827 */ /* 0x000fc800078e006c */
[----:B------:R-:W-:-:S04]  /*8c0d0*/  IMAD.HI.U32 R128, R6, 0x7f000001, R128 ;  /* 0x7f00000106807827 */ /* 0x000fc800078e0080 */
[----:B------:R-:W-:-:S04]  /*8c0e0*/  IMAD.HI.U32 R87, R87, 0x7f000001, R4 ;  /* 0x7f00000157577827 */ /* 0x000fc800078e0004 */
[----:B------:R-:W-:Y:S01]  /*8c0f0*/  IMAD R79, R10, 0x7effffff, RZ ;  /* 0x7effffff0a4f7824 */ /* 0x000fe200078e02ff */
[----:B------:R-:W-:Y:S01]  /*8c100*/  ISETP.GE.U32.AND P0, PT, R135, 0x7f000001, PT ;  /* 0x7f0000018700780c */ /* 0x000fe20003f06070 */
[----:B------:R-:W-:-:S04]  /*8c110*/  IMAD.WIDE.U32 R6, R82, R98, RZ ;  /* 0x0000006252067225 */ /* 0x000fc800078e00ff */
[----:B------:R-:W-:-:S04]  /*8c120*/  IMAD.WIDE.U32 R4, R83, R201, RZ ;  /* 0x000000c953047225 */ /* 0x000fc800078e00ff */
[----:B------:R-:W-:-:S04]  /*8c130*/  IMAD.HI.U32 R79, R79, 0x7f000001, R10 ;  /* 0x7f0000014f4f7827 */ /* 0x000fc800078e000a */
[----:B------:R-:W-:Y:S02]  /*8c140*/  IMAD R85, R6, 0x7effffff, RZ ;  /* 0x7effffff06557824 */ /* 0x000fe400078e02ff */
[----:B------:R-:W-:-:S04]  /*8c150*/  IMAD.WIDE.U32 R10, R41, R201, RZ ;  /* 0x000000c9290a7225 */ /* 0x000fc800078e00ff */
[----:B------:R-:W-:Y:S01]  /*8c160*/  IMAD R80, R4, 0x7effffff, RZ ;  /* 0x7effffff04507824 */ /* 0x000fe200078e02ff */
[----:B------:R-:W-:Y:S01]  /*8c170*/  @P1 IADD3 R136, PT, PT, R136, -0x7f000001, RZ ;  /* 0x80ffffff88881810 */ /* 0x000fe20007ffe0ff */
[----:B------:R-:W-:-:S04]  /*8c180*/  IMAD.HI.U32 R85, R85, 0x7f000001, R6 ;  /* 0x7f00000155557827 */ /* 0x000fc800078e0006 */
[----:B------:R-:W-:-:S04]  /*8c190*/  IMAD.HI.U32 R80, R80, 0x7f000001, R4 ;  /* 0x7f00000150507827 */ /* 0x000fc800078e0004 */
[----:B------:R-:W-:Y:S01]  /*8c1a0*/  IMAD R92, R10, 0x7effffff, RZ ;  /* 0x7effffff0a5c7824 */ /* 0x000fe200078e02ff */
[----:B------:R-:W-:Y:S01]  /*8c1b0*/  @P4 IADD3 R142, PT, PT, R142, -0x7f000001, RZ ;  /* 0x80ffffff8e8e4810 */ /* 0x000fe20007ffe0ff */
[----:B------:R-:W-:Y:S01]  /*8c1c0*/  IMAD.WIDE.U32 R4, R41, R103, RZ ;  /* 0x0000006729047225 */ /* 0x000fe200078e00ff */
[----:B------:R-:W-:Y:S01]  /*8c1d0*/  ISETP.GE.U32.AND P2, PT, R141, 0x7f000001, PT ;  /* 0x7f0000018d00780c */ /* 0x000fe20003f46070 */
[----:B------:R-:W-:Y:S02]  /*8c1e0*/  ISETP.GE.U32.AND P5, PT, R136, 0x7f000001, PT ;  /* 0x7f0000018800780c */ /* 0x000fe40003fa6070 */
[----:B------:R-:W-:-:S04]  /*8c1f0*/  IMAD.WIDE.U32 R6, R82, R201, RZ ;  /* 0x000000c952067225 */ /* 0x000fc800078e00ff */
[----:B------:R-:W-:Y:S01]  /*8c200*/  IMAD.HI.U32 R92, R92, 0x7f000001, R10 ;  /* 0x7f0000015c5c7827 */ /* 0x000fe200078e000a */
[----:B------:R-:W-:-:S03]  /*8c210*/  @P0 IADD3 R135, PT, PT, R135, -0x7f000001, RZ ;  /* 0x80ffffff87870810 */ /* 0x000fc60007ffe0ff */
[----:B------:R-:W-:Y:S01]  /*8c220*/  IMAD R10, R4, 0x7effffff, RZ ;  /* 0x7effffff040a7824 */ /* 0x000fe200078e02ff */
[----:B------:R-:W-:Y:S01]  /*8c230*/  ISETP.GE.U32.AND P3, PT, R85, 0x7f000001, PT ;  /* 0x7f0000015500780c */ /* 0x000fe20003f66070 */
[----:B------:R-:W-:Y:S01]  /*8c240*/  ISETP.GE.U32.AND P0, PT, R142, 0x7f000001, PT ;  /* 0x7f0000018e00780c */ /* 0x000fe20003f06070 */
[----:B------:R-:W-:Y:S02]  /*8c250*/  IMAD R73, R8, 0x7effffff, RZ ;  /* 0x7effffff08497824 */ /* 0x000fe400078e02ff */
[----:B------:R-:W-:Y:S02]  /*8c260*/  IMAD R76, R6, 0x7effffff, RZ ;  /* 0x7effffff064c7824 */ /* 0x000fe400078e02ff */
[----:B------:R-:W-:Y:S01]  /*8c270*/  IMAD.HI.U32 R10, R10, 0x7f000001, R4 ;  /* 0x7f0000010a0a7827 */ /* 0x000fe200078e0004 */
[----:B------:R-:W-:-:S03]  /*8c280*/  ISETP.GE.U32.AND P1, PT, R135, 0x7f000001, PT ;  /* 0x7f0000018700780c */ /* 0x000fc60003f26070 */
[----:B------:R-:W-:-:S04]  /*8c290*/  IMAD.WIDE.U32 R4, R42, R82, RZ ;  /* 0x000000522a047225 */ /* 0x000fc800078e00ff */
[----:B------:R-:W-:-:S04]  /*8c2a0*/  IMAD.HI.U32 R73, R73, 0x7f000001, R8 ;  /* 0x7f00000149497827 */ /* 0x000fc800078e0008 */
[----:B------:R-:W-:-:S04]  /*8c2b0*/  IMAD.HI.U32 R76, R76, 0x7f000001, R6 ;  /* 0x7f0000014c4c7827 */ /* 0x000fc800078e0006 */
[----:B------:R-:W-:-:S04]  /*8c2c0*/  IMAD.WIDE.U32 R8, R82, R103, RZ ;  /* 0x0000006752087225 */ /* 0x000fc800078e00ff */
[----:B------:R-:W-:-:S04]  /*8c2d0*/  IMAD.WIDE.U32 R6, R82, R104, RZ ;  /* 0x0000006852067225 */ /* 0x000fc800078e00ff */
[----:B------:R-:W-:Y:S01]  /*8c2e0*/  IMAD R82, R4, 0x7effffff, RZ ;  /* 0x7effffff04527824 */ /* 0x000fe200078e02ff */
[----:B------:R-:W-:Y:S02]  /*8c2f0*/  @P2 IADD3 R141, PT, PT, R141, -0x7f000001, RZ ;  /* 0x80ffffff8d8d2810 */ /* 0x000fe40007ffe0ff */
[----:B------:R-:W-:Y:S01]  /*8c300*/  @P5 IADD3 R136, PT, PT, R136, -0x7f000001, RZ ;  /* 0x80ffffff88885810 */ /* 0x000fe20007ffe0ff */
[----:B------:R-:W-:Y:S01]  /*8c310*/  ISETP.GE.U32.AND P5, PT, R87, 0x7f000001, PT ;  /* 0x7f0000015700780c */ /* 0x000fe20003fa6070 */
[----:B------:R-:W-:Y:S02]  /*8c320*/  IMAD R77, R8, 0x7effffff, RZ ;  /* 0x7effffff084d7824 */ /* 0x000fe400078e02ff */
[----:B------:R-:W-:Y:S02]  /*8c330*/  IMAD R81, R6, 0x7effffff, RZ ;  /* 0x7effffff06517824 */ /* 0x000fe400078e02ff */
[----:B------:R-:W-:Y:S01]  /*8c340*/  IMAD.HI.U32 R82, R82, 0x7f000001, R4 ;  /* 0x7f00000152527827 */ /* 0x000fe200078e0004 */
[----:B------:R-:W-:-:S02]  /*8c350*/  @P3 IADD3 R85, PT, PT, R85, -0x7f000001, RZ ;  /* 0x80ffffff55553810 */ /* 0x000fc40007ffe0ff */
[----:B------:R-:W-:Y:S01]  /*8c360*/  @P0 IADD3 R142, PT, PT, R142, -0x7f000001, RZ ;  /* 0x80ffffff8e8e0810 */ /* 0x000fe20007ffe0ff */
[----:B------:R-:W-:Y:S01]  /*8c370*/  IMAD.WIDE.U32 R4, R88, R103, RZ ;  /* 0x0000006758047225 */ /* 0x000fe200078e00ff */
[----:B------:R-:W-:Y:S01]  /*8c380*/  ISETP.GE.U32.AND P4, PT, R144, 0x7f000001, PT ;  /* 0x7f0000019000780c */ /* 0x000fe20003f86070 */
[----:B------:R-:W-:Y:S01]  /*8c390*/  ISETP.GE.U32.AND P2, PT, R141, 0x7f000001, PT ;  /* 0x7f0000018d00780c */ /* 0x000fe20003f46070 */
[----:B------:R-:W-:Y:S01]  /*8c3a0*/  ISETP.GE.U32.AND P3, PT, R136, 0x7f000001, PT ;  /* 0x7f0000018800780c */ /* 0x000fe20003f66070 */
[----:B------:R-:W-:Y:S01]  /*8c3b0*/  ISETP.GE.U32.AND P0, PT, R238, 0x7f000001, PT ;  /* 0x7f000001ee00780c */ /* 0x000fe20003f06070 */
[----:B------:R-:W-:-:S04]  /*8c3c0*/  IMAD.HI.U32 R77, R77, 0x7f000001, R8 ;  /* 0x7f0000014d4d7827 */ /* 0x000fc800078e0008 */
[----:B------:R-:W-:-:S04]  /*8c3d0*/  IMAD.HI.U32 R81, R81, 0x7f000001, R6 ;  /* 0x7f00000151517827 */ /* 0x000fc800078e0006 */
[----:B------:R-:W-:-:S04]  /*8c3e0*/  IMAD.WIDE.U32 R8, R41, R104, RZ ;  /* 0x0000006829087225 */ /* 0x000fc800078e00ff */
[----:B------:R-:W-:Y:S01]  /*8c3f0*/  IMAD.WIDE.U32 R6, R83, R98, RZ ;  /* 0x0000006253067225 */ /* 0x000fe200078e00ff */
[----:B------:R-:W-:-:S03]  /*8c400*/  @P1 IADD3 R135, PT, PT, R135, -0x7f000001, RZ ;  /* 0x80ffffff87871810 */ /* 0x000fc60007ffe0ff */
[----:B------:R-:W-:Y:S01]  /*8c410*/  IMAD R84, R4, 0x7effffff, RZ ;  /* 0x7effffff04547824 */ /* 0x000fe200078e02ff */
[----:B------:R-:W-:Y:S01]  /*8c420*/  ISETP.GE.U32.AND P1, PT, R143, 0x7f000001, PT ;  /* 0x7f0000018f00780c */ /* 0x000fe20003f26070 */
[----:B------:R-:W-:Y:S02]  /*8c430*/  IMAD R78, R8, 0x7effffff, RZ ;  /* 0x7effffff084e7824 */ /* 0x000fe400078e02ff */
[----:B------:R-:W-:Y:S02]  /*8c440*/  IMAD R94, R6, 0x7effffff, RZ ;  /* 0x7effffff065e7824 */ /* 0x000fe400078e02ff */
[----:B------:R-:W-:-:S04]  /*8c450*/  IMAD.WIDE.U32 R104, R88, R104, RZ ;  /* 0x0000006858687225 */ /* 0x000fc800078e00ff */
[----:B------:R-:W-:-:S04]  /*8c460*/  IMAD.HI.U32 R84, R84, 0x7f000001, R4 ;  /* 0x7f00000154547827 */ /* 0x000fc800078e0004 */
[----:B------:R-:W-:Y:S01]  /*8c470*/  IMAD.WIDE.U32 R4, R88, R201, RZ ;  /* 0x000000c958047225 */ /* 0x000fe200078e00ff */
[----:B------:R-:W-:-:S03]  /*8c480*/  @P5 IADD3 R87, PT, PT, R87, -0x7f000001, RZ ;  /* 0x80ffffff57575810 */ /* 0x000fc60007ffe0ff */
[----:B------:R-:W-:-:S04]  /*8c490*/  IMAD.HI.U32 R78, R78, 0x7f000001, R8 ;  /* 0x7f0000014e4e7827 */ /* 0x000fc800078e0008 */
[----:B------:R-:W-:Y:S01]  /*8c4a0*/  IMAD.HI.U32 R94, R94, 0x7f000001, R6 ;  /* 0x7f0000015e5e7827 */ /* 0x000fe200078e0006 */
[----:B------:R-:W-:-:S03]  /*8c4b0*/  ISETP.GE.U32.AND P5, PT, R135, 0x7f000001, PT ;  /* 0x7f0000018700780c */ /* 0x000fc60003fa6070 */
[----:B------:R-:W-:-:S04]  /*8c4c0*/  IMAD.WIDE.U32 R8, R41, R98, RZ ;  /* 0x0000006229087225 */ /* 0x000fc800078e00ff */
[----:B------:R-:W-:Y:S02]  /*8c4d0*/  IMAD R6, R104, 0x7effffff, RZ ;  /* 0x7effffff68067824 */ /* 0x000fe400078e02ff */
[----:B------:R-:W-:-:S04]  /*8c4e0*/  IMAD.WIDE.U32 R98, R88, R98, RZ ;  /* 0x0000006258627225 */ /* 0x000fc800078e00ff */
[----:B------:R-:W-:Y:S01]  /*8c4f0*/  IMAD R86, R4, 0x7effffff, RZ ;  /* 0x7effffff04567824 */ /* 0x000fe200078e02ff */
[----:B------:R-:W-:Y:S02]  /*8c500*/  @P4 IADD3 R144, PT, PT, R144, -0x7f000001, RZ ;  /* 0x80ffffff90904810 */ /* 0x000fe40007ffe0ff */
[----:B------:R-:W-:Y:S02]  /*8c510*/  @P2 IADD3 R141, PT, PT, R141, -0x7f000001, RZ ;  /* 0x80ffffff8d8d2810 */ /* 0x000fe40007ffe0ff */
[----:B------:R-:W-:Y:S02]  /*8c520*/  @P3 IADD3 R136, PT, PT, R136, -0x7f000001, RZ ;  /* 0x80ffffff88883810 */ /* 0x000fe40007ffe0ff */
[----:B------:R-:W-:Y:S01]  /*8c530*/  @P0 IADD3 R238, PT, PT, R238, -0x7f000001, RZ ;  /* 0x80ffffffeeee0810 */ /* 0x000fe20007ffe0ff */
[----:B------:R-:W-:Y:S01]  /*8c540*/  ISETP.GE.U32.AND P4, PT, R142, 0x7f000001, PT ;  /* 0x7f0000018e00780c */ /* 0x000fe20003f86070 */
[----:B------:R-:W-:Y:S01]  /*8c550*/  ISETP.GE.U32.AND P3, PT, R162, 0x7f000001, PT ;  /* 0x7f000001a200780c */ /* 0x000fe20003f66070 */
[----:B------:R-:W-:Y:S01]  /*8c560*/  ISETP.GE.U32.AND P2, PT, R145, 0x7f000001, PT ;  /* 0x7f0000019100780c */ /* 0x000fe20003f46070 */
[----:B------:R-:W-:-:S04]  /*8c570*/  IMAD.HI.U32 R104, R6, 0x7f000001, R104 ;  /* 0x7f00000106687827 */ /* 0x000fc800078e0068 */
[----:B------:R-:W-:Y:S02]  /*8c580*/  IMAD R6, R98, 0x7effffff, RZ ;  /* 0x7effffff62067824 */ /* 0x000fe400078e02ff */
[----:B------:R-:W-:Y:S01]  /*8c590*/  IMAD.HI.U32 R86, R86, 0x7f000001, R4 ;  /* 0x7f00000156567827 */ /* 0x000fe200078e0004 */
[----:B------:R-:W-:-:S03]  /*8c5a0*/  @P1 IADD3 R143, PT, PT, R143, -0x7f000001, RZ ;  /* 0x80ffffff8f8f1810 */ /* 0x000fc60007ffe0ff */
[----:B------:R-:W-:Y:S01]  /*8c5b0*/  IMAD.WIDE.U32 R4, R42, R83, RZ ;  /* 0x000000532a047225 */ /* 0x000fe200078e00ff */
[----:B------:R-:W-:-:S03]  /*8c5c0*/  ISETP.GE.U32.AND P1, PT, R238, 0x7f000001, PT ;  /* 0x7f000001ee00780c */ /* 0x000fc60003f26070 */
[----:B------:R-:W-:-:S04]  /*8c5d0*/  IMAD.HI.U32 R98, R6, 0x7f000001, R98 ;  /* 0x7f00000106627827 */ /* 0x000fc800078e0062 */
[----:B------:R-:W-:Y:S02]  /*8c5e0*/  IMAD R11, R8, 0x7effffff, RZ ;  /* 0x7effffff080b7824 */ /* 0x000fe400078e02ff */
[----:B------:R-:W-:Y:S01]  /*8c5f0*/  IMAD.WIDE.U32 R6, R42, R88, RZ ;  /* 0x000000582a067225 */ /* 0x000fe200078e00ff */
[----:B------:R-:W-:-:S03]  /*8c600*/  ISETP.GE.U32.AND P0, PT, R136, 0x7f000001, PT ;  /* 0x7f0000018800780c */ /* 0x000fc60003f06070 */
[----:B------:R-:W-:Y:S01]  /*8c610*/  IMAD R88, R4, 0x7effffff, RZ ;  /* 0x7effffff04587824 */ /* 0x000fe200078e02ff */
[----:B------:R-:W-:Y:S01]  /*8c620*/  @P5 IADD3 R135, PT, PT, R135, -0x7f000001, RZ ;  /* 0x80ffffff87875810 */ /* 0x000fe20007ffe0ff */
[----:B------:R-:W-:Y:S01]  /*8c630*/  ISETP.GE.U32.AND P6, PT, R134, 0x7f000001, PT ;  /* 0x7f0000018600780c */ /* 0x000fe20003fc6070 */
[----:B------:R-:W-:-:S04]  /*8c640*/  IMAD.HI.U32 R11, R11, 0x7f000001, R8 ;  /* 0x7f0000010b0b7827 */ /* 0x000fc800078e0008 */
[----:B------:R-:W-:-:S04]  /*8c650*/  IMAD.WIDE.U32 R8, R85, 0x5fffffa, RZ ;  /* 0x05fffffa55087825 */ /* 0x000fc800078e00ff */
[----:B------:R-:W-:Y:S01]  /*8c660*/  IMAD R93, R85, 0x6, RZ ;  /* 0x00000006555d7824 */ /* 0x000fe200078e02ff */
[----:B------:R-:W-:Y:S01]  /*8c670*/  ISETP.GE.U32.AND P5, PT, R160, 0x7f000001, PT ;  /* 0x7f000001a000780c */ /* 0x000fe20003fa6070 */
[----:B------:R-:W-:Y:S01]  /*8c680*/  IMAD.HI.U32 R85, R88, 0x7f000001, R4 ;  /* 0x7f00000158557827 */ /* 0x000fe200078e0004 */
[----:B------:R-:W-:Y:S02]  /*8c690*/  @P4 IADD3 R142, PT, PT, R142, -0x7f000001, RZ ;  /* 0x80ffffff8e8e4810 */ /* 0x000fe40007ffe0ff */
[----:B------:R-:W-:Y:S02]  /*8c6a0*/  @P3 IADD3 R162, PT, PT, R162, -0x7f000001, RZ ;  /* 0x80ffffffa2a23810 */ /* 0x000fe40007ffe0ff */
[----:B------:R-:W-:Y:S01]  /*8c6b0*/  @P2 IADD3 R145, PT, PT, R145, -0x7f000001, RZ ;  /* 0x80ffffff91912810 */ /* 0x000fe20007ffe0ff */
[----:B------:R-:W-:Y:S01]  /*8c6c0*/  ISETP.GE.U32.AND P3, PT, R135, 0x7f000001, PT ;  /* 0x7f0000018700780c */ /* 0x000fe20003f66070 */
[----:B------:R-:W-:Y:S01]  /*8c6d0*/  ISETP.GE.U32.AND P2, PT, R147, 0x7f000001, PT ;  /* 0x7f0000019300780c */ /* 0x000fe20003f46070 */
[----:B------:R-:W4:Y:S01]  /*8c6e0*/  LDL R88, [R1+0x110] ;  /* 0x0001100001587983 */ /* 0x000f220000100800 */
[----:B------:R-:W-:Y:S01]  /*8c6f0*/  @P1 IADD3 R238, PT, PT, R238, -0x7f000001, RZ ;  /* 0x80ffffffeeee1810 */ /* 0x000fe20007ffe0ff */
[----:B------:R-:W-:Y:S01]  /*8c700*/  ISETP.GE.U32.AND P1, PT, R142, 0x7f000001, PT ;  /* 0x7f0000018e00780c */ /* 0x000fe20003f26070 */
[----:B------:R-:W-:Y:S01]  /*8c710*/  @P0 IADD3 R136, PT, PT, R136, -0x7f000001, RZ ;  /* 0x80ffffff88880810 */ /* 0x000fe20007ffe0ff */
[----:B------:R-:W-:Y:S01]  /*8c720*/  ISETP.GE.U32.AND P0, PT, R143, 0x7f000001, PT ;  /* 0x7f0000018f00780c */ /* 0x000fe20003f06070 */
[----:B------:R-:W-:Y:S01]  /*8c730*/  ISETP.GE.U32.AND P4, PT, R146, 0x7f000001, PT ;  /* 0x7f0000019200780c */ /* 0x000fe20003f86070 */
[----:B------:R-:W-:-:S02]  /*8c740*/  @P6 IADD3 R134, PT, PT, R134, -0x7f000001, RZ ;  /* 0x80ffffff86866810 */ /* 0x000fc40007ffe0ff */
[----:B------:R-:W-:Y:S01]  /*8c750*/  @P5 IADD3 R160, PT, PT, R160, -0x7f000001, RZ ;  /* 0x80ffffffa0a05810 */ /* 0x000fe20007ffe0ff */
[----:B------:R-:W-:Y:S02]  /*8c760*/  ISETP.GE.U32.AND P5, PT, R136, 0x7f000001, PT ;  /* 0x7f0000018800780c */ /* 0x000fe40003fa6070 */
[----:B------:R-:W-:Y:S02]  /*8c770*/  @P3 IADD3 R135, PT, PT, R135, -0x7f000001, RZ ;  /* 0x80ffffff87873810 */ /* 0x000fe40007ffe0ff */
[----:B------:R-:W-:Y:S01]  /*8c780*/  @P2 IADD3 R147, PT, PT, R147, -0x7f000001, RZ ;  /* 0x80ffffff93932810 */ /* 0x000fe20007ffe0ff */
[----:B------:R-:W-:Y:S01]  /*8c790*/  ISETP.GE.U32.AND P3, PT, R144, 0x7f000001, PT ;  /* 0x7f0000019000780c */ /* 0x000fe20003f66070 */
[----:B------:R-:W-:Y:S01]  /*8c7a0*/  ISETP.GE.U32.AND P2, PT, R134, 0x7f000001, PT ;  /* 0x7f0000018600780c */ /* 0x000fe20003f46070 */
[----:B------:R-:W-:Y:S01]  /*8c7b0*/  @P1 IADD3 R142, PT, PT, R142, -0x7f000001, RZ ;  /* 0x80ffffff8e8e1810 */ /* 0x000fe20007ffe0ff */
[----:B------:R-:W-:Y:S01]  /*8c7c0*/  ISETP.GE.U32.AND P1, PT, R135, 0x7f000001, PT ;  /* 0x7f0000018700780c */ /* 0x000fe20003f26070 */
[----:B------:R-:W-:-:S02]  /*8c7d0*/  @P0 IADD3 R143, PT, PT, R143, -0x7f000001, RZ ;  /* 0x80ffffff8f8f0810 */ /* 0x000fc40007ffe0ff */
[----:B------:R-:W-:Y:S01]  /*8c7e0*/  @P4 IADD3 R146, PT, PT, R146, -0x7f000001, RZ ;  /* 0x80ffffff92924810 */ /* 0x000fe20007ffe0ff */
[----:B------:R-:W-:Y:S01]  /*8c7f0*/  ISETP.GE.U32.AND P0, PT, R238, 0x7f000001, PT ;  /* 0x7f000001ee00780c */ /* 0x000fe20003f06070 */
[----:B------:R-:W-:Y:S01]  /*8c800*/  ISETP.GE.U32.AND P4, PT, R141, 0x7f000001, PT ;  /* 0x7f0000018d00780c */ /* 0x000fe20003f86070 */
[----:B------:R-:W-:Y:S01]  /*8c810*/  @P5 IADD3 R136, PT, PT, R136, -0x7f000001, RZ ;  /* 0x80ffffff88885810 */ /* 0x000fe20007ffe0ff */
[----:B------:R-:W-:Y:S01]  /*8c820*/  ISETP.GE.U32.AND P5, PT, R143, 0x7f000001, PT ;  /* 0x7f0000018f00780c */ /* 0x000fe20003fa6070 */
[----:B------:R-:W-:Y:S02]  /*8c830*/  IMAD R83, R6, 0x7effffff, RZ ;  /* 0x7effffff06537824 */ /* 0x000fe400078e02ff */
[----:B------:R-:W-:Y:S02]  /*8c840*/  @P3 IADD3 R144, PT, PT, R144, -0x7f000001, RZ ;  /* 0x80ffffff90903810 */ /* 0x000fe40007ffe0ff */
[----:B------:R-:W-:Y:S01]  /*8c850*/  @P2 IADD3 R134, PT, PT, R134, -0x7f000001, RZ ;  /* 0x80ffffff86862810 */ /* 0x000fe20007ffe0ff */
[----:B------:R-:W-:Y:S01]  /*8c860*/  ISETP.GE.U32.AND P3, PT, R138, 0x7f000001, PT ;  /* 0x7f0000018a00780c */ /* 0x000fe20003f66070 */
[----:B------:R-:W-:-:S02]  /*8c870*/  IADD3 R99, PT, PT, R136, UR14, RZ ;  /* 0x0000000e88637c10 */ /* 0x000fc4000fffe0ff */
[----:B------:R-:W-:Y:S01]  /*8c880*/  @P1 IADD3 R135, PT, PT, R135, -0x7f000001, RZ ;  /* 0x80ffffff87871810 */ /* 0x000fe20007ffe0ff */
[----:B------:R-:W-:Y:S01]  /*8c890*/  IMAD.HI.U32 R83, R83, 0x7f000001, R6 ;  /* 0x7f00000153537827 */ /* 0x000fe200078e0006 */
[----:B------:R-:W-:Y:S01]  /*8c8a0*/  ISETP.GE.U32.AND P1, PT, R134, 0x7f000001, PT ;  /* 0x7f0000018600780c */ /* 0x000fe20003f26070 */
[----:B------:R-:W4:Y:S01]  /*8c8b0*/  LDL.64 R6, [R1+0x100] ;  /* 0x0001000001067983 */ /* 0x000f220000100a00 */
[----:B------:R-:W-:Y:S02]  /*8c8c0*/  @P0 IADD3 R238, PT, PT, R238, -0x7f000001, RZ ;  /* 0x80ffffffeeee0810 */ /* 0x000fe40007ffe0ff */
[----:B------:R-:W-:Y:S01]  /*8c8d0*/  @P4 IADD3 R141, PT, PT, R141, -0x7f000001, RZ ;  /* 0x80ffffff8d8d4810 */ /* 0x000fe20007ffe0ff */
[----:B------:R-:W-:Y:S01]  /*8c8e0*/  ISETP.GE.U32.AND P0, PT, R99, 0x7f000001, PT ;  /* 0x7f0000016300780c */ /* 0x000fe20003f06070 */
[----:B------:R-:W-:Y:S02]  /*8c8f0*/  IADD3 R100, PT, PT, R135, UR13, RZ ;  /* 0x0000000d87647c10 */ /* 0x000fe4000fffe0ff */
[----:B------:R-:W-:Y:S01]  /*8c900*/  @P5 IADD3 R143, PT, PT, R143, -0x7f000001, RZ ;  /* 0x80ffffff8f8f5810 */ /* 0x000fe20007ffe0ff */
[----:B------:R-:W-:Y:S01]  /*8c910*/  ISETP.GE.U32.AND P6, PT, R158, 0x7f000001, PT ;  /* 0x7f0000019e00780c */ /* 0x000fe20003fc6070 */
[----:B------:R-:W-:Y:S01]  /*8c920*/  ISETP.GE.U32.AND P5, PT, R141, 0x7f000001, PT ;  /* 0x7f0000018d00780c */ /* 0x000fe20003fa6070 */
[----:B------:R-:W-:Y:S01]  /*8c930*/  ISETP.GE.U32.AND P2, PT, R238, 0x7f000001, PT ;  /* 0x7f000001ee00780c */ /* 0x000fe20003f46070 */
[----:B------:R-:W-:Y:S01]  /*8c940*/  @P3 IADD3 R138, PT, PT, R138, -0x7f000001, RZ ;  /* 0x80ffffff8a8a3810 */ /* 0x000fe20007ffe0ff */
[----:B------:R-:W-:Y:S01]  /*8c950*/  ISETP.GE.U32.AND P3, PT, R100, 0x7f000001, PT ;  /* 0x7f0000016400780c */ /* 0x000fe20003f66070 */
[----:B------:R-:W-:Y:S01]  /*8c960*/  ISETP.GE.U32.AND P4, PT, R149, 0x7f000001, PT ;  /* 0x7f0000019500780c */ /* 0x000fe20003f86070 */
[----:B------:R-:W-:-:S02]  /*8c970*/  @P1 IADD3 R134, PT, PT, R134, -0x7f000001, RZ ;  /* 0x80ffffff86861810 */ /* 0x000fc40007ffe0ff */
[----:B------:R-:W-:Y:S02]  /*8c980*/  IADD3 R123, PT, PT, R162, R145, RZ ;  /* 0x00000091a27b7210 */ /* 0x000fe40007ffe0ff */
[----:B------:R-:W-:Y:S01]  /*8c990*/  @P0 IADD3 R99, PT, PT, R99, -0x7f000001, RZ ;  /* 0x80ffffff63630810 */ /* 0x000fe20007ffe0ff */
[----:B------:R-:W-:Y:S01]  /*8c9a0*/  ISETP.GE.U32.AND P0, PT, R144, 0x7f000001, PT ;  /* 0x7f0000019000780c */ /* 0x000fe20003f06070 */
[----:B------:R-:W-:Y:S01]  /*8c9b0*/  ISETP.GE.U32.AND P1, PT, R134, 0x7f000001, PT ;  /* 0x7f0000018600780c */ /* 0x000fe20003f26070 */
[----:B------:R-:W-:Y:S02]  /*8c9c0*/  @P6 IADD3 R158, PT, PT, R158, -0x7f000001, RZ ;  /* 0x80ffffff9e9e6810 */ /* 0x000fe40007ffe0ff */
[----:B------:R-:W-:Y:S01]  /*8c9d0*/  @P5 IADD3 R141, PT, PT, R141, -0x7f000001, RZ ;  /* 0x80ffffff8d8d5810 */ /* 0x000fe20007ffe0ff */
[----:B------:R-:W-:Y:S01]  /*8c9e0*/  ISETP.GE.U32.AND P6, PT, R142, 0x7f000001, PT ;  /* 0x7f0000018e00780c */ /* 0x000fe20003fc6070 */
[----:B------:R-:W-:Y:S01]  /*8c9f0*/  @P2 IADD3 R238, PT, PT, R238, -0x7f000001, RZ ;  /* 0x80ffffffeeee2810 */ /* 0x000fe20007ffe0ff */
[----:B------:R-:W-:Y:S01]  /*8ca00*/  ISETP.GE.U32.AND P5, PT, R123, 0x7f000001, PT ;  /* 0x7f0000017b00780c */ /* 0x000fe20003fa6070 */
[----:B------:R-:W-:Y:S01]  /*8ca10*/  @P3 IADD3 R100, PT, PT, R100, -0x7f000001, RZ ;  /* 0x80ffffff64643810 */ /* 0x000fe20007ffe0ff */
[----:B------:R-:W-:Y:S01]  /*8ca20*/  ISETP.GE.U32.AND P3, PT, R165, 0x7f000001, PT ;  /* 0x7f000001a500780c */ /* 0x000fe20003f66070 */
[----:B------:R-:W-:Y:S01]  /*8ca30*/  @P4 IADD3 R149, PT, PT, R149, -0x7f000001, RZ ;  /* 0x80ffffff95954810 */ /* 0x000fe20007ffe0ff */
[----:B------:R-:W-:Y:S01]  /*8ca40*/  ISETP.GE.U32.AND P2, PT, R238, 0x7f000001, PT ;  /* 0x7f000001ee00780c */ /* 0x000fe20003f46070 */
[----:B------:R-:W-:Y:S01]  /*8ca50*/  ISETP.GE.U32.AND P4, PT, R143, 0x7f000001, PT ;  /* 0x7f0000018f00780c */ /* 0x000fe20003f86070 */
[----:B------:R-:W-:-:S02]  /*8ca60*/  @P0 IADD3 R144, PT, PT, R144, -0x7f000001, RZ ;  /* 0x80ffffff90900810 */ /* 0x000fc40007ffe0ff */
[----:B------:R-:W-:Y:S01]  /*8ca70*/  IADD3 R138, PT, PT, R138, R149, RZ ;  /* 0x000000958a8a7210 */ /* 0x000fe20007ffe0ff */
[----:B------:R-:W-:Y:S01]  /*8ca80*/  ISETP.GE.U32.AND P0, PT, R166, 0x7f000001, PT ;  /* 0x7f000001a600780c */ /* 0x000fe20003f06070 */
[----:B------:R-:W-:Y:S02]  /*8ca90*/  @P1 IADD3 R134, PT, PT, R134, -0x7f000001, RZ ;  /* 0x80ffffff86861810 */ /* 0x000fe40007ffe0ff */
[----:B------:R-:W-:Y:S02]  /*8caa0*/  IADD3 R147, PT, PT, R158, R147, RZ ;  /* 0x000000939e937210 */ /* 0x000fe40007ffe0ff */
        /* <DEDUP_REMOVED lines=8> */
[----:B------:R-:W-:Y:S02]  /*8cb30*/  @P2 IADD3 R238, PT, PT, R238, -0x7f000001, RZ ;  /* 0x80ffffffeeee2810 */ /* 0x000fe40007ffe0ff */
[----:B------:R-:W-:Y:S01]  /*8cb40*/  @P4 IADD3 R143, PT, PT, R143, -0x7f000001, RZ ;  /* 0x80ffffff8f8f4810 */ /* 0x000fe20007ffe0ff */
[----:B------:R-:W-:Y:S01]  /*8cb50*/  ISETP.GE.U32.AND P4, PT, R154, 0x7f000001, PT ;  /* 0x7f0000019a00780c */ /* 0x000fe20003f86070 */
[----:B------:R-:W-:Y:S01]  /*8cb60*/  @P0 IADD3 R166, PT, PT, R166, -0x7f000001, RZ ;  /* 0x80ffffffa6a60810 */ /* 0x000fe20007ffe0ff */
[----:B------:R-:W-:Y:S01]  /*8cb70*/  ISETP.GE.U32.AND P0, PT, R146, 0x7f000001, PT ;  /* 0x7f0000019200780c */ /* 0x000fe20003f06070 */
[----:B------:R-:W-:Y:S01]  /*8cb80*/  IADD3 R97, PT, PT, R238, UR15, RZ ;  /* 0x0000000fee617c10 */ /* 0x000fe2000fffe0ff */
[----:B------:R-:W-:Y:S01]  /*8cb90*/  ISETP.GE.U32.AND P2, PT, R167, 0x7f000001, PT ;  /* 0x7f000001a700780c */ /* 0x000fe20003f46070 */
[----:B------:R-:W-:Y:S02]  /*8cba0*/  @P6 IADD3 R138, PT, PT, R138, -0x7f000001, RZ ;  /* 0x80ffffff8a8a6810 */ /* 0x000fe40007ffe0ff */
[----:B------:R-:W-:-:S02]  /*8cbb0*/  @P1 IADD3 R144, PT, PT, R144, -0x7f000001, RZ ;  /* 0x80ffffff90901810 */ /* 0x000fc40007ffe0ff */
[----:B------:R-:W-:Y:S01]  /*8cbc0*/  @P5 IADD3 R134, PT, PT, R134, -0x7f000001, RZ ;  /* 0x80ffffff86865810 */ /* 0x000fe20007ffe0ff */
[----:B------:R-:W-:Y:S01]  /*8cbd0*/  ISETP.GE.U32.AND P6, PT, R143, 0x7f000001, PT ;  /* 0x7f0000018f00780c */ /* 0x000fe20003fc6070 */
[----:B------:R-:W-:Y:S01]  /*8cbe0*/  ISETP.GE.U32.AND P1, PT, R97, 0x7f000001, PT ;  /* 0x7f0000016100780c */ /* 0x000fe20003f26070 */
[----:B------:R-:W-:Y:S01]  /*8cbf0*/  @P3 IADD3 R147, PT, PT, R147, -0x7f000001, RZ ;  /* 0x80ffffff93933810 */ /* 0x000fe20007ffe0ff */
[----:B------:R-:W-:Y:S01]  /*8cc00*/  ISETP.GE.U32.AND P3, PT, R94, 0x7f000001, PT ;  /* 0x7f0000015e00780c */ /* 0x000fe20003f66070 */
[----:B------:R-:W-:Y:S02]  /*8cc10*/  IADD3 R134, PT, PT, R134, UR12, RZ ;  /* 0x0000000c86867c10 */ /* 0x000fe4000fffe0ff */
[----:B------:R-:W-:Y:S01]  /*8cc20*/  @P4 IADD3 R154, PT, PT, R154, -0x7f000001, RZ ;  /* 0x80ffffff9a9a4810 */ /* 0x000fe20007ffe0ff */
[----:B------:R-:W-:Y:S01]  /*8cc30*/  ISETP.GE.U32.AND P4, PT, R92, 0x7f000001, PT ;  /* 0x7f0000015c00780c */ /* 0x000fe20003f86070 */
[----:B------:R-:W-:Y:S01]  /*8cc40*/  @P0 IADD3 R146, PT, PT, R146, -0x7f000001, RZ ;  /* 0x80ffffff92920810 */ /* 0x000fe20007ffe0ff */
[----:B------:R-:W-:Y:S01]  /*8cc50*/  ISETP.GE.U32.AND P5, PT, R144, 0x7f000001, PT ;  /* 0x7f0000019000780c */ /* 0x000fe20003fa6070 */
[----:B------:R-:W-:Y:S01]  /*8cc60*/  @P2 IADD3 R167, PT, PT, R167, -0x7f000001, RZ ;  /* 0x80ffffffa7a72810 */ /* 0x000fe20007ffe0ff */
[----:B------:R-:W-:Y:S01]  /*8cc70*/  ISETP.GE.U32.AND P0, PT, R134, 0x7f000001, PT ;  /* 0x7f0000018600780c */ /* 0x000fe20003f06070 */
[----:B------:R-:W-:-:S02]  /*8cc80*/  IADD3 R99, PT, PT, R99, R142, RZ ;  /* 0x0000008e63637210 */ /* 0x000fc40007ffe0ff */
[----:B------:R-:W-:Y:S02]  /*8cc90*/  @P6 IADD3 R143, PT, PT, R143, -0x7f000001, RZ ;  /* 0x80ffffff8f8f6810 */ /* 0x000fe40007ffe0ff */
[----:B------:R-:W-:Y:S02]  /*8cca0*/  @P1 IADD3 R97, PT, PT, R97, -0x7f000001, RZ ;  /* 0x80ffffff61611810 */ /* 0x000fe40007ffe0ff */
[----:B------:R-:W-:Y:S02]  /*8ccb0*/  IADD3 R146, PT, PT, R146, R167, RZ ;  /* 0x000000a792927210 */ /* 0x000fe40007ffe0ff */
[----:B------:R-:W-:Y:S01]  /*8ccc0*/  @P3 IADD3 R94, PT, PT, R94, -0x7f000001, RZ ;  /* 0x80ffffff5e5e3810 */ /* 0x000fe20007ffe0ff */
[----:B------:R-:W-:Y:S01]  /*8ccd0*/  ISETP.GE.U32.AND P3, PT, R99, 0x7f000001, PT ;  /* 0x7f0000016300780c */ /* 0x000fe20003f66070 */
[----:B------:R-:W-:Y:S02]  /*8cce0*/  IADD3 R100, PT, PT, R100, R141, RZ ;  /* 0x0000008d64647210 */ /* 0x000fe40007ffe0ff */
[----:B------:R-:W-:-:S02]  /*8ccf0*/  IADD3 R166, PT, PT, R138, R166, RZ ;  /* 0x000000a68aa67210 */ /* 0x000fc40007ffe0ff */
[----:B------:R-:W-:Y:S02]  /*8cd00*/  IADD3 R154, PT, PT, R147, R154, RZ ;  /* 0x0000009a939a7210 */ /* 0x000fe40007ffe0ff */
[----:B------:R-:W-:Y:S01]  /*8cd10*/  IADD3 R97, PT, PT, R97, R143, RZ ;  /* 0x0000008f61617210 */ /* 0x000fe20007ffe0ff */
[----:B------:R-:W-:Y:S01]  /*8cd20*/  ISETP.GE.U32.AND P6, PT, R146, 0x7f000001, PT ;  /* 0x7f0000019200780c */ /* 0x000fe20003fc6070 */
[----:B------:R-:W-:Y:S02]  /*8cd30*/  @P4 IADD3 R92, PT, PT, R92, -0x7f000001, RZ ;  /* 0x80ffffff5c5c4810 */ /* 0x000fe40007ffe0ff */
        /* <DEDUP_REMOVED lines=8> */
[----:B------:R-:W-:-:S02]  /*8cdc0*/  IADD3 R123, PT, PT, R123, R165, RZ ;  /* 0x000000a57b7b7210 */ /* 0x000fc40007ffe0ff */
[----:B------:R-:W-:Y:S01]  /*8cdd0*/  IADD3 R144, PT, PT, R134, R144, RZ ;  /* 0x0000009086907210 */ /* 0x000fe20007ffe0ff */
[----:B------:R-:W-:Y:S01]  /*8cde0*/  ISETP.GE.U32.AND P1, PT, R10, 0x7f000001, PT ;  /* 0x7f0000010a00780c */ /* 0x000fe20003f26070 */
[----:B------:R-:W-:Y:S02]  /*8cdf0*/  @P6 IADD3 R146, PT, PT, R146, -0x7f000001, RZ ;  /* 0x80ffffff92926810 */ /* 0x000fe40007ffe0ff */
[----:B------:R-:W-:Y:S02]  /*8ce00*/  @P4 IADD3 R100, PT, PT, R100, -0x7f000001, RZ ;  /* 0x80ffffff64644810 */ /* 0x000fe40007ffe0ff */
[----:B------:R-:W-:Y:S01]  /*8ce10*/  @P2 IADD3 R166, PT, PT, R166, -0x7f000001, RZ ;  /* 0x80ffffffa6a62810 */ /* 0x000fe20007ffe0ff */
[----:B------:R-:W-:Y:S01]  /*8ce20*/  ISETP.GE.U32.AND P4, PT, R123, 0x7f000001, PT ;  /* 0x7f0000017b00780c */ /* 0x000fe20003f86070 */
[----:B------:R-:W-:Y:S01]  /*8ce30*/  ISETP.GE.U32.AND P2, PT, R144, 0x7f000001, PT ;  /* 0x7f0000019000780c */ /* 0x000fe20003f46070 */
[----:B------:R-:W-:Y:S02]  /*8ce40*/  @P5 IADD3 R154, PT, PT, R154, -0x7f000001, RZ ;  /* 0x80ffffff9a9a5810 */ /* 0x000fe40007ffe0ff */
[----:B------:R-:W-:Y:S01]  /*8ce50*/  @P0 IADD3 R97, PT, PT, R97, -0x7f000001, RZ ;  /* 0x80ffffff61610810 */ /* 0x000fe20007ffe0ff */
[----:B------:R-:W-:Y:S01]  /*8ce60*/  ISETP.GE.U32.AND P5, PT, R146, R99, PT ;  /* 0x000000639200720c */ /* 0x000fe20003fa6070 */
[----:B------:R-:W-:-:S04]  /*8ce70*/  IMAD.WIDE.U32 R4, R87, 0x5fffffa, RZ ;  /* 0x05fffffa57047825 */ /* 0x000fc800078e00ff */
[----:B------:R-:W-:-:S04]  /*8ce80*/  IMAD.HI.U32 R93, R93, 0x7f000001, R8 ;  /* 0x7f0000015d5d7827 */ /* 0x000fc800078e0008 */
[----:B------:R-:W-:Y:S02]  /*8ce90*/  IMAD R87, R87, 0x6, RZ ;  /* 0x0000000657577824 */ /* 0x000fe400078e02ff */
[----:B------:R-:W-:Y:S01]  /*8cea0*/  IMAD.WIDE.U32 R8, R94, 0x5fffffa, RZ ;  /* 0x05fffffa5e087825 */ /* 0x000fe200078e00ff */
[----:B------:R-:W-:-:S03]  /*8ceb0*/  ISETP.GE.U32.AND P6, PT, R154, R97, PT ;  /* 0x000000619a00720c */ /* 0x000fc60003fc6070 */
[----:B------:R-:W-:Y:S01]  /*8cec0*/  IMAD R95, R94, 0x6, RZ ;  /* 0x000000065e5f7824 */ /* 0x000fe200078e02ff */
[----:B------:R-:W-:Y:S01]  /*8ced0*/  @P3 IADD3 R11, PT, PT, R11, -0x7f000001, RZ ;  /* 0x80ffffff0b0b3810 */ /* 0x000fe20007ffe0ff */
[----:B------:R-:W-:-:S04]  /*8cee0*/  IMAD.HI.U32 R87, R87, 0x7f000001, R4 ;  /* 0x7f00000157577827 */ /* 0x000fc800078e0004 */
[----:B------:R-:W-:Y:S01]  /*8cef0*/  IMAD.WIDE.U32 R4, R92, 0x5fffffa, RZ ;  /* 0x05fffffa5c047825 */ /* 0x000fe200078e00ff */
[----:B------:R-:W-:Y:S02]  /*8cf00*/  IADD3 R99, PT, PT, -R99, R146, RZ ;  /* 0x0000009263637210 */ /* 0x000fe40007ffe1ff */
[----:B------:R-:W-:Y:S01]  /*8cf10*/  @P1 IADD3 R10, PT, PT, R10, -0x7f000001, RZ ;  /* 0x80ffffff0a0a1810 */ /* 0x000fe20007ffe0ff */
[----:B------:R-:W-:Y:S02]  /*8cf20*/  IMAD R96, R92, 0x6, RZ ;  /* 0x000000065c607824 */ /* 0x000fe400078e02ff */
[----:B------:R-:W-:Y:S01]  /*8cf30*/  IMAD.HI.U32 R95, R95, 0x7f000001, R8 ;  /* 0x7f0000015f5f7827 */ /* 0x000fe200078e0008 */
[----:B------:R-:W-:-:S03]  /*8cf40*/  ISETP.GE.U32.AND P1, PT, R166, R100, PT ;  /* 0x00000064a600720c */ /* 0x000fc60003f26070 */
[----:B------:R-:W-:Y:S01]  /*8cf50*/  IMAD.WIDE.U32 R8, R11, 0x5fffffa, RZ ;  /* 0x05fffffa0b087825 */ /* 0x000fe200078e00ff */
[----:B------:R-:W-:Y:S02]  /*8cf60*/  @P4 IADD3 R123, PT, PT, R123, -0x7f000001, RZ ;  /* 0x80ffffff7b7b4810 */ /* 0x000fe40007ffe0ff */
[----:B------:R-:W-:Y:S02]  /*8cf70*/  @P2 IADD3 R144, PT, PT, R144, -0x7f000001, RZ ;  /* 0x80ffffff90902810 */ /* 0x000fe40007ffe0ff */
[----:B------:R-:W-:Y:S01]  /*8cf80*/  IADD3 R97, PT, PT, -R97, R154, RZ ;  /* 0x0000009a61617210 */ /* 0x000fe20007ffe1ff */
[----:B------:R-:W-:Y:S01]  /*8cf90*/  IMAD R11, R11, 0x6, RZ ;  /* 0x000000060b0b7824 */ /* 0x000fe200078e02ff */
[----:B------:R-:W-:Y:S01]  /*8cfa0*/  @!P5 IADD3 R99, PT, PT, R99, 0x7f000001, RZ ;  /* 0x7f0000016363d810 */ /* 0x000fe20007ffe0ff */
[----:B------:R-:W-:-:S04]  /*8cfb0*/  IMAD.HI.U32 R94, R96, 0x7f000001, R4 ;  /* 0x7f000001605e7827 */ /* 0x000fc800078e0004 */
[----:B------:R-:W-:-:S04]  /*8cfc0*/  IMAD.WIDE.U32 R4, R10, 0x5fffffa, RZ ;  /* 0x05fffffa0a047825 */ /* 0x000fc800078e00ff */
[----:B------:R-:W-:Y:S01]  /*8cfd0*/  IMAD R10, R10, 0x6, RZ ;  /* 0x000000060a0a7824 */ /* 0x000fe200078e02ff */
[----:B------:R-:W-:Y:S01]  /*8cfe0*/  ISETP.GE.U32.AND P0, PT, R123, R144, PT ;  /* 0x000000907b00720c */ /* 0x000fe20003f06070 */
[----:B------:R-:W-:Y:S01]  /*8cff0*/  @!P6 IADD3 R97, PT, PT, R97, 0x7f000001, RZ ;  /* 0x7f0000016161e810 */ /* 0x000fe20007ffe0ff */
[----:B------:R-:W-:Y:S01]  /*8d000*/  IMAD.HI.U32 R92, R11, 0x7f000001, R8 ;  /* 0x7f0000010b5c7827 */ /* 0x000fe200078e0008 */
[----:B------:R-:W-:-:S03]  /*8d010*/  IADD3 R100, PT, PT, -R100, R166, RZ ;  /* 0x000000a664647210 */ /* 0x000fc60007ffe1ff */
[----:B--2---:R-:W-:-:S04]  /*8d020*/  IMAD.WIDE.U32 R8, R179, R99, RZ ;  /* 0x00000063b3087225 */ /* 0x004fc800078e00ff */
[----:B------:R-:W-:-:S04]  /*8d030*/  IMAD.HI.U32 R96, R10, 0x7f000001, R4 ;  /* 0x7f0000010a607827 */ /* 0x000fc800078e0004 */
[----:B------:R-:W-:-:S04]  /*8d040*/  IMAD.WIDE.U32 R10, R179, R97, RZ ;  /* 0x00000061b30a7225 */ /* 0x000fc800078e00ff */
[----:B------:R-:W-:Y:S01]  /*8d050*/  IMAD R105, R8, 0x7effffff, RZ ;  /* 0x7effffff08697824 */ /* 0x000fe200078e02ff */
[----:B------:R-:W-:Y:S02]  /*8d060*/  @!P1 IADD3 R100, PT, PT, R100, 0x7f000001, RZ ;  /* 0x7f00000164649810 */ /* 0x000fe40007ffe0ff */
[----:B------:R-:W-:Y:S01]  /*8d070*/  IADD3 R123, PT, PT, -R144, R123, RZ ;  /* 0x0000007b907b7210 */ /* 0x000fe20007ffe1ff */
[----:B------:R-:W-:Y:S02]  /*8d080*/  IMAD R103, R10, 0x7effffff, RZ ;  /* 0x7effffff0a677824 */ /* 0x000fe400078e02ff */
[----:B------:R-:W-:-:S04]  /*8d090*/  IMAD.HI.U32 R105, R105, 0x7f000001, R8 ;  /* 0x7f00000169697827 */ /* 0x000fc800078e0008 */
[----:B------:R-:W-:-:S04]  /*8d0a0*/  IMAD.WIDE.U32 R4, R179, R100, RZ ;  /* 0x00000064b3047225 */ /* 0x000fc800078e00ff */
[----:B------:R-:W-:Y:S01]  /*8d0b0*/  IMAD.HI.U32 R103, R103, 0x7f000001, R10 ;  /* 0x7f00000167677827 */ /* 0x000fe200078e000a */
[----:B------:R-:W-:Y:S01]  /*8d0c0*/  @!P0 IADD3 R123, PT, PT, R123, 0x7f000001, RZ ;  /* 0x7f0000017b7b8810 */ /* 0x000fe20007ffe0ff */
[----:B------:R-:W-:Y:S02]  /*8d0d0*/  ISETP.GE.U32.AND P1, PT, R104, 0x7f000001, PT ;  /* 0x7f0000016800780c */ /* 0x000fe40003f26070 */
[----:B---3--:R-:W-:Y:S01]  /*8d0e0*/  IMAD.WIDE.U32 R10, R178, R97, RZ ;  /* 0x00000061b20a7225 */ /* 0x008fe200078e00ff */
[----:B------:R-:W-:-:S03]  /*8d0f0*/  ISETP.GE.U32.AND P0, PT, R105, 0x7f000001, PT ;  /* 0x7f0000016900780c */ /* 0x000fc60003f06070 */
[----:B------:R-:W-:Y:S02]  /*8d100*/  IMAD R102, R4, 0x7effffff, RZ ;  /* 0x7effffff04667824 */ /* 0x000fe400078e02ff */
[----:B------:R-:W-:-:S04]  /*8d110*/  IMAD.WIDE.U32 R8, R178, R100, RZ ;  /* 0x00000064b2087225 */ /* 0x000fc800078e00ff */
[----:B------:R-:W-:Y:S02]  /*8d120*/  IMAD R107, R10, 0x7effffff, RZ ;  /* 0x7effffff0a6b7824 */ /* 0x000fe400078e02ff */
[----:B------:R-:W-:-:S04]  /*8d130*/  IMAD.HI.U32 R102, R102, 0x7f000001, R4 ;  /* 0x7f00000166667827 */ /* 0x000fc800078e0004 */
[----:B------:R-:W-:-:S04]  /*8d140*/  IMAD.WIDE.U32 R4, R179, R123, RZ ;  /* 0x0000007bb3047225 */ /* 0x000fc800078e00ff */
[----:B------:R-:W-:-:S04]  /*8d150*/  IMAD.HI.U32 R11, R107, 0x7f000001, R10 ;  /* 0x7f0000016b0b7827 */ /* 0x000fc800078e000a */
[----:B------:R-:W-:Y:S02]  /*8d160*/  IMAD R106, R8, 0x7effffff, RZ ;  /* 0x7effffff086a7824 */ /* 0x000fe400078e02ff */
[----:B------:R-:W-:Y:S01]  /*8d170*/  IMAD R101, R4, 0x7effffff, RZ ;  /* 0x7effffff04657824 */ /* 0x000fe200078e02ff */
[----:B------:R-:W-:Y:S01]  /*8d180*/  @P1 IADD3 R104, PT, PT, R104, -0x7f000001, RZ ;  /* 0x80ffffff68681810 */ /* 0x000fe20007ffe0ff */
[----:B------:R-:W-:Y:S01]  /*8d190*/  IMAD.HI.U32 R106, R106, 0x7f000001, R8 ;  /* 0x7f0000016a6a7827 */ /* 0x000fe200078e0008 */
[----:B------:R-:W-:Y:S01]  /*8d1a0*/  @P0 IADD3 R105, PT, PT, R105, -0x7f000001, RZ ;  /* 0x80ffffff69690810 */ /* 0x000fe20007ffe0ff */
[----:B------:R-:W-:Y:S02]  /*8d1b0*/  ISETP.GE.U32.AND P2, PT, R11, 0x7f000001, PT ;  /* 0x7f0000010b00780c */ /* 0x000fe40003f46070 */
[----:B------:R-:W-:Y:S01]  /*8d1c0*/  IMAD.HI.U32 R101, R101, 0x7f000001, R4 ;  /* 0x7f00000165657827 */ /* 0x000fe200078e0004 */
[----:B------:R-:W-:-:S03]  /*8d1d0*/  ISETP.GE.U32.AND P1, PT, R103, 0x7f000001, PT ;  /* 0x7f0000016700780c */ /* 0x000fc60003f26070 */
[----:B------:R-:W-:Y:S01]  /*8d1e0*/  IMAD.WIDE.U32 R4, R178, R99, RZ ;  /* 0x00000063b2047225 */ /* 0x000fe200078e00ff */
[----:B------:R-:W-:Y:S01]  /*8d1f0*/  ISETP.GE.U32.AND P3, PT, R106, 0x7f000001, PT ;  /* 0x7f0000016a00780c */ /* 0x000fe20003f66070 */
[----:B------:R-:W-:Y:S01]  /*8d200*/  ISETP.GE.U32.AND P0, PT, R105, 0x7f000001, PT ;  /* 0x7f0000016900780c */ /* 0x000fe20003f06070 */
[----:B------:R-:W-:Y:S01]  /*8d210*/  ISETP.GE.U32.AND P6, PT, R102, 0x7f000001, PT ;  /* 0x7f0000016600780c */ /* 0x000fe20003fc6070 */
[----:B------:R-:W-:Y:S02]  /*8d220*/  IMAD R10, R4, 0x7effffff, RZ ;  /* 0x7effffff040a7824 */ /* 0x000fe400078e02ff */
[----:B------:R-:W-:-:S04]  /*8d230*/  IMAD.WIDE.U32 R178, R178, R123, RZ ;  /* 0x0000007bb2b27225 */ /* 0x000fc800078e00ff */
[----:B------:R-:W-:Y:S01]  /*8d240*/  IMAD.HI.U32 R10, R10, 0x7f000001, R4 ;  /* 0x7f0000010a0a7827 */ /* 0x000fe200078e0004 */
[----:B------:R-:W-:-:S03]  /*8d250*/  ISETP.GE.U32.AND P4, PT, R93, 0x7f000001, PT ;  /* 0x7f0000015d00780c */ /* 0x000fc60003f86070 */
[----:B----4-:R-:W-:Y:S01]  /*8d260*/  IMAD.WIDE.U32 R4, R177, R97, RZ ;  /* 0x00000061b1047225 */ /* 0x010fe200078e00ff */
[----:B------:R-:W-:-:S03]  /*8d270*/  ISETP.GE.U32.AND P5, PT, R104, 0x7f000001, PT ;  /* 0x7f0000016800780c */ /* 0x000fc60003fa6070 */
[----:B------:R-:W-:Y:S01]  /*8d280*/  IMAD R8, R178, 0x7effffff, RZ ;  /* 0x7effffffb2087824 */ /* 0x000fe200078e02ff */
[----:B------:R-:W-:Y:S02]  /*8d290*/  @P2 IADD3 R11, PT, PT, R11, -0x7f000001, RZ ;  /* 0x80ffffff0b0b2810 */ /* 0x000fe40007ffe0ff */
[----:B------:R-:W-:Y:S01]  /*8d2a0*/  @P1 IADD3 R103, PT, PT, R103, -0x7f000001, RZ ;  /* 0x80ffffff67671810 */ /* 0x000fe20007ffe0ff */
[----:B------:R-:W-:Y:S02]  /*8d2b0*/  IMAD R109, R4, 0x7effffff, RZ ;  /* 0x7effffff046d7824 */ /* 0x000fe400078e02ff */
[----:B------:R-:W-:Y:S01]  /*8d2c0*/  IMAD.HI.U32 R178, R8, 0x7f000001, R178 ;  /* 0x7f00000108b27827 */ /* 0x000fe200078e00b2 */
[----:B------:R-:W-:Y:S02]  /*8d2d0*/  @P3 IADD3 R106, PT, PT, R106, -0x7f000001, RZ ;  /* 0x80ffffff6a6a3810 */ /* 0x000fe40007ffe0ff */
[----:B------:R-:W-:Y:S01]  /*8d2e0*/  @P0 IADD3 R105, PT, PT, R105, -0x7f000001, RZ ;  /* 0x80ffffff69690810 */ /* 0x000fe20007ffe0ff */
[----:B------:R-:W-:-:S04]  /*8d2f0*/  IMAD.WIDE.U32 R8, R11, 0x5fffffa, RZ ;  /* 0x05fffffa0b087825 */ /* 0x000fc800078e00ff */
[----:B------:R-:W-:Y:S01]  /*8d300*/  IMAD R107, R11, 0x6, RZ ;  /* 0x000000060b6b7824 */ /* 0x000fe200078e02ff */
[----:B------:R-:W-:Y:S01]  /*8d310*/  @P6 IADD3 R102, PT, PT, R102, -0x7f000001, RZ ;  /* 0x80ffffff66666810 */ /* 0x000fe20007ffe0ff */
[----:B------:R-:W-:Y:S01]  /*8d320*/  ISETP.GE.U32.AND P2, PT, R103, 0x7f000001, PT ;  /* 0x7f0000016700780c */ /* 0x000fe20003f46070 */
[----:B------:R-:W-:-:S04]  /*8d330*/  IMAD.HI.U32 R11, R109, 0x7f000001, R4 ;  /* 0x7f0000016d0b7827 */ /* 0x000fc800078e0004 */
[----:B------:R-:W-:Y:S01]  /*8d340*/  IMAD.WIDE.U32 R4, R177, R99, RZ ;  /* 0x00000063b1047225 */ /* 0x000fe200078e00ff */
[----:B------:R-:W-:Y:S01]  /*8d350*/  ISETP.GE.U32.AND P0, PT, R101, 0x7f000001, PT ;  /* 0x7f0000016500780c */ /* 0x000fe20003f06070 */
[----:B------:R-:W-:Y:S02]  /*8d360*/  IADD3 R105, PT, PT, R105, R106, RZ ;  /* 0x0000006a69697210 */ /* 0x000fe40007ffe0ff */
[----:B------:R-:W-:Y:S01]  /*8d370*/  @P4 IADD3 R93, PT, PT, R93, -0x7f000001, RZ ;  /* 0x80ffffff5d5d4810 */ /* 0x000fe20007ffe0ff */
[----:B------:R-:W-:Y:S01]  /*8d380*/  ISETP.GE.U32.AND P1, PT, R102, 0x7f000001, PT ;  /* 0x7f0000016600780c */ /* 0x000fe20003f26070 */
[----:B------:R-:W-:Y:S01]  /*8d390*/  IMAD R106, R4, 0x7effffff, RZ ;  /* 0x7effffff046a7824 */ /* 0x000fe200078e02ff */
[----:B------:R-:W-:Y:S01]  /*8d3a0*/  ISETP.GE.U32.AND P4, PT, R10, 0x7f000001, PT ;  /* 0x7f0000010a00780c */ /* 0x000fe20003f86070 */
[----:B------:R-:W-:Y:S01]  /*8d3b0*/  ISETP.GE.U32.AND P3, PT, R178, 0x7f000001, PT ;  /* 0x7f000001b200780c */ /* 0x000fe20003f66070 */
[----:B------:R-:W-:Y:S01]  /*8d3c0*/  @P5 IADD3 R104, PT, PT, R104, -0x7f000001, RZ ;  /* 0x80ffffff68685810 */ /* 0x000fe20007ffe0ff */
[----:B------:R-:W-:Y:S01]  /*8d3d0*/  ISETP.GE.U32.AND P5, PT, R11, 0x7f000001, PT ;  /* 0x7f0000010b00780c */ /* 0x000fe20003fa6070 */
[----:B------:R-:W-:-:S04]  /*8d3e0*/  IMAD.HI.U32 R106, R106, 0x7f000001, R4 ;  /* 0x7f0000016a6a7827 */ /* 0x000fc800078e0004 */
[----:B------:R-:W-:Y:S01]  /*8d3f0*/  IMAD.WIDE.U32 R4, R177, R100, RZ ;  /* 0x00000064b1047225 */ /* 0x000fe200078e00ff */
[----:B------:R-:W-:Y:S02]  /*8d400*/  @P2 IADD3 R103, PT, PT, R103, -0x7f000001, RZ ;  /* 0x80ffffff67672810 */ /* 0x000fe40007ffe0ff */
[----:B------:R-:W-:Y:S01]  /*8d410*/  IADD3 R93, PT, PT, R104, R93, RZ ;  /* 0x0000005d685d7210 */ /* 0x000fe20007ffe0ff */
[----:B------:R-:W-:-:S04]  /*8d420*/  IMAD.HI.U32 R104, R107, 0x7f000001, R8 ;  /* 0x7f0000016b687827 */ /* 0x000fc800078e0008 */
[----:B------:R-:W-:Y:S01]  /*8d430*/  IMAD.WIDE.U32 R8, R177, R123, RZ ;  /* 0x0000007bb1087225 */ /* 0x000fe200078e00ff */
[----:B------:R-:W-:-:S03]  /*8d440*/  ISETP.GE.U32.AND P2, PT, R106, 0x7f000001, PT ;  /* 0x7f0000016a00780c */ /* 0x000fc60003f46070 */
[----:B------:R-:W-:Y:S01]  /*8d450*/  IMAD R107, R4, 0x7effffff, RZ ;  /* 0x7effffff046b7824 */ /* 0x000fe200078e02ff */
[----:B------:R-:W-:Y:S02]  /*8d460*/  @P0 IADD3 R101, PT, PT, R101, -0x7f000001, RZ ;  /* 0x80ffffff65650810 */ /* 0x000fe40007ffe0ff */
[----:B------:R-:W-:Y:S01]  /*8d470*/  @P1 IADD3 R102, PT, PT, R102, -0x7f000001, RZ ;  /* 0x80ffffff66661810 */ /* 0x000fe20007ffe0ff */
[----:B------:R-:W-:Y:S01]  /*8d480*/  IMAD R109, R8, 0x7effffff, RZ ;  /* 0x7effffff086d7824 */ /* 0x000fe200078e02ff */
[----:B------:R-:W-:Y:S02]  /*8d490*/  @P3 IADD3 R178, PT, PT, R178, -0x7f000001, RZ ;  /* 0x80ffffffb2b23810 */ /* 0x000fe40007ffe0ff */
[----:B------:R-:W-:Y:S01]  /*8d4a0*/  @P4 IADD3 R10, PT, PT, R10, -0x7f000001, RZ ;  /* 0x80ffffff0a0a4810 */ /* 0x000fe20007ffe0ff */
[----:B------:R-:W-:Y:S01]  /*8d4b0*/  IMAD.HI.U32 R107, R107, 0x7f000001, R4 ;  /* 0x7f0000016b6b7827 */ /* 0x000fe200078e0004 */
[----:B------:R-:W-:-:S03]  /*8d4c0*/  ISETP.GE.U32.AND P1, PT, R104, 0x7f000001, PT ;  /* 0x7f0000016800780c */ /* 0x000fc60003f26070 */
[----:B------:R-:W-:Y:S01]  /*8d4d0*/  IMAD.WIDE.U32 R4, R122, R100, RZ ;  /* 0x000000647a047225 */ /* 0x000fe200078e00ff */
[----:B------:R-:W-:Y:S01]  /*8d4e0*/  ISETP.GE.U32.AND P0, PT, R101, 0x7f000001, PT ;  /* 0x7f0000016500780c */ /* 0x000fe20003f06070 */
[----:B------:R-:W-:Y:S02]  /*8d4f0*/  @P5 IADD3 R11, PT, PT, R11, -0x7f000001, RZ ;  /* 0x80ffffff0b0b5810 */ /* 0x000fe40007ffe0ff */
[----:B------:R-:W-:Y:S01]  /*8d500*/  IMAD.HI.U32 R109, R109, 0x7f000001, R8 ;  /* 0x7f0000016d6d7827 */ /* 0x000fe200078e0008 */
[----:B------:R-:W-:Y:S02]  /*8d510*/  IADD3 R102, PT, PT, R102, R178, RZ ;  /* 0x000000b266667210 */ /* 0x000fe40007ffe0ff */
[----:B------:R-:W-:Y:S01]  /*8d520*/  IADD3 R103, PT, PT, R103, R10, RZ ;  /* 0x0000000a67677210 */ /* 0x000fe20007ffe0ff */
[----:B------:R-:W-:Y:S02]  /*8d530*/  IMAD R100, R4, 0x7effffff, RZ ;  /* 0x7effffff04647824 */ /* 0x000fe400078e02ff */
[----:B------:R-:W-:-:S04]  /*8d540*/  IMAD.WIDE.U32 R8, R11, 0x5fffffa, RZ ;  /* 0x05fffffa0b087825 */ /* 0x000fc800078e00ff */
[----:B------:R-:W-:Y:S02]  /*8d550*/  IMAD R110, R11, 0x6, RZ ;  /* 0x000000060b6e7824 */ /* 0x000fe400078e02ff */
[----:B------:R-:W-:Y:S01]  /*8d560*/  IMAD.WIDE.U32 R10, R122, R99, RZ ;  /* 0x000000637a0a7225 */ /* 0x000fe200078e00ff */
[----:B------:R-:W-:Y:S01]  /*8d570*/  @P2 IADD3 R106, PT, PT, R106, -0x7f000001, RZ ;  /* 0x80ffffff6a6a2810 */ /* 0x000fe20007ffe0ff */
[----:B------:R-:W-:Y:S02]  /*8d580*/  ISETP.GE.U32.AND P6, PT, R109, 0x7f000001, PT ;  /* 0x7f0000016d00780c */ /* 0x000fe40003fc6070 */
[----:B------:R-:W-:Y:S01]  /*8d590*/  IMAD.HI.U32 R99, R100, 0x7f000001, R4 ;  /* 0x7f00000164637827 */ /* 0x000fe200078e0004 */
[----:B------:R-:W-:Y:S01]  /*8d5a0*/  ISETP.GE.U32.AND P3, PT, R107, 0x7f000001, PT ;  /* 0x7f0000016b00780c */ /* 0x000fe20003f66070 */
[----:B------:R-:W-:Y:S01]  /*8d5b0*/  ISETP.GE.U32.AND P2, PT, R103, 0x7f000001, PT ;  /* 0x7f0000016700780c */ /* 0x000fe20003f46070 */
[----:B------:R-:W-:Y:S01]  /*8d5c0*/  ISETP.GE.U32.AND P4, PT, R102, 0x7f000001, PT ;  /* 0x7f0000016600780c */ /* 0x000fe20003f86070 */
[----:B------:R-:W-:Y:S01]  /*8d5d0*/  ISETP.GE.U32.AND P5, PT, R105, 0x7f000001, PT ;  /* 0x7f0000016900780c */ /* 0x000fe20003fa6070 */
[----:B------:R-:W-:Y:S01]  /*8d5e0*/  IMAD R100, R10, 0x7effffff, RZ ;  /* 0x7effffff0a647824 */ /* 0x000fe200078e02ff */
[----:B------:R-:W-:Y:S01]  /*8d5f0*/  @P1 IADD3 R104, PT, PT, R104, -0x7f000001, RZ ;  /* 0x80ffffff68681810 */ /* 0x000fe20007ffe0ff */
[----:B------:R-:W-:-:S04]  /*8d600*/  IMAD.WIDE.U32 R4, R106, 0x5fffffa, RZ ;  /* 0x05fffffa6a047825 */ /* 0x000fc800078e00ff */
[----:B------:R-:W-:Y:S01]  /*8d610*/  IMAD.HI.U32 R8, R110, 0x7f000001, R8 ;  /* 0x7f0000016e087827 */ /* 0x000fe200078e0008 */
[----:B------:R-:W-:Y:S01]  /*8d620*/  @P0 IADD3 R101, PT, PT, R101, -0x7f000001, RZ ;  /* 0x80ffffff65650810 */ /* 0x000fe20007ffe0ff */
[----:B------:R-:W-:Y:S02]  /*8d630*/  ISETP.GE.U32.AND P1, PT, R99, 0x7f000001, PT ;  /* 0x7f0000016300780c */ /* 0x000fe40003f26070 */
[----:B------:R-:W-:Y:S02]  /*8d640*/  IMAD R9, R106, 0x6, RZ ;  /* 0x000000066a097824 */ /* 0x000fe400078e02ff */
[----:B------:R-:W-:-:S04]  /*8d650*/  IMAD.HI.U32 R10, R100, 0x7f000001, R10 ;  /* 0x7f000001640a7827 */ /* 0x000fc800078e000a */
[----:B------:R-:W-:Y:S01]  /*8d660*/  IMAD.HI.U32 R11, R9, 0x7f000001, R4 ;  /* 0x7f000001090b7827 */ /* 0x000fe200078e0004 */
[----:B------:R-:W-:Y:S01]  /*8d670*/  IADD3 R101, PT, PT, R101, R104, RZ ;  /* 0x0000006865657210 */ /* 0x000fe20007ffe0ff */
[----:B------:R-:W-:Y:S02]  /*8d680*/  ISETP.GE.U32.AND P0, PT, R8, 0x7f000001, PT ;  /* 0x7f0000010800780c */ /* 0x000fe40003f06070 */
[----:B------:R-:W-:Y:S01]  /*8d690*/  IMAD.WIDE.U32 R4, R122, R97, RZ ;  /* 0x000000617a047225 */ /* 0x000fe200078e00ff */
[----:B------:R-:W-:Y:S01]  /*8d6a0*/  @P6 IADD3 R109, PT, PT, R109, -0x7f000001, RZ ;  /* 0x80ffffff6d6d6810 */ /* 0x000fe20007ffe0ff */
[----:B------:R-:W-:Y:S01]  /*8d6b0*/  ISETP.GE.U32.AND P6, PT, R10, 0x7f000001, PT ;  /* 0x7f0000010a00780c */ /* 0x000fe20003fc6070 */
[----:B------:R-:W-:Y:S02]  /*8d6c0*/  @P3 IADD3 R107, PT, PT, R107, -0x7f000001, RZ ;  /* 0x80ffffff6b6b3810 */ /* 0x000fe40007ffe0ff */
[----:B------:R-:W-:Y:S02]  /*8d6d0*/  @P2 IADD3 R103, PT, PT, R103, -0x7f000001, RZ ;  /* 0x80ffffff67672810 */ /* 0x000fe40007ffe0ff */
[----:B------:R-:W-:-:S02]  /*8d6e0*/  @P4 IADD3 R102, PT, PT, R102, -0x7f000001, RZ ;  /* 0x80ffffff66664810 */ /* 0x000fc40007ffe0ff */
        /* <DEDUP_REMOVED lines=8> */
[----:B------:R-:W-:Y:S01]  /*8d770*/  @P0 IADD3 R8, PT, PT, R8, -0x7f000001, RZ ;  /* 0x80ffffff08080810 */ /* 0x000fe20007ffe0ff */
[----:B------:R-:W-:Y:S02]  /*8d780*/  ISETP.GE.U32.AND P0, PT, R76, 0x7f000001, PT ;  /* 0x7f0000014c00780c */ /* 0x000fe40003f06070 */
[----:B------:R-:W-:Y:S01]  /*8d790*/  IMAD.WIDE.U32 R4, R99, 0x5fffffa, RZ ;  /* 0x05fffffa63047825 */ /* 0x000fe200078e00ff */
[----:B------:R-:W-:-:S03]  /*8d7a0*/  ISETP.GE.U32.AND P1, PT, R97, 0x7f000001, PT ;  /* 0x7f0000016100780c */ /* 0x000fc60003f26070 */
[----:B------:R-:W-:Y:S01]  /*8d7b0*/  IMAD R99, R99, 0x6, RZ ;  /* 0x0000000663637824 */ /* 0x000fe200078e02ff */
[----:B------:R-:W-:Y:S02]  /*8d7c0*/  @P6 IADD3 R10, PT, PT, R10, -0x7f000001, RZ ;  /* 0x80ffffff0a0a6810 */ /* 0x000fe40007ffe0ff */
[----:B------:R-:W-:Y:S02]  /*8d7d0*/  @P3 IADD3 R11, PT, PT, R11, -0x7f000001, RZ ;  /* 0x80ffffff0b0b3810 */ /* 0x000fe40007ffe0ff */
[----:B------:R-:W-:Y:S02]  /*8d7e0*/  @P4 IADD3 R101, PT, PT, R101, -0x7f000001, RZ ;  /* 0x80ffffff65654810 */ /* 0x000fe40007ffe0ff */
[----:B------:R-:W-:Y:S02]  /*8d7f0*/  @P2 IADD3 R98, PT, PT, R98, -0x7f000001, RZ ;  /* 0x80ffffff62622810 */ /* 0x000fe40007ffe0ff */
[----:B------:R-:W-:Y:S01]  /*8d800*/  @P5 IADD3 R84, PT, PT, R84, -0x7f000001, RZ ;  /* 0x80ffffff54545810 */ /* 0x000fe20007ffe0ff */
[----:B------:R-:W-:Y:S01]  /*8d810*/  IMAD.HI.U32 R99, R99, 0x7f000001, R4 ;  /* 0x7f00000163637827 */ /* 0x000fe200078e0004 */
[----:B------:R-:W-:Y:S01]  /*8d820*/  IADD3 R102, PT, PT, R102, R8, RZ ;  /* 0x0000000866667210 */ /* 0x000fe20007ffe0ff */
[----:B------:R-:W-:-:S02]  /*8d830*/  ISETP.GE.U32.AND P5, PT, R77, 0x7f000001, PT ;  /* 0x7f0000014d00780c */ /* 0x000fc40003fa6070 */
[----:B------:R-:W-:-:S04]  /*8d840*/  IMAD.WIDE.U32 R8, R10, 0x5fffffa, RZ ;  /* 0x05fffffa0a087825 */ /* 0x000fc800078e00ff */
[----:B------:R-:W-:Y:S01]  /*8d850*/  IMAD R10, R10, 0x6, RZ ;  /* 0x000000060a0a7824 */ /* 0x000fe200078e02ff */
[----:B------:R-:W-:Y:S01]  /*8d860*/  IADD3 R11, PT, PT, R101, R11, RZ ;  /* 0x0000000b650b7210 */ /* 0x000fe20007ffe0ff */
[----:B------:R-:W-:Y:S01]  /*8d870*/  ISETP.GE.U32.AND P3, PT, R98, 0x7f000001, PT ;  /* 0x7f0000016200780c */ /* 0x000fe20003f66070 */
[----:B------:R-:W-:Y:S01]  /*8d880*/  IMAD.WIDE.U32 R122, R122, R123, RZ ;  /* 0x0000007b7a7a7225 */ /* 0x000fe200078e00ff */
[----:B------:R-:W-:-:S03]  /*8d890*/  ISETP.GE.U32.AND P4, PT, R99, 0x7f000001, PT ;  /* 0x7f0000016300780c */ /* 0x000fc60003f86070 */
[----:B------:R-:W-:Y:S01]  /*8d8a0*/  IMAD.HI.U32 R8, R10, 0x7f000001, R8 ;  /* 0x7f0000010a087827 */ /* 0x000fe200078e0008 */
[----:B------:R-:W-:Y:S02]  /*8d8b0*/  @P1 IADD3 R97, PT, PT, R97, -0x7f000001, RZ ;  /* 0x80ffffff61611810 */ /* 0x000fe40007ffe0ff */
[----:B------:R-:W-:Y:S01]  /*8d8c0*/  @P0 IADD3 R76, PT, PT, R76, -0x7f000001, RZ ;  /* 0x80ffffff4c4c0810 */ /* 0x000fe20007ffe0ff */
[----:B------:R-:W-:Y:S01]  /*8d8d0*/  IMAD R9, R122, 0x7effffff, RZ ;  /* 0x7effffff7a097824 */ /* 0x000fe200078e02ff */
[----:B------:R-:W-:Y:S01]  /*8d8e0*/  ISETP.GE.U32.AND P1, PT, R11, 0x7f000001, PT ;  /* 0x7f0000010b00780c */ /* 0x000fe20003f26070 */
[----:B------:R-:W-:Y:S01]  /*8d8f0*/  ISETP.GE.U32.AND P6, PT, R84, 0x7f000001, PT ;  /* 0x7f0000015400780c */ /* 0x000fe20003fc6070 */
[----:B------:R-:W-:Y:S01]  /*8d900*/  ISETP.GE.U32.AND P0, PT, R102, 0x7f000001, PT ;  /* 0x7f0000016600780c */ /* 0x000fe20003f06070 */
[----:B------:R-:W-:-:S04]  /*8d910*/  IMAD.WIDE.U32 R4, R97, 0x5fffffa, RZ ;  /* 0x05fffffa61047825 */ /* 0x000fc800078e00ff */
[----:B------:R-:W-:Y:S01]  /*8d920*/  IMAD.HI.U32 R9, R9, 0x7f000001, R122 ;  /* 0x7f00000109097827 */ /* 0x000fe200078e007a */
[----:B------:R-:W-:Y:S01]  /*8d930*/  IADD3 R105, PT, PT, R105, R109, RZ ;  /* 0x0000006d69697210 */ /* 0x000fe20007ffe0ff */
[----:B------:R-:W-:Y:S01]  /*8d940*/  ISETP.GE.U32.AND P2, PT, R8, 0x7f000001, PT ;  /* 0x7f0000010800780c */ /* 0x000fe20003f46070 */
[----:B------:R-:W-:Y:S01]  /*8d950*/  @P5 IADD3 R77, PT, PT, R77, -0x7f000001, RZ ;  /* 0x80ffffff4d4d5810 */ /* 0x000fe20007ffe0ff */
[----:B------:R-:W-:Y:S01]  /*8d960*/  IMAD R97, R97, 0x6, RZ ;  /* 0x0000000661617824 */ /* 0x000fe200078e02ff */
[----:B------:R-:W-:Y:S01]  /*8d970*/  ISETP.GE.U32.AND P5, PT, R86, 0x7f000001, PT ;  /* 0x7f0000015600780c */ /* 0x000fe20003fa6070 */
[----:B------:R-:W-:Y:S02]  /*8d980*/  @P3 IADD3 R98, PT, PT, R98, -0x7f000001, RZ ;  /* 0x80ffffff62623810 */ /* 0x000fe40007ffe0ff */
[----:B------:R-:W-:Y:S01]  /*8d990*/  IADD3 R103, PT, PT, R103, R107, RZ ;  /* 0x0000006b67677210 */ /* 0x000fe20007ffe0ff */
[----:B------:R-:W-:Y:S01]  /*8d9a0*/  ISETP.GE.U32.AND P3, PT, R9, 0x7f000001, PT ;  /* 0x7f0000010900780c */ /* 0x000fe20003f66070 */
[----:B------:R-:W-:Y:S01]  /*8d9b0*/  @P4 IADD3 R99, PT, PT, R99, -0x7f000001, RZ ;  /* 0x80ffffff63634810 */ /* 0x000fe20007ffe0ff */
[----:B------:R-:W-:Y:S01]  /*8d9c0*/  IMAD.HI.U32 R4, R97, 0x7f000001, R4 ;  /* 0x7f00000161047827 */ /* 0x000fe200078e0004 */
[----:B------:R-:W-:Y:S01]  /*8d9d0*/  ISETP.GE.U32.AND P4, PT, R105, 0x7f000001, PT ;  /* 0x7f0000016900780c */ /* 0x000fe20003f86070 */
[----:B------:R-:W-:-:S02]  /*8d9e0*/  @P1 IADD3 R11, PT, PT, R11, -0x7f000001, RZ ;  /* 0x80ffffff0b0b1810 */ /* 0x000fc40007ffe0ff */
        /* <DEDUP_REMOVED lines=8> */
[----:B------:R-:W-:Y:S01]  /*8da70*/  @P3 IADD3 R9, PT, PT, R9, -0x7f000001, RZ ;  /* 0x80ffffff09093810 */ /* 0x000fe20007ffe0ff */
[----:B------:R-:W-:Y:S01]  /*8da80*/  ISETP.GE.U32.AND P3, PT, R93, 0x7f000001, PT ;  /* 0x7f0000015d00780c */ /* 0x000fe20003f66070 */
[----:B------:R-:W-:-:S02]  /*8da90*/  IADD3 R8, PT, PT, R102, R8, RZ ;  /* 0x0000000866087210 */ /* 0x000fc40007ffe0ff */
[----:B------:R-:W-:Y:S02]  /*8daa0*/  @P4 IADD3 R105, PT, PT, R105, -0x7f000001, RZ ;  /* 0x80ffffff69694810 */ /* 0x000fe40007ffe0ff */
[----:B------:R-:W-:Y:S01]  /*8dab0*/  IADD3 R11, PT, PT, R11, R99, RZ ;  /* 0x000000630b0b7210 */ /* 0x000fe20007ffe0ff */
[----:B------:R-:W-:Y:S01]  /*8dac0*/  ISETP.GE.U32.AND P4, PT, R86, 0x7f000001, PT ;  /* 0x7f0000015600780c */ /* 0x000fe20003f86070 */
[----:B------:R-:W-:Y:S02]  /*8dad0*/  @P1 IADD3 R103, PT, PT, R103, -0x7f000001, RZ ;  /* 0x80ffffff67671810 */ /* 0x000fe40007ffe0ff */
[----:B------:R-:W-:Y:S01]  /*8dae0*/  @P6 IADD3 R4, PT, PT, R4, -0x7f000001, RZ ;  /* 0x80ffffff04046810 */ /* 0x000fe20007ffe0ff */
[----:B------:R-:W-:Y:S01]  /*8daf0*/  ISETP.GE.U32.AND P1, PT, R8, 0x7f000001, PT ;  /* 0x7f0000010800780c */ /* 0x000fe20003f26070 */
[----:B------:R-:W-:Y:S01]  /*8db00*/  @P0 IADD3 R64, PT, PT, R64, -0x7f000001, RZ ;  /* 0x80ffffff40400810 */ /* 0x000fe20007ffe0ff */
[----:B------:R-:W-:Y:S01]  /*8db10*/  ISETP.GE.U32.AND P0, PT, R11, 0x7f000001, PT ;  /* 0x7f0000010b00780c */ /* 0x000fe20003f06070 */
[----:B------:R-:W-:-:S02]  /*8db20*/  IADD3 R10, PT, PT, R84, R76, RZ ;  /* 0x0000004c540a7210 */ /* 0x000fc40007ffe0ff */
[----:B------:R-:W-:Y:S02]  /*8db30*/  IADD3 R4, PT, PT, R105, R4, RZ ;  /* 0x0000000469047210 */ /* 0x000fe40007ffe0ff */
[----:B------:R-:W-:Y:S01]  /*8db40*/  @P2 IADD3 R14, PT, PT, R14, -0x7f000001, RZ ;  /* 0x80ffffff0e0e2810 */ /* 0x000fe20007ffe0ff */
[----:B------:R-:W-:Y:S01]  /*8db50*/  ISETP.GE.U32.AND P5, PT, R87, 0x7f000001, PT ;  /* 0x7f0000015700780c */ /* 0x000fe20003fa6070 */
[----:B------:R-:W-:Y:S01]  /*8db60*/  ISETP.GE.U32.AND P2, PT, R19, 0x7f000001, PT ;  /* 0x7f0000011300780c */ /* 0x000fe20003f46070 */
[----:B------:R-:W-:Y:S02]  /*8db70*/  @P3 IADD3 R93, PT, PT, R93, -0x7f000001, RZ ;  /* 0x80ffffff5d5d3810 */ /* 0x000fe40007ffe0ff */
[----:B------:R-:W-:Y:S01]  /*8db80*/  @P4 IADD3 R86, PT, PT, R86, -0x7f000001, RZ ;  /* 0x80ffffff56564810 */ /* 0x000fe20007ffe0ff */
[----:B------:R-:W-:Y:S01]  /*8db90*/  ISETP.GE.U32.AND P3, PT, R10, 0x7f000001, PT ;  /* 0x7f0000010a00780c */ /* 0x000fe20003f66070 */
[----:B------:R-:W-:Y:S01]  /*8dba0*/  IADD3 R9, PT, PT, R103, R9, RZ ;  /* 0x0000000967097210 */ /* 0x000fe20007ffe0ff */
[----:B------:R-:W-:Y:S01]  /*8dbb0*/  ISETP.GE.U32.AND P4, PT, R4, 0x7f000001, PT ;  /* 0x7f0000010400780c */ /* 0x000fe20003f86070 */
[----:B------:R-:W-:Y:S01]  /*8dbc0*/  @P1 IADD3 R8, PT, PT, R8, -0x7f000001, RZ ;  /* 0x80ffffff08081810 */ /* 0x000fe20007ffe0ff */
        /* <DEDUP_REMOVED lines=9> */
[----:B------:R-:W-:Y:S01]  /*8dc60*/  @P4 IADD3 R4, PT, PT, R4, -0x7f000001, RZ ;  /* 0x80ffffff04044810 */ /* 0x000fe20007ffe0ff */
[----:B------:R-:W-:Y:S01]  /*8dc70*/  ISETP.GE.U32.AND P6, PT, R81, 0x7f000001, PT ;  /* 0x7f0000015100780c */ /* 0x000fe20003fc6070 */
[----:B------:R-:W-:Y:S01]  /*8dc80*/  IADD3 R11, PT, PT, R11, R88, RZ ;  /* 0x000000580b0b7210 */ /* 0x000fe20007ffe0ff */
[----:B------:R-:W-:Y:S01]  /*8dc90*/  ISETP.GE.U32.AND P4, PT, R19, 0x7f000001, PT ;  /* 0x7f0000011300780c */ /* 0x000fe20003f86070 */
[----:B------:R-:W-:-:S02]  /*8dca0*/  @P1 IADD3 R14, PT, PT, R14, -0x7f000001, RZ ;  /* 0x80ffffff0e0e1810 */ /* 0x000fc40007ffe0ff */
[----:B------:R-:W-:Y:S01]  /*8dcb0*/  @P0 IADD3 R9, PT, PT, R9, -0x7f000001, RZ ;  /* 0x80ffffff09090810 */ /* 0x000fe20007ffe0ff */
[----:B------:R-:W-:Y:S01]  /*8dcc0*/  ISETP.GE.U32.AND P2, PT, R11, 0x7f000001, PT ;  /* 0x7f0000010b00780c */ /* 0x000fe20003f46070 */
[----:B------:R-:W-:Y:S02]  /*8dcd0*/  IADD3 R4, PT, PT, R4, R91, RZ ;  /* 0x0000005b04047210 */ /* 0x000fe40007ffe0ff */
[----:B------:R-:W-:Y:S01]  /*8dce0*/  @P5 IADD3 R64, PT, PT, R64, -0x7f000001, RZ ;  /* 0x80ffffff40405810 */ /* 0x000fe20007ffe0ff */
[----:B------:R-:W-:Y:S01]  /*8dcf0*/  ISETP.GE.U32.AND P1, PT, R14, 0x7f000001, PT ;  /* 0x7f0000010e00780c */ /* 0x000fe20003f26070 */
[----:B------:R-:W-:Y:S01]  /*8dd00*/  IADD3 R9, PT, PT, R9, R90, RZ ;  /* 0x0000005a09097210 */ /* 0x000fe20007ffe0ff */
[----:B------:R-:W-:Y:S04]  /*8dd10*/  STL [R1+0x110], R11 ;  /* 0x0001100b01007387 */ /* 0x000fe80000100800 */
[----:B------:R0:W-:Y:S01]  /*8dd20*/  STL [R1+0x114], R8 ;  /* 0x0001140801007387 */ /* 0x0001e20000100800 */
[----:B------:R-:W-:Y:S01]  /*8dd30*/  @P6 IADD3 R81, PT, PT, R81, -0x7f000001, RZ ;  /* 0x80ffffff51516810 */ /* 0x000fe20007ffe0ff */
[----:B------:R-:W-:Y:S01]  /*8dd40*/  ISETP.GE.U32.AND P6, PT, R79, 0x7f000001, PT ;  /* 0x7f0000014f00780c */ /* 0x000fe20003fc6070 */
[----:B------:R-:W-:Y:S01]  /*8dd50*/  @P4 IADD3 R19, PT, PT, R19, -0x7f000001, RZ ;  /* 0x80ffffff13134810 */ /* 0x000fe20007ffe0ff */
[----:B------:R-:W-:Y:S01]  /*8dd60*/  ISETP.GE.U32.AND P0, PT, R64, 0x7f000001, PT ;  /* 0x7f0000014000780c */ /* 0x000fe20003f06070 */
[----:B------:R-:W-:Y:S01]  /*8dd70*/  ISETP.GE.U32.AND P4, PT, R9, 0x7f000001, PT ;  /* 0x7f0000010900780c */ /* 0x000fe20003f86070 */
[----:B0-----:R-:W-:Y:S01]  /*8dd80*/  @P3 IADD3 R8, PT, PT, R8, -0x7f000001, RZ ;  /* 0x80ffffff08083810 */ /* 0x001fe20007ffe0ff */
[----:B------:R-:W-:Y:S01]  /*8dd90*/  ISETP.GE.U32.AND P3, PT, R4, 0x7f000001, PT ;  /* 0x7f0000010400780c */ /* 0x000fe20003f66070 */
[----:B------:R-:W-:Y:S01]  /*8dda0*/  @P2 IADD3 R11, PT, PT, R11, -0x7f000001, RZ ;  /* 0x80ffffff0b0b2810 */ /* 0x000fe20007ffe0ff */
[----:B------:R-:W-:Y:S01]  /*8ddb0*/  ISETP.GE.U32.AND P2, PT, R82, 0x7f000001, PT ;  /* 0x7f0000015200780c */ /* 0x000fe20003f46070 */
[----:B------:R-:W-:Y:S01]  /*8ddc0*/  @P1 IADD3 R14, PT, PT, R14, -0x7f000001, RZ ;  /* 0x80ffffff0e0e1810 */ /* 0x000fe20007ffe0ff */
[----:B------:R-:W-:-:S02]  /*8ddd0*/  ISETP.GE.U32.AND P1, PT, R85, 0x7f000001, PT ;  /* 0x7f0000015500780c */ /* 0x000fc40003f26070 */
[----:B------:R-:W-:Y:S04]  /*8dde0*/  STL [R1+0x110], R11 ;  /* 0x0001100b01007387 */ /* 0x000fe80000100800 */
[----:B------:R-:W-:Y:S04]  /*8ddf0*/  STL [R1+0x114], R8 ;  /* 0x0001140801007387 */ /* 0x000fe80000100800 */
[----:B------:R0:W-:Y:S04]  /*8de00*/  STL [R1+0x118], R4 ;  /* 0x0001180401007387 */ /* 0x0001e80000100800 */
[----:B------:R1:W-:Y:S01]  /*8de10*/  STL [R1+0x11c], R9 ;  /* 0x00011c0901007387 */ /* 0x0003e20000100800 */
[----:B------:R-:W-:-:S02]  /*8de20*/  @P6 IADD3 R79, PT, PT, R79, -0x7f000001, RZ ;  /* 0x80ffffff4f4f6810 */ /* 0x000fc40007ffe0ff */
[----:B------:R-:W-:Y:S01]  /*8de30*/  @P0 IADD3 R64, PT, PT, R64, -0x7f000001, RZ ;  /* 0x80ffffff40400810 */ /* 0x000fe20007ffe0ff */
[----:B------:R-:W-:Y:S01]  /*8de40*/  ISETP.GE.U32.AND P5, PT, R19, 0x7f000001, PT ;  /* 0x7f0000011300780c */ /* 0x000fe20003fa6070 */
[----:B------:R-:W-:Y:S01]  /*8de50*/  ISETP.GE.U32.AND P0, PT, R80, 0x7f000001, PT ;  /* 0x7f0000015000780c */ /* 0x000fe20003f06070 */
[----:B0-----:R-:W-:Y:S02]  /*8de60*/  @P3 IADD3 R4, PT, PT, R4, -0x7f000001, RZ ;  /* 0x80ffffff04043810 */ /* 0x001fe40007ffe0ff */
[----:B-1----:R-:W-:Y:S02]  /*8de70*/  @P4 IADD3 R9, PT, PT, R9, -0x7f000001, RZ ;  /* 0x80ffffff09094810 */ /* 0x002fe40007ffe0ff */
[----:B------:R-:W-:Y:S02]  /*8de80*/  IADD3 R10, PT, PT, R10, R79, RZ ;  /* 0x0000004f0a0a7210 */ /* 0x000fe40007ffe0ff */
[----:B------:R-:W-:Y:S01]  /*8de90*/  @P2 IADD3 R82, PT, PT, R82, -0x7f000001, RZ ;  /* 0x80ffffff52522810 */ /* 0x000fe20007ffe0ff */
[----:B------:R-:W-:Y:S04]  /*8dea0*/  STL [R1+0x118], R4 ;  /* 0x0001180401007387 */ /* 0x000fe80000100800 */
[----:B------:R0:W-:Y:S01]  /*8deb0*/  STL [R1+0x11c], R9 ;  /* 0x00011c0901007387 */ /* 0x0001e20000100800 */
[----:B------:R-:W-:-:S03]  /*8dec0*/  ISETP.GE.U32.AND P4, PT, R83, 0x7f000001, PT ;  /* 0x7f0000015300780c */ /* 0x000fc60003f86070 */
[----:B------:R-:W2:Y:S01]  /*8ded0*/  LD.E R79, desc[UR20][R6.64+0x10d0] ;  /* 0x0010d014064f7980 */ /* 0x000ea2000c101900 */
[----:B------:R-:W-:Y:S01]  /*8dee0*/  ISETP.GE.U32.AND P2, PT, R64, 0x7f000001, PT ;  /* 0x7f0000014000780c */ /* 0x000fe20003f46070 */
[----:B------:R-:W-:Y:S02]  /*8def0*/  @P1 IADD3 R85, PT, PT, R85, -0x7f000001, RZ ;  /* 0x80ffffff55551810 */ /* 0x000fe40007ffe0ff */
[----:B------:R-:W-:Y:S01]  /*8df00*/  IADD3 R81, PT, PT, R86, R81, RZ ;  /* 0x0000005156517210 */ /* 0x000fe20007ffe0ff */
[----:B------:R-:W-:Y:S01]  /*8df10*/  ISETP.GE.U32.AND P1, PT, R95, 0x7f000001, PT ;  /* 0x7f0000015f00780c */ /* 0x000fe20003f26070 */
[----:B------:R-:W-:Y:S01]  /*8df20*/  ISETP.GE.U32.AND P3, PT, R14, 0x7f000001, PT ;  /* 0x7f0000010e00780c */ /* 0x000fe20003f66070 */
[----:B------:R-:W-:Y:S01]  /*8df30*/  ISETP.GE.U32.AND P6, PT, R82, 0x7f000001, PT ;  /* 0x7f0000015200780c */ /* 0x000fe20003fc6070 */
[----:B------:R-:W-:Y:S02]  /*8df40*/  @P5 IADD3 R19, PT, PT, R19, -0x7f000001, RZ ;  /* 0x80ffffff13135810 */ /* 0x000fe40007ffe0ff */
[----:B------:R-:W-:Y:S01]  /*8df50*/  @P0 IADD3 R80, PT, PT, R80, -0x7f000001, RZ ;  /* 0x80ffffff50500810 */ /* 0x000fe20007ffe0ff */
[----:B------:R-:W-:Y:S01]  /*8df60*/  ISETP.GE.U32.AND P5, PT, R81, 0x7f000001, PT ;  /* 0x7f0000015100780c */ /* 0x000fe20003fa6070 */
[----:B------:R-:W-:Y:S01]  /*8df70*/  ISETP.GE.U32.AND P0, PT, R85, 0x7f000001, PT ;  /* 0x7f0000015500780c */ /* 0x000fe20003f06070 */
[----:B------:R-:W-:-:S02]  /*8df80*/  IADD3 R98, PT, PT, R98, R77, RZ ;  /* 0x0000004d62627210 */ /* 0x000fc40007ffe0ff */
[----:B------:R-:W-:Y:S01]  /*8df90*/  @P4 IADD3 R83, PT, PT, R83, -0x7f000001, RZ ;  /* 0x80ffffff53534810 */ /* 0x000fe20007ffe0ff */
[----:B------:R-:W3:Y:S01]  /*8dfa0*/  LD.E R77, desc[UR20][R6.64+0x10d4] ;  /* 0x0010d414064d7980 */ /* 0x000ee2000c101900 */
[----:B------:R-:W-:Y:S01]  /*8dfb0*/  @P2 IADD3 R64, PT, PT, R64, -0x7f000001, RZ ;  /* 0x80ffffff40402810 */ /* 0x000fe20007ffe0ff */
[----:B------:R-:W-:Y:S01]  /*8dfc0*/  ISETP.GE.U32.AND P2, PT, R94, 0x7f000001, PT ;  /* 0x7f0000015e00780c */ /* 0x000fe20003f46070 */
[----:B------:R-:W-:Y:S01]  /*8dfd0*/  ISETP.GE.U32.AND P4, PT, R96, 0x7f000001, PT ;  /* 0x7f0000016000780c */ /* 0x000fe20003f86070 */
[----:B------:R-:W-:Y:S02]  /*8dfe0*/  @P1 IADD3 R95, PT, PT, R95, -0x7f000001, RZ ;  /* 0x80ffffff5f5f1810 */ /* 0x000fe40007ffe0ff */
[----:B------:R-:W-:Y:S01]  /*8dff0*/  @P3 IADD3 R14, PT, PT, R14, -0x7f000001, RZ ;  /* 0x80ffffff0e0e3810 */ /* 0x000fe20007ffe0ff */
        /* <DEDUP_REMOVED lines=18> */
[----:B------:R-:W-:Y:S01]  /*8e120*/  @P0 IADD3 R14, PT, PT, R14, -0x7f000001, RZ ;  /* 0x80ffffff0e0e0810 */ /* 0x000fe20007ffe0ff */
[----:B------:R-:W4:Y:S01]  /*8e130*/  LD.E R76, desc[UR20][R6.64+0x10d8] ;  /* 0x0010d814064c7980 */ /* 0x000f22000c101900 */
[----:B------:R-:W-:Y:S01]  /*8e140*/  ISETP.GE.U32.AND P0, PT, R19, 0x7f000001, PT ;  /* 0x7f0000011300780c */ /* 0x000fe20003f06070 */
[----:B------:R-:W-:Y:S02]  /*8e150*/  @P6 IADD3 R82, PT, PT, R82, -0x7f000001, RZ ;  /* 0x80ffffff52526810 */ /* 0x000fe40007ffe0ff */
[----:B------:R-:W-:Y:S01]  /*8e160*/  @P5 IADD3 R64, PT, PT, R64, -0x7f000001, RZ ;  /* 0x80ffffff40405810 */ /* 0x000fe20007ffe0ff */
[----:B------:R-:W-:Y:S01]  /*8e170*/  ISETP.GE.U32.AND P5, PT, R38, 0x7f000001, PT ;  /* 0x7f0000012600780c */ /* 0x000fe20003fa6070 */
[----:B------:R-:W-:-:S02]  /*8e180*/  IADD3 R81, PT, PT, R14, UR14, RZ ;  /* 0x0000000e0e517c10 */ /* 0x000fc4000fffe0ff */
        /* <DEDUP_REMOVED lines=8> */
[----:B------:R-:W-:-:S02]  /*8e210*/  IADD3 R64, PT, PT, R64, UR13, RZ ;  /* 0x0000000d40407c10 */ /* 0x000fc4000fffe0ff */
[----:B------:R-:W-:Y:S02]  /*8e220*/  @P0 IADD3 R19, PT, PT, R19, -0x7f000001, RZ ;  /* 0x80ffffff13130810 */ /* 0x000fe40007ffe0ff */
[----:B------:R-:W-:Y:S01]  /*8e230*/  @P5 IADD3 R38, PT, PT, R38, -0x7f000001, RZ ;  /* 0x80ffffff26265810 */ /* 0x000fe20007ffe0ff */
[----:B------:R-:W-:Y:S01]  /*8e240*/  ISETP.GE.U32.AND P0, PT, R78, 0x7f000001, PT ;  /* 0x7f0000014e00780c */ /* 0x000fe20003f06070 */
[----:B------:R-:W-:Y:S01]  /*8e250*/  ISETP.GE.U32.AND P5, PT, R64, 0x7f000001, PT ;  /* 0x7f0000014000780c */ /* 0x000fe20003fa6070 */
[----:B------:R-:W-:Y:S02]  /*8e260*/  IADD3 R11, PT, PT, R19, UR12, RZ ;  /* 0x0000000c130b7c10 */ /* 0x000fe4000fffe0ff */
[----:B------:R-:W-:Y:S02]  /*8e270*/  @P2 IADD3 R83, PT, PT, R83, -0x7f000001, RZ ;  /* 0x80ffffff53532810 */ /* 0x000fe40007ffe0ff */
[----:B------:R-:W-:Y:S01]  /*8e280*/  @P4 IADD3 R82, PT, PT, R82, -0x7f000001, RZ ;  /* 0x80ffffff52524810 */ /* 0x000fe20007ffe0ff */
[----:B0-----:R-:W-:Y:S01]  /*8e290*/  IMAD.WIDE.U32 R8, R42, R41, RZ ;  /* 0x000000292a087225 */ /* 0x001fe200078e00ff */
[----:B------:R-:W-:-:S02]  /*8e2a0*/  @P1 IADD3 R81, PT, PT, R81, -0x7f000001, RZ ;  /* 0x80ffffff51511810 */ /* 0x000fc40007ffe0ff */
[----:B------:R-:W-:Y:S01]  /*8e2b0*/  @P3 IADD3 R85, PT, PT, R85, -0x7f000001, RZ ;  /* 0x80ffffff55553810 */ /* 0x000fe20007ffe0ff */
[----:B------:R-:W-:Y:S01]  /*8e2c0*/  ISETP.GE.U32.AND P1, PT, R11, 0x7f000001, PT ;  /* 0x7f0000010b00780c */ /* 0x000fe20003f26070 */
[----:B------:R-:W-:Y:S01]  /*8e2d0*/  ISETP.GE.U32.AND P4, PT, R83, 0x7f000001, PT ;  /* 0x7f0000015300780c */ /* 0x000fe20003f86070 */
[----:B------:R-:W-:Y:S01]  /*8e2e0*/  ISETP.GE.U32.AND P3, PT, R82, 0x7f000001, PT ;  /* 0x7f0000015200780c */ /* 0x000fe20003f66070 */
[----:B------:R-:W-:-:S04]  /*8e2f0*/  IMAD.WIDE.U32 R4, R38, 0x5fffffa, RZ ;  /* 0x05fffffa26047825 */ /* 0x000fc800078e00ff */
[----:B------:R-:W-:Y:S02]  /*8e300*/  IMAD R14, R38, 0x6, RZ ;  /* 0x00000006260e7824 */ /* 0x000fe400078e02ff */
[----:B------:R-:W-:Y:S01]  /*8e310*/  IMAD R38, R8, 0x7effffff, RZ ;  /* 0x7effffff08267824 */ /* 0x000fe200078e02ff */
[----:B------:R-:W-:Y:S01]  /*8e320*/  IADD3 R80, PT, PT, R98, R80, RZ ;  /* 0x0000005062507210 */ /* 0x000fe20007ffe0ff */
[----:B------:R-:W-:Y:S01]  /*8e330*/  ISETP.GE.U32.AND P2, PT, R85, 0x7f000001, PT ;  /* 0x7f0000015500780c */ /* 0x000fe20003f46070 */
[----:B------:R-:W-:Y:S01]  /*8e340*/  @P5 IADD3 R64, PT, PT, R64, -0x7f000001, RZ ;  /* 0x80ffffff40405810 */ /* 0x000fe20007ffe0ff */
[----:B------:R-:W-:-:S04]  /*8e350*/  IMAD.HI.U32 R19, R14, 0x7f000001, R4 ;  /* 0x7f0000010e137827 */ /* 0x000fc800078e0004 */
[----:B------:R-:W-:Y:S01]  /*8e360*/  IMAD.HI.U32 R14, R38, 0x7f000001, R8 ;  /* 0x7f000001260e7827 */ /* 0x000fe200078e0008 */
[----:B------:R-:W-:Y:S01]  /*8e370*/  @P0 IADD3 R78, PT, PT, R78, -0x7f000001, RZ ;  /* 0x80ffffff4e4e0810 */ /* 0x000fe20007ffe0ff */
[----:B------:R-:W-:Y:S01]  /*8e380*/  ISETP.GE.U32.AND P5, PT, R80, 0x7f000001, PT ;  /* 0x7f0000015000780c */ /* 0x000fe20003fa6070 */
[----:B------:R0:W2:Y:S01]  /*8e390*/  LD.E R38, desc[UR20][R6.64+0x10dc] ;  /* 0x0010dc1406267980 */ /* 0x0000a2000c101900 */
[----:B------:R-:W-:Y:S01]  /*8e3a0*/  IADD3 R94, PT, PT, R87, R94, RZ ;  /* 0x0000005e575e7210 */ /* 0x000fe20007ffe0ff */
[----:B------:R-:W-:Y:S01]  /*8e3b0*/  ISETP.GE.U32.AND P0, PT, R92, 0x7f000001, PT ;  /* 0x7f0000015c00780c */ /* 0x000fe20003f06070 */
[----:B------:R-:W-:Y:S01]  /*8e3c0*/  ISETP.GE.U32.AND P6, PT, R10, 0x7f000001, PT ;  /* 0x7f0000010a00780c */ /* 0x000fe20003fc6070 */
[----:B------:R-:W-:Y:S02]  /*8e3d0*/  @P1 IADD3 R11, PT, PT, R11, -0x7f000001, RZ ;  /* 0x80ffffff0b0b1810 */ /* 0x000fe40007ffe0ff */
[----:B------:R-:W-:Y:S02]  /*8e3e0*/  @P4 IADD3 R83, PT, PT, R83, -0x7f000001, RZ ;  /* 0x80ffffff53534810 */ /* 0x000fe40007ffe0ff */
[----:B------:R-:W-:Y:S01]  /*8e3f0*/  @P3 IADD3 R82, PT, PT, R82, -0x7f000001, RZ ;  /* 0x80ffffff52523810 */ /* 0x000fe20007ffe0ff */
[----:B------:R-:W-:Y:S01]  /*8e400*/  ISETP.GE.U32.AND P1, PT, R15, 0x7f000001, PT ;  /* 0x7f0000010f00780c */ /* 0x000fe20003f26070 */
[----:B------:R-:W-:Y:S01]  /*8e410*/  IADD3 R96, PT, PT, R95, R96, RZ ;  /* 0x000000605f607210 */ /* 0x000fe20007ffe0ff */
[----:B------:R-:W-:Y:S01]  /*8e420*/  ISETP.GE.U32.AND P3, PT, R94, 0x7f000001, PT ;  /* 0x7f0000015e00780c */ /* 0x000fe20003f66070 */
[----:B------:R-:W-:Y:S01]  /*8e430*/  @P2 IADD3 R85, PT, PT, R85, -0x7f000001, RZ ;  /* 0x80ffffff55552810 */ /* 0x000fe20007ffe0ff */
[----:B------:R-:W-:-:S02]  /*8e440*/  ISETP.GE.U32.AND P2, PT, R83, 0x7f000001, PT ;  /* 0x7f0000015300780c */ /* 0x000fc40003f46070 */
[----:B------:R-:W-:Y:S01]  /*8e450*/  ISETP.GE.U32.AND P4, PT, R96, 0x7f000001, PT ;  /* 0x7f0000016000780c */ /* 0x000fe20003f86070 */
[----:B------:R-:W-:Y:S02]  /*8e460*/  @P5 IADD3 R80, PT, PT, R80, -0x7f000001, RZ ;  /* 0x80ffffff50505810 */ /* 0x000fe40007ffe0ff */
[----:B------:R-:W-:Y:S02]  /*8e470*/  @P0 IADD3 R92, PT, PT, R92, -0x7f000001, RZ ;  /* 0x80ffffff5c5c0810 */ /* 0x000fe40007ffe0ff */
[----:B------:R-:W-:Y:S02]  /*8e480*/  @P6 IADD3 R10, PT, PT, R10, -0x7f000001, RZ ;  /* 0x80ffffff0a0a6810 */ /* 0x000fe40007ffe0ff */
[----:B------:R-:W-:Y:S02]  /*8e490*/  IADD3 R80, PT, PT, R80, R78, RZ ;  /* 0x0000004e50507210 */ /* 0x000fe40007ffe0ff */
[----:B------:R-:W-:Y:S02]  /*8e4a0*/  @P1 IADD3 R15, PT, PT, R15, -0x7f000001, RZ ;  /* 0x80ffffff0f0f1810 */ /* 0x000fe40007ffe0ff */
[----:B------:R-:W-:-:S02]  /*8e4b0*/  IADD3 R92, PT, PT, R10, R92, RZ ;  /* 0x0000005c0a5c7210 */ /* 0x000fc40007ffe0ff */
[----:B------:R-:W-:Y:S02]  /*8e4c0*/  @P3 IADD3 R94, PT, PT, R94, -0x7f000001, RZ ;  /* 0x80ffffff5e5e3810 */ /* 0x000fe40007ffe0ff */
[----:B------:R-:W-:Y:S01]  /*8e4d0*/  @P2 IADD3 R83, PT, PT, R83, -0x7f000001, RZ ;  /* 0x80ffffff53532810 */ /* 0x000fe20007ffe0ff */
[----:B------:R-:W-:Y:S01]  /*8e4e0*/  ISETP.GE.U32.AND P0, PT, R15, 0x7f000001, PT ;  /* 0x7f0000010f00780c */ /* 0x000fe20003f06070 */
[----:B------:R-:W-:Y:S01]  /*8e4f0*/  ISETP.GE.U32.AND P1, PT, R80, 0x7f000001, PT ;  /* 0x7f0000015000780c */ /* 0x000fe20003f26070 */
[----:B------:R-:W-:Y:S01]  /*8e500*/  @P4 IADD3 R96, PT, PT, R96, -0x7f000001, RZ ;  /* 0x80ffffff60604810 */ /* 0x000fe20007ffe0ff */
[----:B------:R-:W-:Y:S01]  /*8e510*/  IMAD.WIDE.U32 R4, R94, R206, RZ ;  /* 0x000000ce5e047225 */ /* 0x000fe200078e00ff */
[----:B------:R-:W-:-:S03]  /*8e520*/  ISETP.GE.U32.AND P2, PT, R92, 0x7f000001, PT ;  /* 0x7f0000015c00780c */ /* 0x000fc60003f46070 */
[----:B------:R-:W-:Y:S02]  /*8e530*/  IMAD R41, R4, 0x7effffff, RZ ;  /* 0x7effffff04297824 */ /* 0x000fe400078e02ff */
[----:B0-----:R-:W-:-:S04]  /*8e540*/  IMAD.WIDE.U32 R6, R96, R207, RZ ;  /* 0x000000cf60067225 */ /* 0x001fc800078e00ff */
[----:B------:R-:W-:-:S04]  /*8e550*/  IMAD.HI.U32 R41, R41, 0x7f000001, R4 ;  /* 0x7f00000129297827 */ /* 0x000fc800078e0004 */
[----:B------:R-:W-:Y:S02]  /*8e560*/  IMAD R42, R6, 0x7effffff, RZ ;  /* 0x7effffff062a7824 */ /* 0x000fe400078e02ff */
[----:B------:R-:W-:-:S04]  /*8e570*/  IMAD.WIDE.U32 R8, R96, R206, RZ ;  /* 0x000000ce60087225 */ /* 0x000fc800078e00ff */
[----:B------:R-:W-:Y:S01]  /*8e580*/  IMAD.WIDE.U32 R4, R94, R125, RZ ;  /* 0x0000007d5e047225 */ /* 0x000fe200078e00ff */
[----:B------:R-:W-:Y:S02]  /*8e590*/  IADD3 R85, PT, PT, R81, R85, RZ ;  /* 0x0000005551557210 */ /* 0x000fe40007ffe0ff */
[----:B------:R-:W-:Y:S02]  /*8e5a0*/  @P0 IADD3 R15, PT, PT, R15, -0x7f000001, RZ ;  /* 0x80ffffff0f0f0810 */ /* 0x000fe40007ffe0ff */
[----:B------:R-:W-:Y:S01]  /*8e5b0*/  @P1 IADD3 R80, PT, PT, R80, -0x7f000001, RZ ;  /* 0x80ffffff50501810 */ /* 0x000fe20007ffe0ff */
[----:B------:R-:W-:-:S04]  /*8e5c0*/  IMAD.HI.U32 R42, R42, 0x7f000001, R6 ;  /* 0x7f0000012a2a7827 */ /* 0x000fc800078e0006 */
[----:B------:R-:W-:Y:S02]  /*8e5d0*/  IMAD R84, R8, 0x7effffff, RZ ;  /* 0x7effffff08547824 */ /* 0x000fe400078e02ff */
[----:B------:R-:W-:Y:S01]  /*8e5e0*/  IMAD R81, R4, 0x7effffff, RZ ;  /* 0x7effffff04517824 */ /* 0x000fe200078e02ff */
[----:B------:R-:W-:Y:S01]  /*8e5f0*/  @P2 IADD3 R92, PT, PT, R92, -0x7f000001, RZ ;  /* 0x80ffffff5c5c2810 */ /* 0x000fe20007ffe0ff */
[----:B------:R-:W-:Y:S01]  /*8e600*/  ISETP.GE.U32.AND P1, PT, R14, 0x7f000001, PT ;  /* 0x7f0000010e00780c */ /* 0x000fe20003f26070 */
[----:B------:R-:W-:Y:S01]  /*8e610*/  IADD3 R83, PT, PT, R11, R83, RZ ;  /* 0x000000530b537210 */ /* 0x000fe20007ffe0ff */
[----:B------:R-:W-:-:S04]  /*8e620*/  IMAD.WIDE.U32 R6, R94, R204, RZ ;  /* 0x000000cc5e067225 */ /* 0x000fc800078e00ff */
[----:B------:R-:W-:Y:S01]  /*8e630*/  IMAD.WIDE.U32 R10, R94, R207, RZ ;  /* 0x000000cf5e0a7225 */ /* 0x000fe200078e00ff */
[----:B------:R-:W-:-:S03]  /*8e640*/  IADD3 R82, PT, PT, R64, R82, RZ ;  /* 0x0000005240527210 */ /* 0x000fc60007ffe0ff */
[----:B------:R-:W-:-:S04]  /*8e650*/  IMAD.HI.U32 R84, R84, 0x7f000001, R8 ;  /* 0x7f00000154547827 */ /* 0x000fc800078e0008 */
[----:B------:R-:W-:Y:S01]  /*8e660*/  IMAD.HI.U32 R81, R81, 0x7f000001, R4 ;  /* 0x7f00000151517827 */ /* 0x000fe200078e0004 */
[----:B------:R-:W-:-:S03]  /*8e670*/  ISETP.GE.U32.AND P0, PT, R15, 0x7f000001, PT ;  /* 0x7f0000010f00780c */ /* 0x000fc60003f06070 */
[----:B------:R-:W-:Y:S02]  /*8e680*/  IMAD R64, R6, 0x7effffff, RZ ;  /* 0x7effffff06407824 */ /* 0x000fe400078e02ff */
[----:B------:R-:W-:-:S04]  /*8e690*/  IMAD.WIDE.U32 R4, R96, R125, RZ ;  /* 0x0000007d60047225 */ /* 0x000fc800078e00ff */
[----:B------:R-:W-:-:S04]  /*8e6a0*/  IMAD.WIDE.U32 R8, R92, R204, RZ ;  /* 0x000000cc5c087225 */ /* 0x000fc800078e00ff */
[----:B------:R-:W-:Y:S02]  /*8e6b0*/  IMAD R78, R10, 0x7effffff, RZ ;  /* 0x7effffff0a4e7824 */ /* 0x000fe400078e02ff */
[----:B------:R-:W-:-:S04]  /*8e6c0*/  IMAD.HI.U32 R64, R64, 0x7f000001, R6 ;  /* 0x7f00000140407827 */ /* 0x000fc800078e0006 */
[----:B------:R-:W-:Y:S02]  /*8e6d0*/  IMAD R89, R4, 0x7effffff, RZ ;  /* 0x7effffff04597824 */ /* 0x000fe400078e02ff */
[----:B------:R-:W-:Y:S02]  /*8e6e0*/  IMAD R90, R8, 0x7effffff, RZ ;  /* 0x7effffff085a7824 */ /* 0x000fe400078e02ff */
[----:B------:R-:W-:-:S04]  /*8e6f0*/  IMAD.HI.U32 R78, R78, 0x7f000001, R10 ;  /* 0x7f0000014e4e7827 */ /* 0x000fc800078e000a */
[----:B------:R-:W-:-:S04]  /*8e700*/  IMAD.WIDE.U32 R6, R96, R204, RZ ;  /* 0x000000cc60067225 */ /* 0x000fc800078e00ff */
[----:B------:R-:W-:-:S04]  /*8e710*/  IMAD.WIDE.U32 R10, R92, R207, RZ ;  /* 0x000000cf5c0a7225 */ /* 0x000fc800078e00ff */
[----:B------:R-:W-:-:S04]  /*8e720*/  IMAD.HI.U32 R89, R89, 0x7f000001, R4 ;  /* 0x7f00000159597827 */ /* 0x000fc800078e0004 */
[----:B------:R-:W-:Y:S01]  /*8e730*/  IMAD.HI.U32 R90, R90, 0x7f000001, R8 ;  /* 0x7f0000015a5a7827 */ /* 0x000fe200078e0008 */
[----:B------:R-:W-:Y:S01]  /*8e740*/  @P1 IADD3 R14, PT, PT, R14, -0x7f000001, RZ ;  /* 0x80ffffff0e0e1810 */ /* 0x000fe20007ffe0ff */
[----:B------:R-:W-:Y:S02]  /*8e750*/  ISETP.GE.U32.AND P1, PT, R64, 0x7f000001, PT ;  /* 0x7f0000014000780c */ /* 0x000fe40003f26070 */
[----:B------:R-:W-:Y:S02]  /*8e760*/  IMAD R86, R6, 0x7effffff, RZ ;  /* 0x7effffff06567824 */ /* 0x000fe400078e02ff */
[----:B------:R-:W-:Y:S01]  /*8e770*/  IMAD R88, R10, 0x7effffff, RZ ;  /* 0x7effffff0a587824 */ /* 0x000fe200078e02ff */
[----:B------:R-:W-:Y:S01]  /*8e780*/  @P0 IADD3 R15, PT, PT, R15, -0x7f000001, RZ ;  /* 0x80ffffff0f0f0810 */ /* 0x000fe20007ffe0ff */
[----:B------:R-:W-:Y:S01]  /*8e790*/  IMAD.WIDE.U32 R8, R80, R206, RZ ;  /* 0x000000ce50087225 */ /* 0x000fe200078e00ff */
[----:B------:R-:W-:Y:S01]  /*8e7a0*/  ISETP.GE.U32.AND P2, PT, R89, 0x7f000001, PT ;  /* 0x7f0000015900780c */ /* 0x000fe20003f46070 */
[----:B------:R-:W-:-:S02]  /*8e7b0*/  ISETP.GE.U32.AND P0, PT, R90, 0x7f000001, PT ;  /* 0x7f0000015a00780c */ /* 0x000fc40003f06070 */
[----:B------:R-:W-:-:S04]  /*8e7c0*/  IMAD.HI.U32 R86, R86, 0x7f000001, R6 ;  /* 0x7f00000156567827 */ /* 0x000fc800078e0006 */
[----:B------:R-:W-:Y:S01]  /*8e7d0*/  IMAD.HI.U32 R88, R88, 0x7f000001, R10 ;  /* 0x7f00000158587827 */ /* 0x000fe200078e000a */
[----:B------:R-:W-:-:S03]  /*8e7e0*/  ISETP.GE.U32.AND P6, PT, R41, 0x7f000001, PT ;  /* 0x7f0000012900780c */ /* 0x000fc60003fc6070 */
[----:B------:R-:W-:-:S04]  /*8e7f0*/  IMAD.WIDE.U32 R6, R92, R125, RZ ;  /* 0x0000007d5c067225 */ /* 0x000fc800078e00ff */
[----:B------:R-:W-:-:S04]  /*8e800*/  IMAD.WIDE.U32 R10, R80, R204, RZ ;  /* 0x000000cc500a7225 */ /* 0x000fc800078e00ff */
[----:B------:R-:W-:Y:S02]  /*8e810*/  IMAD R93, R8, 0x7effffff, RZ ;  /* 0x7effffff085d7824 */ /* 0x000fe400078e02ff */
[----:B------:R-:W-:-:S04]  /*8e820*/  IMAD.WIDE.U32 R4, R92, R206, RZ ;  /* 0x000000ce5c047225 */ /* 0x000fc800078e00ff */
[----:B------:R-:W-:Y:S02]  /*8e830*/  IMAD R92, R6, 0x7effffff, RZ ;  /* 0x7effffff065c7824 */ /* 0x000fe400078e02ff */
[----:B------:R-:W-:Y:S02]  /*8e840*/  IMAD R91, R10, 0x7effffff, RZ ;  /* 0x7effffff0a5b7824 */ /* 0x000fe400078e02ff */
[----:B------:R-:W-:Y:S01]  /*8e850*/  IMAD.HI.U32 R8, R93, 0x7f000001, R8 ;  /* 0x7f0000015d087827 */ /* 0x000fe200078e0008 */
[----:B------:R-:W-:Y:S01]  /*8e860*/  ISETP.GE.U32.AND P3, PT, R78, 0x7f000001, PT ;  /* 0x7f0000014e00780c */ /* 0x000fe20003f66070 */
[----:B------:R-:W-:Y:S02]  /*8e870*/  @P1 IADD3 R64, PT, PT, R64, -0x7f000001, RZ ;  /* 0x80ffffff40401810 */ /* 0x000fe40007ffe0ff */
[----:B------:R-:W-:-:S04]  /*8e880*/  IMAD.HI.U32 R92, R92, 0x7f000001, R6 ;  /* 0x7f0000015c5c7827 */ /* 0x000fc800078e0006 */
[----:B------:R-:W-:Y:S01]  /*8e890*/  IMAD.HI.U32 R10, R91, 0x7f000001, R10 ;  /* 0x7f0000015b0a7827 */ /* 0x000fe200078e000a */
[----:B------:R-:W-:Y:S01]  /*8e8a0*/  @P2 IADD3 R89, PT, PT, R89, -0x7f000001, RZ ;  /* 0x80ffffff59592810 */ /* 0x000fe20007ffe0ff */
[----:B------:R-:W-:Y:S01]  /*8e8b0*/  ISETP.GE.U32.AND P5, PT, R8, 0x7f000001, PT ;  /* 0x7f0000010800780c */ /* 0x000fe20003fa6070 */
[----:B------:R-:W-:Y:S01]  /*8e8c0*/  @P0 IADD3 R90, PT, PT, R90, -0x7f000001, RZ ;  /* 0x80ffffff5a5a0810 */ /* 0x000fe20007ffe0ff */
[----:B------:R-:W-:Y:S01]  /*8e8d0*/  ISETP.GE.U32.AND P2, PT, R84, 0x7f000001, PT ;  /* 0x7f0000015400780c */ /* 0x000fe20003f46070 */
[----:B------:R-:W-:Y:S01]  /*8e8e0*/  @P6 IADD3 R41, PT, PT, R41, -0x7f000001, RZ ;  /* 0x80ffffff29296810 */ /* 0x000fe20007ffe0ff */
[----:B------:R-:W-:Y:S01]  /*8e8f0*/  ISETP.GE.U32.AND P0, PT, R64, 0x7f000001, PT ;  /* 0x7f0000014000780c */ /* 0x000fe20003f06070 */
[----:B------:R-:W-:Y:S01]  /*8e900*/  ISETP.GE.U32.AND P4, PT, R92, 0x7f000001, PT ;  /* 0x7f0000015c00780c */ /* 0x000fe20003f86070 */
[----:B------:R-:W-:Y:S01]  /*8e910*/  ISETP.GE.U32.AND P6, PT, R10, 0x7f000001, PT ;  /* 0x7f0000010a00780c */ /* 0x000fe20003fc6070 */
[----:B------:R-:W-:-:S04]  /*8e920*/  IMAD.WIDE.U32 R6, R89, 0x5fffffa, RZ ;  /* 0x05fffffa59067825 */ /* 0x000fc800078e00ff */
[----:B------:R-:W-:Y:S01]  /*8e930*/  IMAD R91, R89, 0x6, RZ ;  /* 0x00000006595b7824 */ /* 0x000fe200078e02ff */
[----:B------:R-:W-:Y:S01]  /*8e940*/  @P3 IADD3 R78, PT, PT, R78, -0x7f000001, RZ ;  /* 0x80ffffff4e4e3810 */ /* 0x000fe20007ffe0ff */
[----:B------:R-:W-:Y:S02]  /*8e950*/  ISETP.GE.U32.AND P3, PT, R81, 0x7f000001, PT ;  /* 0x7f0000015100780c */ /* 0x000fe40003f66070 */
[----:B------:R-:W-:Y:S01]  /*8e960*/  IMAD.HI.U32 R91, R91, 0x7f000001, R6 ;  /* 0x7f0000015b5b7827 */ /* 0x000fe200078e0006 */
[----:B------:R-:W-:Y:S01]  /*8e970*/  @P5 IADD3 R8, PT, PT, R8, -0x7f000001, RZ ;  /* 0x80ffffff08085810 */ /* 0x000fe20007ffe0ff */
[----:B------:R-:W-:Y:S01]  /*8e980*/  ISETP.GE.U32.AND P1, PT, R14, 0x7f000001, PT ;  /* 0x7f0000010e00780c */ /* 0x000fe20003f26070 */
[----:B------:R-:W-:Y:S01]  /*8e990*/  @P2 IADD3 R84, PT, PT, R84, -0x7f000001, RZ ;  /* 0x80ffffff54542810 */ /* 0x000fe20007ffe0ff */
[----:B------:R-:W-:Y:S01]  /*8e9a0*/  ISETP.GE.U32.AND P5, PT, R41, 0x7f000001, PT ;  /* 0x7f0000012900780c */ /* 0x000fe20003fa6070 */
[----:B------:R-:W-:Y:S01]  /*8e9b0*/  @P0 IADD3 R64, PT, PT, R64, -0x7f000001, RZ ;  /* 0x80ffffff40400810 */ /* 0x000fe20007ffe0ff */
[----:B------:R-:W-:Y:S01]  /*8e9c0*/  ISETP.GE.U32.AND P2, PT, R42, 0x7f000001, PT ;  /* 0x7f0000012a00780c */ /* 0x000fe20003f46070 */
[----:B------:R-:W-:-:S02]  /*8e9d0*/  @P4 IADD3 R92, PT, PT, R92, -0x7f000001, RZ ;  /* 0x80ffffff5c5c4810 */ /* 0x000fc40007ffe0ff */
[----:B------:R-:W-:Y:S01]  /*8e9e0*/  @P6 IADD3 R10, PT, PT, R10, -0x7f000001, RZ ;  /* 0x80ffffff0a0a6810 */ /* 0x000fe20007ffe0ff */
[----:B------:R-:W-:Y:S01]  /*8e9f0*/  ISETP.GE.U32.AND P4, PT, R78, 0x7f000001, PT ;  /* 0x7f0000014e00780c */ /* 0x000fe20003f86070 */
[----:B------:R-:W-:Y:S01]  /*8ea00*/  ISETP.GE.U32.AND P6, PT, R91, 0x7f000001, PT ;  /* 0x7f0000015b00780c */ /* 0x000fe20003fc6070 */
[----:B------:R-:W-:Y:S02]  /*8ea10*/  IADD3 R84, PT, PT, R64, R84, RZ ;  /* 0x0000005440547210 */ /* 0x000fe40007ffe0ff */
[----:B------:R-:W4:Y:S01]  /*8ea20*/  LDL R64, [R1+0x110] ;  /* 0x0001100001407983 */ /* 0x000f220000100800 */
[----:B------:R-:W-:Y:S01]  /*8ea30*/  @P3 IADD3 R81, PT, PT, R81, -0x7f000001, RZ ;  /* 0x80ffffff51513810 */ /* 0x000fe20007ffe0ff */
[----:B------:R-:W-:Y:S01]  /*8ea40*/  IMAD.WIDE.U32 R6, R92, 0x5fffffa, RZ ;  /* 0x05fffffa5c067825 */ /* 0x000fe200078e00ff */
[----:B------:R-:W-:Y:S02]  /*8ea50*/  @P1 IADD3 R14, PT, PT, R14, -0x7f000001, RZ ;  /* 0x80ffffff0e0e1810 */ /* 0x000fe40007ffe0ff */
[----:B------:R-:W-:Y:S01]  /*8ea60*/  @P5 IADD3 R41, PT, PT, R41, -0x7f000001, RZ ;  /* 0x80ffffff29295810 */ /* 0x000fe20007ffe0ff */
[----:B------:R-:W-:Y:S01]  /*8ea70*/  IMAD R94, R92, 0x6, RZ ;  /* 0x000000065c5e7824 */ /* 0x000fe200078e02ff */
[----:B------:R-:W-:Y:S01]  /*8ea80*/  @P2 IADD3 R42, PT, PT, R42, -0x7f000001, RZ ;  /* 0x80ffffff2a2a2810 */ /* 0x000fe20007ffe0ff */
[----:B------:R-:W-:Y:S01]  /*8ea90*/  ISETP.GE.U32.AND P1, PT, R86, 0x7f000001, PT ;  /* 0x7f0000015600780c */ /* 0x000fe20003f26070 */
[----:B------:R-:W-:Y:S01]  /*8eaa0*/  ISETP.GE.U32.AND P5, PT, R81, 0x7f000001, PT ;  /* 0x7f0000015100780c */ /* 0x000fe20003fa6070 */
[----:B------:R-:W-:-:S02]  /*8eab0*/  @P4 IADD3 R78, PT, PT, R78, -0x7f000001, RZ ;  /* 0x80ffffff4e4e4810 */ /* 0x000fc40007ffe0ff */
[----:B------:R-:W-:Y:S01]  /*8eac0*/  @P6 IADD3 R91, PT, PT, R91, -0x7f000001, RZ ;  /* 0x80ffffff5b5b6810 */ /* 0x000fe20007ffe0ff */
[----:B------:R-:W-:Y:S01]  /*8ead0*/  IMAD.HI.U32 R6, R94, 0x7f000001, R6 ;  /* 0x7f0000015e067827 */ /* 0x000fe200078e0006 */
[----:B------:R-:W-:Y:S02]  /*8eae0*/  IADD3 R7, PT, PT, R41, R42, RZ ;  /* 0x0000002a29077210 */ /* 0x000fe40007ffe0ff */
[----:B------:R-:W4:Y:S01]  /*8eaf0*/  LDL R41, [R1+0x118] ;  /* 0x0001180001297983 */ /* 0x000f220000100800 */
[----:B------:R-:W-:-:S03]  /*8eb00*/  IADD3 R91, PT, PT, R78, R91, RZ ;  /* 0x0000005b4e5b7210 */ /* 0x000fc60007ffe0ff */
[----:B------:R-:W4:Y:S04]  /*8eb10*/  LDL R78, [R1+0x114] ;  /* 0x00011400014e7983 */ /* 0x000f280000100800 */
[----:B------:R-:W4:Y:S01]  /*8eb20*/  LDL R42, [R1+0x11c] ;  /* 0x00011c00012a7983 */ /* 0x000f220000100800 */
[----:B------:R-:W-:Y:S02]  /*8eb30*/  @P1 IADD3 R86, PT, PT, R86, -0x7f000001, RZ ;  /* 0x80ffffff56561810 */ /* 0x000fe40007ffe0ff */
[----:B------:R-:W-:Y:S01]  /*8eb40*/  @P5 IADD3 R81, PT, PT, R81, -0x7f000001, RZ ;  /* 0x80ffffff51515810 */ /* 0x000fe20007ffe0ff */
[----:B------:R-:W-:Y:S01]  /*8eb50*/  ISETP.GE.U32.AND P1, PT, R6, 0x7f000001, PT ;  /* 0x7f0000010600780c */ /* 0x000fe20003f26070 */
[----:B------:R-:W-:Y:S01]  /*8eb60*/  ISETP.GE.U32.AND P5, PT, R7, 0x7f000001, PT ;  /* 0x7f0000010700780c */ /* 0x000fe20003fa6070 */
[----:B------:R-:W-:-:S02]  /*8eb70*/  IMAD R87, R4, 0x7effffff, RZ ;  /* 0x7effffff04577824 */ /* 0x000fc400078e02ff */
[----:B------:R-:W-:Y:S02]  /*8eb80*/  IMAD R92, R10, 0x6, RZ ;  /* 0x000000060a5c7824 */ /* 0x000fe400078e02ff */
[----:B------:R-:W-:-:S04]  /*8eb90*/  IMAD.HI.U32 R87, R87, 0x7f000001, R4 ;  /* 0x7f00000157577827 */ /* 0x000fc800078e0004 */
[----:B------:R-:W-:-:S04]  /*8eba0*/  IMAD.WIDE.U32 R4, R80, R125, RZ ;  /* 0x0000007d50047225 */ /* 0x000fc800078e00ff */
[----:B------:R-:W-:-:S04]  /*8ebb0*/  IMAD.WIDE.U32 R10, R10, 0x5fffffa, RZ ;  /* 0x05fffffa0a0a7825 */ /* 0x000fc800078e00ff */
[----:B------:R-:W-:Y:S01]  /*8ebc0*/  IMAD R9, R4, 0x7effffff, RZ ;  /* 0x7effffff04097824 */ /* 0x000fe200078e02ff */
[----:B------:R-:W-:Y:S02]  /*8ebd0*/  @P1 IADD3 R6, PT, PT, R6, -0x7f000001, RZ ;  /* 0x80ffffff06061810 */ /* 0x000fe40007ffe0ff */
[----:B------:R-:W-:Y:S01]  /*8ebe0*/  @P5 IADD3 R7, PT, PT, R7, -0x7f000001, RZ ;  /* 0x80ffffff07075810 */ /* 0x000fe20007ffe0ff */
[----:B------:R-:W-:-:S04]  /*8ebf0*/  IMAD.HI.U32 R89, R9, 0x7f000001, R4 ;  /* 0x7f00000109597827 */ /* 0x000fc800078e0004 */
[----:B------:R-:W-:-:S04]  /*8ec00*/  IMAD.HI.U32 R10, R92, 0x7f000001, R10 ;  /* 0x7f0000015c0a7827 */ /* 0x000fc800078e000a */
[----:B------:R-:W-:Y:S01]  /*8ec10*/  IMAD.WIDE.U32 R4, R90, 0x5fffffa, RZ ;  /* 0x05fffffa5a047825 */ /* 0x000fe200078e00ff */
[----:B------:R-:W-:-:S03]  /*8ec20*/  IADD3 R11, PT, PT, R7, R6, RZ ;  /* 0x00000006070b7210 */ /* 0x000fc60007ffe0ff */
[----:B------:R-:W-:Y:S01]  /*8ec30*/  IMAD R93, R90, 0x6, RZ ;  /* 0x000000065a5d7824 */ /* 0x000fe200078e02ff */
[----:B------:R-:W4:Y:S01]  /*8ec40*/  LDL.64 R6, [R1+0x100] ;  /* 0x0001000001067983 */ /* 0x000f220000100a00 */
[----:B------:R-:W-:Y:S01]  /*8ec50*/  ISETP.GE.U32.AND P0, PT, R15, 0x7f000001, PT ;  /* 0x7f0000010f00780c */ /* 0x000fe20003f06070 */
[----:B------:R-:W-:Y:S01]  /*8ec60*/  ISETP.GE.U32.AND P6, PT, R14, 0x7f000001, PT ;  /* 0x7f0000010e00780c */ /* 0x000fe20003fc6070 */
[----:B------:R-:W-:Y:S01]  /*8ec70*/  IMAD.HI.U32 R90, R93, 0x7f000001, R4 ;  /* 0x7f0000015d5a7827 */ /* 0x000fe200078e0004 */
[----:B------:R-:W-:-:S04]  /*8ec80*/  ISETP.GE.U32.AND P3, PT, R89, 0x7f000001, PT ;  /* 0x7f0000015900780c */ /* 0x000fc80003f66070 */
[----:B------:R-:W-:Y:S01]  /*8ec90*/  ISETP.GE.U32.AND P4, PT, R90, 0x7f000001, PT ;  /* 0x7f0000015a00780c */ /* 0x000fe20003f86070 */
[----:B------:R-:W-:-:S05]  /*8eca0*/  ISETP.GE.U32.AND P2, PT, R84, 0x7f000001, PT ;  /* 0x7f0000015400780c */ /* 0x000fca0003f46070 */
[----:B------:R-:W-:Y:S02]  /*8ecb0*/  @P0 IADD3 R15, PT, PT, R15, -0x7f000001, RZ ;  /* 0x80ffffff0f0f0810 */ /* 0x000fe40007ffe0ff */
[----:B------:R-:W-:Y:S01]  /*8ecc0*/  @P6 IADD3 R14, PT, PT, R14, -0x7f000001, RZ ;  /* 0x80ffffff0e0e6810 */ /* 0x000fe20007ffe0ff */
[----:B------:R-:W-:Y:S01]  /*8ecd0*/  ISETP.GE.U32.AND P0, PT, R88, 0x7f000001, PT ;  /* 0x7f0000015800780c */ /* 0x000fe20003f06070 */
[----:B------:R-:W-:Y:S01]  /*8ece0*/  @P3 IADD3 R89, PT, PT, R89, -0x7f000001, RZ ;  /* 0x80ffffff59593810 */ /* 0x000fe20007ffe0ff */
[----:B------:R-:W-:Y:S01]  /*8ecf0*/  ISETP.GE.U32.AND P6, PT, R91, 0x7f000001, PT ;  /* 0x7f0000015b00780c */ /* 0x000fe20003fc6070 */
[----:B------:R-:W-:Y:S01]  /*8ed00*/  IADD3 R81, PT, PT, R81, R86, RZ ;  /* 0x0000005651517210 */ /* 0x000fe20007ffe0ff */
[----:B------:R-:W-:Y:S01]  /*8ed10*/  ISETP.GE.U32.AND P3, PT, R15, 0x7f000001, PT ;  /* 0x7f0000010f00780c */ /* 0x000fe20003f66070 */
[----:B------:R-:W-:Y:S01]  /*8ed20*/  @P4 IADD3 R90, PT, PT, R90, -0x7f000001, RZ ;  /* 0x80ffffff5a5a4810 */ /* 0x000fe20007ffe0ff */
[----:B------:R-:W-:Y:S01]  /*8ed30*/  ISETP.GE.U32.AND P4, PT, R14, 0x7f000001, PT ;  /* 0x7f0000010e00780c */ /* 0x000fe20003f86070 */
[----:B------:R-:W-:-:S02]  /*8ed40*/  IMAD R95, R8, 0x6, RZ ;  /* 0x00000006085f7824 */ /* 0x000fc400078e02ff */
[----:B------:R-:W-:Y:S01]  /*8ed50*/  IMAD.WIDE.U32 R8, R8, 0x5fffffa, RZ ;  /* 0x05fffffa08087825 */ /* 0x000fe200078e00ff */
[----:B------:R-:W-:Y:S01]  /*8ed60*/  @P2 IADD3 R84, PT, PT, R84, -0x7f000001, RZ ;  /* 0x80ffffff54542810 */ /* 0x000fe20007ffe0ff */
[----:B------:R-:W-:Y:S01]  /*8ed70*/  ISETP.GE.U32.AND P2, PT, R87, 0x7f000001, PT ;  /* 0x7f0000015700780c */ /* 0x000fe20003f46070 */
[----:B------:R-:W-:Y:S01]  /*8ed80*/  ISETP.GE.U32.AND P1, PT, R81, 0x7f000001, PT ;  /* 0x7f0000015100780c */ /* 0x000fe20003f26070 */
[----:B------:R-:W-:-:S04]  /*8ed90*/  IMAD.WIDE.U32 R4, R89, 0x5fffffa, RZ ;  /* 0x05fffffa59047825 */ /* 0x000fc800078e00ff */
[----:B------:R-:W-:-:S04]  /*8eda0*/  IMAD.HI.U32 R8, R95, 0x7f000001, R8 ;  /* 0x7f0000015f087827 */ /* 0x000fc800078e0008 */
[----:B------:R-:W-:Y:S01]  /*8edb0*/  IMAD R9, R89, 0x6, RZ ;  /* 0x0000000659097824 */ /* 0x000fe200078e02ff */
[----:B------:R-:W-:Y:S02]  /*8edc0*/  @P0 IADD3 R88, PT, PT, R88, -0x7f000001, RZ ;  /* 0x80ffffff58580810 */ /* 0x000fe40007ffe0ff */
[----:B------:R-:W-:Y:S02]  /*8edd0*/  @P6 IADD3 R91, PT, PT, R91, -0x7f000001, RZ ;  /* 0x80ffffff5b5b6810 */ /* 0x000fe40007ffe0ff */
[----:B------:R-:W-:Y:S01]  /*8ede0*/  @P3 IADD3 R15, PT, PT, R15, -0x7f000001, RZ ;  /* 0x80ffffff0f0f3810 */ /* 0x000fe20007ffe0ff */
[----:B------:R-:W-:Y:S01]  /*8edf0*/  IMAD.HI.U32 R9, R9, 0x7f000001, R4 ;  /* 0x7f00000109097827 */ /* 0x000fe200078e0004 */
[----:B------:R-:W-:Y:S01]  /*8ee00*/  @P4 IADD3 R14, PT, PT, R14, -0x7f000001, RZ ;  /* 0x80ffffff0e0e4810 */ /* 0x000fe20007ffe0ff */
[----:B------:R-:W-:Y:S01]  /*8ee10*/  ISETP.GE.U32.AND P0, PT, R39, 0x7f000001, PT ;  /* 0x7f0000012700780c */ /* 0x000fe20003f06070 */
[----:B------:R-:W-:Y:S01]  /*8ee20*/  ISETP.GE.U32.AND P4, PT, R8, 0x7f000001, PT ;  /* 0x7f0000010800780c */ /* 0x000fe20003f86070 */
[----:B------:R-:W-:Y:S01]  /*8ee30*/  ISETP.GE.U32.AND P3, PT, R11, 0x7f000001, PT ;  /* 0x7f0000010b00780c */ /* 0x000fe20003f66070 */
[----:B------:R-:W-:Y:S01]  /*8ee40*/  ISETP.GE.U32.AND P5, PT, R10, 0x7f000001, PT ;  /* 0x7f0000010a00780c */ /* 0x000fe20003fa6070 */
[----:B------:R-:W-:Y:S01]  /*8ee50*/  IMAD.WIDE.U32 R4, R80, R207, RZ ;  /* 0x000000cf50047225 */ /* 0x000fe200078e00ff */
[----:B------:R-:W-:-:S02]  /*8ee60*/  IADD3 R84, PT, PT, R84, R88, RZ ;  /* 0x0000005854547210 */ /* 0x000fc40007ffe0ff */
[----:B------:R-:W-:Y:S02]  /*8ee70*/  IADD3 R90, PT, PT, R91, R90, RZ ;  /* 0x0000005a5b5a7210 */ /* 0x000fe40007ffe0ff */
[----:B------:R-:W-:Y:S02]  /*8ee80*/  @P2 IADD3 R87, PT, PT, R87, -0x7f000001, RZ ;  /* 0x80ffffff57572810 */ /* 0x000fe40007ffe0ff */
[----:B------:R-:W-:Y:S01]  /*8ee90*/  @P1 IADD3 R81, PT, PT, R81, -0x7f000001, RZ ;  /* 0x80ffffff51511810 */ /* 0x000fe20007ffe0ff */
[----:B------:R-:W-:Y:S01]  /*8eea0*/  IMAD R80, R4, 0x7effffff, RZ ;  /* 0x7effffff04507824 */ /* 0x000fe200078e02ff */
[----:B------:R-:W-:Y:S01]  /*8eeb0*/  ISETP.GE.U32.AND P2, PT, R9, 0x7f000001, PT ;  /* 0x7f0000010900780c */ /* 0x000fe20003f46070 */
[----:B------:R-:W-:Y:S01]  /*8eec0*/  ISETP.GE.U32.AND P6, PT, R84, 0x7f000001, PT ;  /* 0x7f0000015400780c */ /* 0x000fe20003fc6070 */
[----:B------:R-:W-:Y:S01]  /*8eed0*/  ISETP.GE.U32.AND P1, PT, R90, 0x7f000001, PT ;  /* 0x7f0000015a00780c */ /* 0x000fe20003f26070 */
[----:B------:R-:W-:Y:S01]  /*8eee0*/  IADD3 R15, PT, PT, R15, UR15, RZ ;  /* 0x0000000f0f0f7c10 */ /* 0x000fe2000fffe0ff */
[----:B------:R-:W-:Y:S01]  /*8eef0*/  IMAD.HI.U32 R80, R80, 0x7f000001, R4 ;  /* 0x7f00000150507827 */ /* 0x000fe200078e0004 */
[----:B------:R-:W-:-:S02]  /*8ef00*/  IADD3 R81, PT, PT, R81, R87, RZ ;  /* 0x0000005751517210 */ /* 0x000fc40007ffe0ff */
        /* <DEDUP_REMOVED lines=15> */
[----:B------:R-:W-:Y:S02]  /*8f000*/  @P4 IADD3 R15, PT, PT, R15, -0x7f000001, RZ ;  /* 0x80ffffff0f0f4810 */ /* 0x000fe40007ffe0ff */
[----:B------:R-:W-:-:S02]  /*8f010*/  @P3 IADD3 R14, PT, PT, R14, -0x7f000001, RZ ;  /* 0x80ffffff0e0e3810 */ /* 0x000fc40007ffe0ff */
[----:B------:R-:W-:Y:S02]  /*8f020*/  @P5 IADD3 R80, PT, PT, R80, -0x7f000001, RZ ;  /* 0x80ffffff50505810 */ /* 0x000fe40007ffe0ff */
[----:B------:R-:W-:Y:S01]  /*8f030*/  @P0 IADD3 R81, PT, PT, R81, -0x7f000001, RZ ;  /* 0x80ffffff51510810 */ /* 0x000fe20007ffe0ff */
[----:B------:R-:W-:Y:S01]  /*8f040*/  ISETP.GE.U32.AND P3, PT, R85, 0x7f000001, PT ;  /* 0x7f0000015500780c */ /* 0x000fe20003f66070 */
[----:B------:R-:W-:Y:S01]  /*8f050*/  ISETP.GE.U32.AND P4, PT, R9, 0x7f000001, PT ;  /* 0x7f0000010900780c */ /* 0x000fe20003f86070 */
[----:B------:R-:W-:Y:S02]  /*8f060*/  IADD3 R14, PT, PT, R15, R14, RZ ;  /* 0x0000000e0f0e7210 */ /* 0x000fe40007ffe0ff */
[----:B------:R-:W-:Y:S02]  /*8f070*/  IADD3 R80, PT, PT, R81, R80, RZ ;  /* 0x0000005051507210 */ /* 0x000fe40007ffe0ff */
[----:B------:R-:W-:Y:S01]  /*8f080*/  IADD3 R8, PT, PT, R90, R8, RZ ;  /* 0x000000085a087210 */ /* 0x000fe20007ffe0ff */
        /* <DEDUP_REMOVED lines=8> */
[----:B------:R-:W-:Y:S01]  /*8f110*/  @P4 IADD3 R9, PT, PT, R9, -0x7f000001, RZ ;  /* 0x80ffffff09094810 */ /* 0x000fe20007ffe0ff */
[----:B------:R-:W-:Y:S02]  /*8f120*/  ISETP.GE.U32.AND P4, PT, R10, R82, PT ;  /* 0x000000520a00720c */ /* 0x000fe40003f86070 */
[----:B------:R-:W-:-:S02]  /*8f130*/  @P0 IADD3 R66, PT, PT, R66, -0x7f000001, RZ ;  /* 0x80ffffff42420810 */ /* 0x000fc40007ffe0ff */
[----:B------:R-:W-:Y:S02]  /*8f140*/  ISETP.GE.U32.AND P0, PT, R9, R85, PT ;  /* 0x000000550900720c */ /* 0x000fe40003f06070 */
[----:B------:R-:W-:Y:S02]  /*8f150*/  @P1 IADD3 R14, PT, PT, R14, -0x7f000001, RZ ;  /* 0x80ffffff0e0e1810 */ /* 0x000fe40007ffe0ff */
[----:B------:R-:W-:Y:S02]  /*8f160*/  @P2 IADD3 R80, PT, PT, R80, -0x7f000001, RZ ;  /* 0x80ffffff50502810 */ /* 0x000fe40007ffe0ff */
[----:B------:R-:W-:Y:S02]  /*8f170*/  @P6 IADD3 R83, PT, PT, R83, -0x7f000001, RZ ;  /* 0x80ffffff53536810 */ /* 0x000fe40007ffe0ff */
[----:B------:R-:W-:Y:S02]  /*8f180*/  @P5 IADD3 R8, PT, PT, R8, -0x7f000001, RZ ;  /* 0x80ffffff08085810 */ /* 0x000fe40007ffe0ff */
[----:B------:R-:W-:Y:S01]  /*8f190*/  IADD3 R82, PT, PT, -R82, R10, RZ ;  /* 0x0000000a52527210 */ /* 0x000fe20007ffe1ff */
[----:B------:R-:W-:Y:S01]  /*8f1a0*/  ISETP.GE.U32.AND P3, PT, R67, 0x7f000001, PT ;  /* 0x7f0000014300780c */ /* 0x000fe20003f66070 */
[----:B------:R-:W-:Y:S01]  /*8f1b0*/  ISETP.GE.U32.AND P2, PT, R80, R14, PT ;  /* 0x0000000e5000720c */ /* 0x000fe20003f46070 */
[----:B------:R-:W-:Y:S01]  /*8f1c0*/  IADD3 R85, PT, PT, -R85, R9, RZ ;  /* 0x0000000955557210 */ /* 0x000fe20007ffe1ff */
[----:B------:R-:W-:Y:S01]  /*8f1d0*/  ISETP.GE.U32.AND P1, PT, R8, R83, PT ;  /* 0x000000530800720c */ /* 0x000fe20003f26070 */
[----:B------:R-:W-:Y:S01]  /*8f1e0*/  @!P4 IADD3 R82, PT, PT, R82, 0x7f000001, RZ ;  /* 0x7f0000015252c810 */ /* 0x000fe20007ffe0ff */
[----:B------:R-:W-:-:S04]  /*8f1f0*/  IMAD.WIDE.U32 R4, R39, 0x5fffffa, RZ ;  /* 0x05fffffa27047825 */ /* 0x000fc800078e00ff */
[----:B------:R-:W-:Y:S01]  /*8f200*/  IMAD R11, R39, 0x6, RZ ;  /* 0x00000006270b7824 */ /* 0x000fe200078e02ff */
[----:B------:R-:W-:Y:S02]  /*8f210*/  @!P0 IADD3 R85, PT, PT, R85, 0x7f000001, RZ ;  /* 0x7f00000155558810 */ /* 0x000fe40007ffe0ff */
[----:B------:R-:W-:Y:S02]  /*8f220*/  IADD3 R80, PT, PT, -R14, R80, RZ ;  /* 0x000000500e507210 */ /* 0x000fe40007ffe1ff */
[----:B------:R-:W-:Y:S01]  /*8f230*/  IADD3 R83, PT, PT, -R83, R8, RZ ;  /* 0x0000000853537210 */ /* 0x000fe20007ffe1ff */
[----:B--2---:R-:W-:-:S04]  /*8f240*/  IMAD.WIDE.U32 R8, R79, R82, RZ ;  /* 0x000000524f087225 */ /* 0x004fc800078e00ff */
[----:B------:R-:W-:-:S04]  /*8f250*/  IMAD.HI.U32 R39, R11, 0x7f000001, R4 ;  /* 0x7f0000010b277827 */ /* 0x000fc800078e0004 */
[----:B------:R-:W-:-:S04]  /*8f260*/  IMAD.WIDE.U32 R4, R66, 0x5fffffa, RZ ;  /* 0x05fffffa42047825 */ /* 0x000fc800078e00ff */
[----:B------:R-:W-:-:S04]  /*8f270*/  IMAD.WIDE.U32 R10, R79, R85, RZ ;  /* 0x000000554f0a7225 */ /* 0x000fc800078e00ff */
[----:B------:R-:W-:Y:S01]  /*8f280*/  IMAD R84, R8, 0x7effffff, RZ ;  /* 0x7effffff08547824 */ /* 0x000fe200078e02ff */
[----:B------:R-:W-:Y:S01]  /*8f290*/  @!P2 IADD3 R80, PT, PT, R80, 0x7f000001, RZ ;  /* 0x7f0000015050a810 */ /* 0x000fe20007ffe0ff */
[----:B------:R-:W-:Y:S01]  /*8f2a0*/  IMAD R66, R66, 0x6, RZ ;  /* 0x0000000642427824 */ /* 0x000fe200078e02ff */
[----:B------:R-:W-:Y:S02]  /*8f2b0*/  @P3 IADD3 R67, PT, PT, R67, -0x7f000001, RZ ;  /* 0x80ffffff43433810 */ /* 0x000fe40007ffe0ff */
[----:B------:R-:W-:Y:S01]  /*8f2c0*/  @!P1 IADD3 R83, PT, PT, R83, 0x7f000001, RZ ;  /* 0x7f00000153539810 */ /* 0x000fe20007ffe0ff */
[----:B------:R-:W-:Y:S02]  /*8f2d0*/  IMAD R81, R10, 0x7effffff, RZ ;  /* 0x7effffff0a517824 */ /* 0x000fe400078e02ff */
[----:B------:R-:W-:-:S04]  /*8f2e0*/  IMAD.HI.U32 R84, R84, 0x7f000001, R8 ;  /* 0x7f00000154547827 */ /* 0x000fc800078e0008 */
[----:B------:R-:W-:-:S04]  /*8f2f0*/  IMAD.HI.U32 R66, R66, 0x7f000001, R4 ;  /* 0x7f00000142427827 */ /* 0x000fc800078e0004 */
[----:B------:R-:W-:-:S04]  /*8f300*/  IMAD.WIDE.U32 R8, R79, R80, RZ ;  /* 0x000000504f087225 */ /* 0x000fc800078e00ff */
[----:B------:R-:W-:-:S04]  /*8f310*/  IMAD.WIDE.U32 R4, R67, 0x5fffffa, RZ ;  /* 0x05fffffa43047825 */ /* 0x000fc800078e00ff */
[----:B------:R-:W-:Y:S01]  /*8f320*/  IMAD.HI.U32 R81, R81, 0x7f000001, R10 ;  /* 0x7f00000151517827 */ /* 0x000fe200078e000a */
[----:B------:R-:W-:-:S03]  /*8f330*/  ISETP.GE.U32.AND P0, PT, R68, 0x7f000001, PT ;  /* 0x7f0000014400780c */ /* 0x000fc60003f06070 */
[----:B------:R-:W-:Y:S02]  /*8f340*/  IMAD R67, R67, 0x6, RZ ;  /* 0x0000000643437824 */ /* 0x000fe400078e02ff */
[----:B---3--:R-:W-:-:S04]  /*8f350*/  IMAD.WIDE.U32 R10, R77, R83, RZ ;  /* 0x000000534d0a7225 */ /* 0x008fc800078e00ff */
[----:B------:R-:W-:-:S04]  /*8f360*/  IMAD.WIDE.U32 R14, R77, R80, RZ ;  /* 0x000000504d0e7225 */ /* 0x000fc800078e00ff */
[----:B------:R-:W-:Y:S02]  /*8f370*/  IMAD R86, R8, 0x7effffff, RZ ;  /* 0x7effffff08567824 */ /* 0x000fe400078e02ff */
[----:B------:R-:W-:-:S04]  /*8f380*/  IMAD.HI.U32 R67, R67, 0x7f000001, R4 ;  /* 0x7f00000143437827 */ /* 0x000fc800078e0004 */
[----:B------:R-:W-:Y:S02]  /*8f390*/  IMAD R87, R10, 0x7effffff, RZ ;  /* 0x7effffff0a577824 */ /* 0x000fe400078e02ff */
[----:B------:R-:W-:Y:S02]  /*8f3a0*/  IMAD R88, R14, 0x7effffff, RZ ;  /* 0x7effffff0e587824 */ /* 0x000fe400078e02ff */
[----:B------:R-:W-:-:S04]  /*8f3b0*/  IMAD.WIDE.U32 R4, R79, R83, RZ ;  /* 0x000000534f047225 */ /* 0x000fc800078e00ff */
[----:B------:R-:W-:Y:S01]  /*8f3c0*/  IMAD.HI.U32 R86, R86, 0x7f000001, R8 ;  /* 0x7f00000156567827 */ /* 0x000fe200078e0008 */
[----:B------:R-:W-:-:S03]  /*8f3d0*/  ISETP.GE.U32.AND P1, PT, R84, 0x7f000001, PT ;  /* 0x7f0000015400780c */ /* 0x000fc60003f26070 */
[----:B------:R-:W-:-:S04]  /*8f3e0*/  IMAD.HI.U32 R87, R87, 0x7f000001, R10 ;  /* 0x7f00000157577827 */ /* 0x000fc800078e000a */
[----:B------:R-:W-:-:S04]  /*8f3f0*/  IMAD.HI.U32 R88, R88, 0x7f000001, R14 ;  /* 0x7f00000158587827 */ /* 0x000fc800078e000e */
[----:B------:R-:W-:Y:S01]  /*8f400*/  IMAD R79, R4, 0x7effffff, RZ ;  /* 0x7effffff044f7824 */ /* 0x000fe200078e02ff */
[----:B------:R-:W-:Y:S01]  /*8f410*/  ISETP.GE.U32.AND P6, PT, R81, 0x7f000001, PT ;  /* 0x7f0000015100780c */ /* 0x000fe20003fc6070 */
[----:B------:R-:W-:Y:S01]  /*8f420*/  ISETP.GE.U32.AND P4, PT, R86, 0x7f000001, PT ;  /* 0x7f0000015600780c */ /* 0x000fe20003f86070 */
[----:B------:R-:W-:Y:S01]  /*8f430*/  @P0 IADD3 R68, PT, PT, R68, -0x7f000001, RZ ;  /* 0x80ffffff44440810 */ /* 0x000fe20007ffe0ff */
[----:B------:R-:W-:Y:S01]  /*8f440*/  IMAD.HI.U32 R79, R79, 0x7f000001, R4 ;  /* 0x7f0000014f4f7827 */ /* 0x000fe200078e0004 */
[----:B------:R-:W-:Y:S01]  /*8f450*/  ISETP.GE.U32.AND P0, PT, R88, 0x7f000001, PT ;  /* 0x7f0000015800780c */ /* 0x000fe20003f06070 */
[----:B------:R-:W-:Y:S02]  /*8f460*/  ISETP.GE.U32.AND P5, PT, R87, 0x7f000001, PT ;  /* 0x7f0000015700780c */ /* 0x000fe40003fa6070 */
[----:B------:R-:W-:-:S04]  /*8f470*/  IMAD.WIDE.U32 R4, R77, R82, RZ ;  /* 0x000000524d047225 */ /* 0x000fc800078e00ff */
[----:B------:R-:W-:-:S04]  /*8f480*/  IMAD.WIDE.U32 R8, R77, R85, RZ ;  /* 0x000000554d087225 */ /* 0x000fc800078e00ff */
[----:B------:R-:W-:Y:S01]  /*8f490*/  IMAD R14, R4, 0x7effffff, RZ ;  /* 0x7effffff040e7824 */ /* 0x000fe200078e02ff */
[----:B------:R-:W-:Y:S01]  /*8f4a0*/  @P1 IADD3 R84, PT, PT, R84, -0x7f000001, RZ ;  /* 0x80ffffff54541810 */ /* 0x000fe20007ffe0ff */
[----:B------:R-:W-:Y:S02]  /*8f4b0*/  IMAD R15, R8, 0x7effffff, RZ ;  /* 0x7effffff080f7824 */ /* 0x000fe400078e02ff */
[----:B------:R-:W-:Y:S01]  /*8f4c0*/  IMAD.HI.U32 R14, R14, 0x7f000001, R4 ;  /* 0x7f0000010e0e7827 */ /* 0x000fe200078e0004 */
[----:B------:R-:W-:-:S03]  /*8f4d0*/  @P6 IADD3 R81, PT, PT, R81, -0x7f000001, RZ ;  /* 0x80ffffff51516810 */ /* 0x000fc60007ffe0ff */
[----:B------:R-:W-:Y:S01]  /*8f4e0*/  IMAD.HI.U32 R15, R15, 0x7f000001, R8 ;  /* 0x7f0000010f0f7827 */ /* 0x000fe200078e0008 */
[----:B------:R-:W-:Y:S01]  /*8f4f0*/  ISETP.GE.U32.AND P2, PT, R84, 0x7f000001, PT ;  /* 0x7f0000015400780c */ /* 0x000fe20003f46070 */
[----:B------:R-:W-:Y:S02]  /*8f500*/  @P4 IADD3 R86, PT, PT, R86, -0x7f000001, RZ ;  /* 0x80ffffff56564810 */ /* 0x000fe40007ffe0ff */
[----:B----4-:R-:W-:Y:S01]  /*8f510*/  IMAD.WIDE.U32 R10, R76, R85, RZ ;  /* 0x000000554c0a7225 */ /* 0x010fe200078e00ff */
[----:B------:R-:W-:Y:S01]  /*8f520*/  ISETP.GE.U32.AND P1, PT, R79, 0x7f000001, PT ;  /* 0x7f0000014f00780c */ /* 0x000fe20003f26070 */
[----:B------:R-:W-:Y:S02]  /*8f530*/  @P0 IADD3 R88, PT, PT, R88, -0x7f000001, RZ ;  /* 0x80ffffff58580810 */ /* 0x000fe40007ffe0ff */
[----:B------:R-:W-:Y:S01]  /*8f540*/  @P5 IADD3 R87, PT, PT, R87, -0x7f000001, RZ ;  /* 0x80ffffff57575810 */ /* 0x000fe20007ffe0ff */
[----:B------:R-:W-:Y:S01]  /*8f550*/  ISETP.GE.U32.AND P3, PT, R14, 0x7f000001, PT ;  /* 0x7f0000010e00780c */ /* 0x000fe20003f66070 */
[----:B------:R-:W-:Y:S01]  /*8f560*/  ISETP.GE.U32.AND P5, PT, R81, 0x7f000001, PT ;  /* 0x7f0000015100780c */ /* 0x000fe20003fa6070 */
[----:B------:R-:W-:Y:S01]  /*8f570*/  IMAD R77, R10, 0x7effffff, RZ ;  /* 0x7effffff0a4d7824 */ /* 0x000fe200078e02ff */
[----:B------:R-:W-:Y:S01]  /*8f580*/  ISETP.GE.U32.AND P0, PT, R15, 0x7f000001, PT ;  /* 0x7f0000010f00780c */ /* 0x000fe20003f06070 */
[----:B------:R-:W-:Y:S01]  /*8f590*/  ISETP.GE.U32.AND P4, PT, R86, 0x7f000001, PT ;  /* 0x7f0000015600780c */ /* 0x000fe20003f86070 */
[----:B------:R-:W-:-:S04]  /*8f5a0*/  IMAD.WIDE.U32 R8, R88, 0x5fffffa, RZ ;  /* 0x05fffffa58087825 */ /* 0x000fc800078e00ff */
[----:B------:R-:W-:-:S04]  /*8f5b0*/  IMAD.HI.U32 R10, R77, 0x7f000001, R10 ;  /* 0x7f0000014d0a7827 */ /* 0x000fc800078e000a */
[----:B------:R-:W-:Y:S02]  /*8f5c0*/  IMAD R88, R88, 0x6, RZ ;  /* 0x0000000658587824 */ /* 0x000fe400078e02ff */
[----:B------:R-:W-:Y:S01]  /*8f5d0*/  IMAD.WIDE.U32 R4, R68, 0x5fffffa, RZ ;  /* 0x05fffffa44047825 */ /* 0x000fe200078e00ff */
[----:B------:R-:W-:-:S03]  /*8f5e0*/  @P2 IADD3 R84, PT, PT, R84, -0x7f000001, RZ ;  /* 0x80ffffff54542810 */ /* 0x000fc60007ffe0ff */
[----:B------:R-:W-:Y:S01]  /*8f5f0*/  IMAD.HI.U32 R88, R88, 0x7f000001, R8 ;  /* 0x7f00000158587827 */ /* 0x000fe200078e0008 */
[----:B------:R-:W-:Y:S01]  /*8f600*/  ISETP.GE.U32.AND P2, PT, R10, 0x7f000001, PT ;  /* 0x7f0000010a00780c */ /* 0x000fe20003f46070 */
[----:B------:R-:W-:Y:S02]  /*8f610*/  @P1 IADD3 R79, PT, PT, R79, -0x7f000001, RZ ;  /* 0x80ffffff4f4f1810 */ /* 0x000fe40007ffe0ff */
[----:B------:R-:W-:Y:S02]  /*8f620*/  IMAD R11, R68, 0x6, RZ ;  /* 0x00000006440b7824 */ /* 0x000fe400078e02ff */
[----:B------:R-:W-:Y:S01]  /*8f630*/  IMAD.WIDE.U32 R8, R76, R80, RZ ;  /* 0x000000504c087225 */ /* 0x000fe200078e00ff */
[----:B------:R-:W-:Y:S02]  /*8f640*/  @P3 IADD3 R14, PT, PT, R14, -0x7f000001, RZ ;  /* 0x80ffffff0e0e3810 */ /* 0x000fe40007ffe0ff */
[----:B------:R-:W-:Y:S02]  /*8f650*/  @P5 IADD3 R81, PT, PT, R81, -0x7f000001, RZ ;  /* 0x80ffffff51515810 */ /* 0x000fe40007ffe0ff */
[----:B------:R-:W-:-:S02]  /*8f660*/  @P0 IADD3 R15, PT, PT, R15, -0x7f000001, RZ ;  /* 0x80ffffff0f0f0810 */ /* 0x000fc40007ffe0ff */
[----:B------:R-:W-:Y:S01]  /*8f670*/  @P4 IADD3 R86, PT, PT, R86, -0x7f000001, RZ ;  /* 0x80ffffff56564810 */ /* 0x000fe20007ffe0ff */
[----:B------:R-:W-:Y:S01]  /*8f680*/  IMAD.HI.U32 R68, R11, 0x7f000001, R4 ;  /* 0x7f0000010b447827 */ /* 0x000fe200078e0004 */
[----:B------:R-:W-:Y:S01]  /*8f690*/  ISETP.GE.U32.AND P1, PT, R79, 0x7f000001, PT ;  /* 0x7f0000014f00780c */ /* 0x000fe20003f26070 */
[----:B------:R-:W-:Y:S02]  /*8f6a0*/  ISETP.GE.U32.AND P3, PT, R88, 0x7f000001, PT ;  /* 0x7f0000015800780c */ /* 0x000fe40003f66070 */
[----:B------:R-:W-:Y:S01]  /*8f6b0*/  IMAD R11, R8, 0x7effffff, RZ ;  /* 0x7effffff080b7824 */ /* 0x000fe200078e02ff */
[----:B------:R-:W-:Y:S02]  /*8f6c0*/  IADD3 R77, PT, PT, R84, R87, RZ ;  /* 0x00000057544d7210 */ /* 0x000fe40007ffe0ff */
[----:B------:R-:W-:Y:S01]  /*8f6d0*/  IADD3 R84, PT, PT, R81, R14, RZ ;  /* 0x0000000e51547210 */ /* 0x000fe20007ffe0ff */
[----:B------:R-:W-:Y:S01]  /*8f6e0*/  IMAD.WIDE.U32 R4, R76, R83, RZ ;  /* 0x000000534c047225 */ /* 0x000fe200078e00ff */
[----:B------:R-:W-:-:S03]  /*8f6f0*/  IADD3 R81, PT, PT, R86, R15, RZ ;  /* 0x0000000f56517210 */ /* 0x000fc60007ffe0ff */
[----:B------:R-:W-:-:S04]  /*8f700*/  IMAD.HI.U32 R86, R11, 0x7f000001, R8 ;  /* 0x7f0000010b567827 */ /* 0x000fc800078e0008 */
[----:B------:R-:W-:Y:S01]  /*8f710*/  IMAD R87, R4, 0x7effffff, RZ ;  /* 0x7effffff04577824 */ /* 0x000fe200078e02ff */
[----:B------:R-:W-:Y:S01]  /*8f720*/  @P2 IADD3 R10, PT, PT, R10, -0x7f000001, RZ ;  /* 0x80ffffff0a0a2810 */ /* 0x000fe20007ffe0ff */
[----:B------:R-:W-:Y:S02]  /*8f730*/  ISETP.GE.U32.AND P2, PT, R86, 0x7f000001, PT ;  /* 0x7f0000015600780c */ /* 0x000fe40003f46070 */
[----:B------:R-:W-:-:S04]  /*8f740*/  IMAD.HI.U32 R87, R87, 0x7f000001, R4 ;  /* 0x7f00000157577827 */ /* 0x000fc800078e0004 */
[----:B------:R-:W-:Y:S01]  /*8f750*/  IMAD.WIDE.U32 R4, R10, 0x5fffffa, RZ ;  /* 0x05fffffa0a047825 */ /* 0x000fe200078e00ff */
[----:B------:R-:W-:Y:S02]  /*8f760*/  @P1 IADD3 R79, PT, PT, R79, -0x7f000001, RZ ;  /* 0x80ffffff4f4f1810 */ /* 0x000fe40007ffe0ff */
[----:B------:R-:W-:Y:S01]  /*8f770*/  @P3 IADD3 R88, PT, PT, R88, -0x7f000001, RZ ;  /* 0x80ffffff58583810 */ /* 0x000fe20007ffe0ff */
[----:B------:R-:W-:Y:S02]  /*8f780*/  IMAD R8, R10, 0x6, RZ ;  /* 0x000000060a087824 */ /* 0x000fe400078e02ff */
[----:B------:R-:W-:Y:S01]  /*8f790*/  IMAD.WIDE.U32 R10, R38, R82, RZ ;  /* 0x00000052260a7225 */ /* 0x000fe200078e00ff */
[----:B------:R-:W-:Y:S01]  /*8f7a0*/  ISETP.GE.U32.AND P1, PT, R87, 0x7f000001, PT ;  /* 0x7f0000015700780c */ /* 0x000fe20003f26070 */
[----:B------:R-:W-:Y:S02]  /*8f7b0*/  IADD3 R79, PT, PT, R79, R88, RZ ;  /* 0x000000584f4f7210 */ /* 0x000fe40007ffe0ff */
[----:B------:R-:W-:-:S04]  /*8f7c0*/  IMAD.HI.U32 R88, R8, 0x7f000001, R4 ;  /* 0x7f00000108587827 */ /* 0x000fc800078e0004 */
[----:B------:R-:W-:Y:S02]  /*8f7d0*/  IMAD R14, R10, 0x7effffff, RZ ;  /* 0x7effffff0a0e7824 */ /* 0x000fe400078e02ff */
[----:B------:R-:W-:-:S04]  /*8f7e0*/  IMAD.WIDE.U32 R8, R38, R85, RZ ;  /* 0x0000005526087225 */ /* 0x000fc800078e00ff */
[----:B------:R-:W-:-:S04]  /*8f7f0*/  IMAD.WIDE.U32 R4, R76, R82, RZ ;  /* 0x000000524c047225 */ /* 0x000fc800078e00ff */
[----:B------:R-:W-:Y:S01]  /*8f800*/  IMAD.HI.U32 R76, R14, 0x7f000001, R10 ;  /* 0x7f0000010e4c7827 */ /* 0x000fe200078e000a */
[----:B------:R-:W-:-:S03]  /*8f810*/  @P2 IADD3 R86, PT, PT, R86, -0x7f000001, RZ ;  /* 0x80ffffff56562810 */ /* 0x000fc60007ffe0ff */
[----:B------:R-:W-:Y:S01]  /*8f820*/  IMAD R82, R8, 0x7effffff, RZ ;  /* 0x7effffff08527824 */ /* 0x000fe200078e02ff */
[----:B------:R-:W-:Y:S01]  /*8f830*/  ISETP.GE.U32.AND P2, PT, R79, 0x7f000001, PT ;  /* 0x7f0000014f00780c */ /* 0x000fe20003f46070 */
[----:B------:R-:W-:Y:S01]  /*8f840*/  ISETP.GE.U32.AND P3, PT, R88, 0x7f000001, PT ;  /* 0x7f0000015800780c */ /* 0x000fe20003f66070 */
[----:B------:R-:W-:Y:S01]  /*8f850*/  ISETP.GE.U32.AND P4, PT, R76, 0x7f000001, PT ;  /* 0x7f0000014c00780c */ /* 0x000fe20003f86070 */
[----:B------:R-:W-:-:S04]  /*8f860*/  IMAD.HI.U32 R82, R82, 0x7f000001, R8 ;  /* 0x7f00000152527827 */ /* 0x000fc800078e0008 */
[----:B------:R-:W-:-:S04]  /*8f870*/  IMAD.WIDE.U32 R10, R38, R80, RZ ;  /* 0x00000050260a7225 */ /* 0x000fc800078e00ff */
[----:B------:R-:W-:-:S04]  /*8f880*/  IMAD.WIDE.U32 R14, R86, 0x5fffffa, RZ ;  /* 0x05fffffa560e7825 */ /* 0x000fc800078e00ff */
[----:B------:R-:W-:Y:S01]  /*8f890*/  IMAD R80, R4, 0x7effffff, RZ ;  /* 0x7effffff04507824 */ /* 0x000fe200078e02ff */
[----:B------:R-:W-:Y:S01]  /*8f8a0*/  @P1 IADD3 R87, PT, PT, R87, -0x7f000001, RZ ;  /* 0x80ffffff57571810 */ /* 0x000fe20007ffe0ff */
[----:B------:R-:W-:Y:S01]  /*8f8b0*/  ISETP.GE.U32.AND P0, PT, R84, 0x7f000001, PT ;  /* 0x7f0000015400780c */ /* 0x000fe20003f06070 */
[----:B------:R-:W-:Y:S01]  /*8f8c0*/  IMAD R86, R86, 0x6, RZ ;  /* 0x0000000656567824 */ /* 0x000fe200078e02ff */
[----:B------:R-:W-:Y:S01]  /*8f8d0*/  ISETP.GE.U32.AND P1, PT, R82, 0x7f000001, PT ;  /* 0x7f0000015200780c */ /* 0x000fe20003f26070 */
[----:B------:R-:W-:-:S04]  /*8f8e0*/  IMAD.HI.U32 R80, R80, 0x7f000001, R4 ;  /* 0x7f00000150507827 */ /* 0x000fc800078e0004 */
[----:B------:R-:W-:Y:S02]  /*8f8f0*/  IMAD R4, R10, 0x7effffff, RZ ;  /* 0x7effffff0a047824 */ /* 0x000fe400078e02ff */
[----:B------:R-:W-:Y:S01]  /*8f900*/  IMAD.HI.U32 R14, R86, 0x7f000001, R14 ;  /* 0x7f000001560e7827 */ /* 0x000fe200078e000e */
[----:B------:R-:W-:Y:S01]  /*8f910*/  @P2 IADD3 R79, PT, PT, R79, -0x7f000001, RZ ;  /* 0x80ffffff4f4f2810 */ /* 0x000fe20007ffe0ff */
[----:B------:R-:W-:Y:S02]  /*8f920*/  ISETP.GE.U32.AND P2, PT, R81, 0x7f000001, PT ;  /* 0x7f0000015100780c */ /* 0x000fe40003f46070 */
[----:B------:R-:W-:Y:S01]  /*8f930*/  IMAD.HI.U32 R10, R4, 0x7f000001, R10 ;  /* 0x7f000001040a7827 */ /* 0x000fe200078e000a */
[----:B------:R-:W-:Y:S02]  /*8f940*/  @P3 IADD3 R88, PT, PT, R88, -0x7f000001, RZ ;  /* 0x80ffffff58583810 */ /* 0x000fe40007ffe0ff */
[----:B------:R-:W-:Y:S01]  /*8f950*/  @P4 IADD3 R76, PT, PT, R76, -0x7f000001, RZ ;  /* 0x80ffffff4c4c4810 */ /* 0x000fe20007ffe0ff */
[----:B------:R-:W-:Y:S01]  /*8f960*/  IMAD.WIDE.U32 R4, R38, R83, RZ ;  /* 0x0000005326047225 */ /* 0x000fe200078e00ff */
[----:B------:R-:W-:Y:S01]  /*8f970*/  ISETP.GE.U32.AND P3, PT, R14, 0x7f000001, PT ;  /* 0x7f0000010e00780c */ /* 0x000fe20003f66070 */
[----:B------:R-:W-:Y:S01]  /*8f980*/  ISETP.GE.U32.AND P5, PT, R77, 0x7f000001, PT ;  /* 0x7f0000014d00780c */ /* 0x000fe20003fa6070 */
[----:B------:R-:W-:Y:S01]  /*8f990*/  @P0 IADD3 R84, PT, PT, R84, -0x7f000001, RZ ;  /* 0x80ffffff54540810 */ /* 0x000fe20007ffe0ff */
[----:B------:R-:W-:-:S02]  /*8f9a0*/  IMAD R11, R4, 0x7effffff, RZ ;  /* 0x7effffff040b7824 */ /* 0x000fc400078e02ff */
[----:B------:R-:W-:Y:S01]  /*8f9b0*/  IMAD.WIDE.U32 R8, R76, 0x5fffffa, RZ ;  /* 0x05fffffa4c087825 */ /* 0x000fe200078e00ff */
[----:B------:R-:W-:Y:S01]  /*8f9c0*/  @P1 IADD3 R82, PT, PT, R82, -0x7f000001, RZ ;  /* 0x80ffffff52521810 */ /* 0x000fe20007ffe0ff */
[----:B------:R-:W-:Y:S01]  /*8f9d0*/  ISETP.GE.U32.AND P0, PT, R10, 0x7f000001, PT ;  /* 0x7f0000010a00780c */ /* 0x000fe20003f06070 */
[----:B------:R-:W-:Y:S01]  /*8f9e0*/  IADD3 R79, PT, PT, R79, R88, RZ ;  /* 0x000000584f4f7210 */ /* 0x000fe20007ffe0ff */
[----:B------:R-:W-:Y:S01]  /*8f9f0*/  IMAD R15, R76, 0x6, RZ ;  /* 0x000000064c0f7824 */ /* 0x000fe200078e02ff */
[----:B------:R-:W-:Y:S01]  /*8fa00*/  ISETP.GE.U32.AND P4, PT, R69, 0x7f000001, PT ;  /* 0x7f0000014500780c */ /* 0x000fe20003f86070 */
[----:B------:R-:W-:Y:S01]  /*8fa10*/  ISETP.GE.U32.AND P1, PT, R73, 0x7f000001, PT ;  /* 0x7f0000014900780c */ /* 0x000fe20003f26070 */
[----:B------:R-:W-:-:S04]  /*8fa20*/  IMAD.HI.U32 R11, R11, 0x7f000001, R4 ;  /* 0x7f0000010b0b7827 */ /* 0x000fc800078e0004 */
[----:B------:R-:W-:Y:S01]  /*8fa30*/  IMAD.WIDE.U32 R4, R82, 0x5fffffa, RZ ;  /* 0x05fffffa52047825 */ /* 0x000fe200078e00ff */
[----:B------:R-:W-:-:S03]  /*8fa40*/  @P2 IADD3 R81, PT, PT, R81, -0x7f000001, RZ ;  /* 0x80ffffff51512810 */ /* 0x000fc60007ffe0ff */
        /* <DEDUP_REMOVED lines=9> */
[----:B------:R-:W-:Y:S02]  /*8fae0*/  IADD3 R14, PT, PT, R77, R14, RZ ;  /* 0x0000000e4d0e7210 */ /* 0x000fe40007ffe0ff */
[----:B------:R-:W-:-:S02]  /*8faf0*/  @P4 IADD3 R69, PT, PT, R69, -0x7f000001, RZ ;  /* 0x80ffffff45454810 */ /* 0x000fc40007ffe0ff */
[----:B------:R-:W-:Y:S01]  /*8fb00*/  @P1 IADD3 R73, PT, PT, R73, -0x7f000001, RZ ;  /* 0x80ffffff49491810 */ /* 0x000fe20007ffe0ff */
[----:B------:R-:W-:Y:S01]  /*8fb10*/  ISETP.GE.U32.AND P4, PT, R38, 0x7f000001, PT ;  /* 0x7f0000012600780c */ /* 0x000fe20003f86070 */
[----:B------:R-:W-:Y:S01]  /*8fb20*/  IMAD.WIDE.U32 R8, R10, 0x5fffffa, RZ ;  /* 0x05fffffa0a087825 */ /* 0x000fe200078e00ff */
[----:B------:R-:W-:Y:S01]  /*8fb30*/  ISETP.GE.U32.AND P5, PT, R14, 0x7f000001, PT ;  /* 0x7f0000010e00780c */ /* 0x000fe20003fa6070 */
[----:B------:R-:W-:Y:S01]  /*8fb40*/  @P2 IADD3 R79, PT, PT, R79, -0x7f000001, RZ ;  /* 0x80ffffff4f4f2810 */ /* 0x000fe20007ffe0ff */
[----:B------:R-:W-:Y:S01]  /*8fb50*/  ISETP.GE.U32.AND P2, PT, R73, 0x7f000001, PT ;  /* 0x7f0000014900780c */ /* 0x000fe20003f46070 */
[----:B------:R-:W-:Y:S01]  /*8fb60*/  IMAD R10, R10, 0x6, RZ ;  /* 0x000000060a0a7824 */ /* 0x000fe200078e02ff */
[----:B------:R-:W-:Y:S02]  /*8fb70*/  @P6 IADD3 R80, PT, PT, R80, -0x7f000001, RZ ;  /* 0x80ffffff50506810 */ /* 0x000fe40007ffe0ff */
[----:B------:R-:W-:Y:S02]  /*8fb80*/  IADD3 R84, PT, PT, R84, R87, RZ ;  /* 0x0000005754547210 */ /* 0x000fe40007ffe0ff */
[----:B------:R-:W-:Y:S01]  /*8fb90*/  @P3 IADD3 R15, PT, PT, R15, -0x7f000001, RZ ;  /* 0x80ffffff0f0f3810 */ /* 0x000fe20007ffe0ff */
[----:B------:R-:W-:Y:S01]  /*8fba0*/  IMAD.HI.U32 R9, R10, 0x7f000001, R8 ;  /* 0x7f0000010a097827 */ /* 0x000fe200078e0008 */
[----:B------:R-:W-:Y:S01]  /*8fbb0*/  ISETP.GE.U32.AND P6, PT, R19, 0x7f000001, PT ;  /* 0x7f0000011300780c */ /* 0x000fe20003fc6070 */
[----:B------:R-:W-:-:S02]  /*8fbc0*/  IADD3 R80, PT, PT, R81, R80, RZ ;  /* 0x0000005051507210 */ /* 0x000fc40007ffe0ff */
[----:B------:R-:W-:Y:S02]  /*8fbd0*/  @P4 IADD3 R38, PT, PT, R38, -0x7f000001, RZ ;  /* 0x80ffffff26264810 */ /* 0x000fe40007ffe0ff */
[----:B------:R-:W-:Y:S01]  /*8fbe0*/  IADD3 R15, PT, PT, R79, R15, RZ ;  /* 0x0000000f4f0f7210 */ /* 0x000fe20007ffe0ff */
[----:B------:R-:W-:Y:S01]  /*8fbf0*/  ISETP.GE.U32.AND P3, PT, R9, 0x7f000001, PT ;  /* 0x7f0000010900780c */ /* 0x000fe20003f66070 */
[----:B------:R-:W-:Y:S01]  /*8fc00*/  ISETP.GE.U32.AND P4, PT, R84, 0x7f000001, PT ;  /* 0x7f0000015400780c */ /* 0x000fe20003f86070 */
[----:B------:R-:W-:Y:S01]  /*8fc10*/  @P5 IADD3 R14, PT, PT, R14, -0x7f000001, RZ ;  /* 0x80ffffff0e0e5810 */ /* 0x000fe20007ffe0ff */
[----:B------:R-:W-:Y:S01]  /*8fc20*/  ISETP.GE.U32.AND P0, PT, R11, 0x7f000001, PT ;  /* 0x7f0000010b00780c */ /* 0x000fe20003f06070 */
[----:B------:R-:W-:Y:S01]  /*8fc30*/  ISETP.GE.U32.AND P1, PT, R108, 0x7f000001, PT ;  /* 0x7f0000016c00780c */ /* 0x000fe20003f26070 */
[----:B------:R-:W-:Y:S01]  /*8fc40*/  ISETP.GE.U32.AND P5, PT, R80, 0x7f000001, PT ;  /* 0x7f0000015000780c */ /* 0x000fe20003fa6070 */
[----:B------:R-:W-:Y:S01]  /*8fc50*/  @P2 IADD3 R73, PT, PT, R73, -0x7f000001, RZ ;  /* 0x80ffffff49492810 */ /* 0x000fe20007ffe0ff */
[----:B------:R-:W-:Y:S01]  /*8fc60*/  ISETP.GE.U32.AND P2, PT, R15, 0x7f000001, PT ;  /* 0x7f0000010f00780c */ /* 0x000fe20003f46070 */
[----:B------:R-:W-:Y:S01]  /*8fc70*/  @P6 IADD3 R19, PT, PT, R19, -0x7f000001, RZ ;  /* 0x80ffffff13136810 */ /* 0x000fe20007ffe0ff */
[----:B------:R-:W-:Y:S01]  /*8fc80*/  ISETP.GE.U32.AND P6, PT, R40, 0x7f000001, PT ;  /* 0x7f0000012800780c */ /* 0x000fe20003fc6070 */
[----:B------:R-:W-:-:S03]  /*8fc90*/  IADD3 R14, PT, PT, R14, R38, RZ ;  /* 0x000000260e0e7210 */ /* 0x000fc60007ffe0ff */
[----:B------:R-:W-:Y:S02]  /*8fca0*/  @P3 IADD3 R9, PT, PT, R9, -0x7f000001, RZ ;  /* 0x80ffffff09093810 */ /* 0x000fe40007ffe0ff */
[----:B------:R-:W-:Y:S02]  /*8fcb0*/  @P4 IADD3 R84, PT, PT, R84, -0x7f000001, RZ ;  /* 0x80ffffff54544810 */ /* 0x000fe40007ffe0ff */
[----:B------:R-:W-:Y:S02]  /*8fcc0*/  @P0 IADD3 R11, PT, PT, R11, -0x7f000001, RZ ;  /* 0x80ffffff0b0b0810 */ /* 0x000fe40007ffe0ff */
[----:B------:R-:W-:Y:S02]  /*8fcd0*/  @P1 IADD3 R108, PT, PT, R108, -0x7f000001, RZ ;  /* 0x80ffffff6c6c1810 */ /* 0x000fe40007ffe0ff */
        /* <DEDUP_REMOVED lines=8> */
[----:B------:R-:W-:Y:S02]  /*8fd60*/  @P6 IADD3 R40, PT, PT, R40, -0x7f000001, RZ ;  /* 0x80ffffff28286810 */ /* 0x000fe40007ffe0ff */
[----:B------:R-:W-:Y:S01]  /*8fd70*/  IADD3 R15, PT, PT, R15, R64, RZ ;  /* 0x000000400f0f7210 */ /* 0x000fe20007ffe0ff */
[----:B------:R-:W-:Y:S01]  /*8fd80*/  ISETP.GE.U32.AND P6, PT, R11, 0x7f000001, PT ;  /* 0x7f0000010b00780c */ /* 0x000fe20003fc6070 */
[----:B------:R-:W-:Y:S01]  /*8fd90*/  ISETP.GE.U32.AND P4, PT, R108, 0x7f000001, PT ;  /* 0x7f0000016c00780c */ /* 0x000fe20003f86070 */
[----:B------:R-:W-:-:S03]  /*8fda0*/  @P1 IADD3 R128, PT, PT, R128, -0x7f000001, RZ ;  /* 0x80ffffff80801810 */ /* 0x000fc60007ffe0ff */
[----:B------:R-:W-:Y:S01]  /*8fdb0*/  @P2 IADD3 R45, PT, PT, R45, -0x7f000001, RZ ;  /* 0x80ffffff2d2d2810 */ /* 0x000fe20007ffe0ff */
[----:B------:R-:W-:Y:S01]  /*8fdc0*/  ISETP.GE.U32.AND P2, PT, R15, 0x7f000001, PT ;  /* 0x7f0000010f00780c */ /* 0x000fe20003f46070 */
[----:B------:R-:W-:Y:S01]  /*8fdd0*/  @P3 IADD3 R14, PT, PT, R14, -0x7f000001, RZ ;  /* 0x80ffffff0e0e3810 */ /* 0x000fe20007ffe0ff */
[----:B------:R-:W-:Y:S01]  /*8fde0*/  ISETP.GE.U32.AND P3, PT, R128, 0x7f000001, PT ;  /* 0x7f0000018000780c */ /* 0x000fe20003f66070 */
[----:B------:R-:W-:-:S04]  /*8fdf0*/  @P5 IADD3 R9, PT, PT, R9, -0x7f000001, RZ ;  /* 0x80ffffff09095810 */ /* 0x000fc80007ffe0ff */
[----:B------:R-:W-:Y:S02]  /*8fe00*/  @P6 IADD3 R11, PT, PT, R11, -0x7f000001, RZ ;  /* 0x80ffffff0b0b6810 */ /* 0x000fe40007ffe0ff */
[----:B------:R-:W-:Y:S02]  /*8fe10*/  IADD3 R14, PT, PT, R14, R78, RZ ;  /* 0x0000004e0e0e7210 */ /* 0x000fe40007ffe0ff */
[----:B------:R-:W-:Y:S01]  /*8fe20*/  IADD3 R9, PT, PT, R9, R41, RZ ;  /* 0x0000002909097210 */ /* 0x000fe20007ffe0ff */
[----:B------:R0:W-:Y:S01]  /*8fe30*/  STL [R1+0x110], R15 ;  /* 0x0001100f01007387 */ /* 0x0001e20000100800 */
[----:B------:R-:W-:Y:S02]  /*8fe40*/  @P4 IADD3 R108, PT, PT, R108, -0x7f000001, RZ ;  /* 0x80ffffff6c6c4810 */ /* 0x000fe40007ffe0ff */
[----:B------:R-:W-:Y:S01]  /*8fe50*/  IADD3 R11, PT, PT, R11, R42, RZ ;  /* 0x0000002a0b0b7210 */ /* 0x000fe20007ffe0ff */
[----:B------:R-:W-:Y:S01]  /*8fe60*/  ISETP.GE.U32.AND P4, PT, R39, 0x7f000001, PT ;  /* 0x7f0000012700780c */ /* 0x000fe20003f86070 */
[----:B------:R-:W-:Y:S01]  /*8fe70*/  ISETP.GE.U32.AND P5, PT, R14, 0x7f000001, PT ;  /* 0x7f0000010e00780c */ /* 0x000fe20003fa6070 */
[----:B------:R-:W-:-:S02]  /*8fe80*/  @P3 IADD3 R128, PT, PT, R128, -0x7f000001, RZ ;  /* 0x80ffffff80803810 */ /* 0x000fc40007ffe0ff */
[----:B0-----:R-:W-:Y:S01]  /*8fe90*/  @P2 IADD3 R15, PT, PT, R15, -0x7f000001, RZ ;  /* 0x80ffffff0f0f2810 */ /* 0x001fe20007ffe0ff */
[----:B------:R-:W-:Y:S01]  /*8fea0*/  ISETP.GE.U32.AND P2, PT, R9, 0x7f000001, PT ;  /* 0x7f0000010900780c */ /* 0x000fe20003f46070 */
[----:B------:R-:W-:Y:S01]  /*8feb0*/  ISETP.GE.U32.AND P3, PT, R11, 0x7f000001, PT ;  /* 0x7f0000010b00780c */ /* 0x000fe20003f66070 */
[----:B------:R-:W-:Y:S01]  /*8fec0*/  ISETP.GE.U32.AND P0, PT, R74, 0x7f000001, PT ;  /* 0x7f0000014a00780c */ /* 0x000fe20003f06070 */
[----:B------:R-:W-:Y:S01]  /*8fed0*/  IADD3 R40, PT, PT, R108, R40, RZ ;  /* 0x000000286c287210 */ /* 0x000fe20007ffe0ff */
[----:B------:R-:W-:Y:S04]  /*8fee0*/  STL [R1+0x110], R15 ;  /* 0x0001100f01007387 */ /* 0x000fe80000100800 */
[----:B------:R0:W-:Y:S04]  /*8fef0*/  STL [R1+0x114], R14 ;  /* 0x0001140e01007387 */ /* 0x0001e80000100800 */
[----:B------:R1:W-:Y:S01]  /*8ff00*/  STL [R1+0x118], R9 ;  /* 0x0001180901007387 */ /* 0x0003e20000100800 */
[----:B------:R-:W-:Y:S01]  /*8ff10*/  @P4 IADD3 R39, PT, PT, R39, -0x7f000001, RZ ;  /* 0x80ffffff27274810 */ /* 0x000fe20007ffe0ff */
[----:B------:R-:W-:-:S02]  /*8ff20*/  ISETP.GE.U32.AND P4, PT, R36, 0x7f000001, PT ;  /* 0x7f0000012400780c */ /* 0x000fc40003f86070 */
[----:B------:R2:W-:Y:S01]  /*8ff30*/  STL [R1+0x11c], R11 ;  /* 0x00011c0b01007387 */ /* 0x0005e20000100800 */
[----:B0-----:R-:W-:Y:S02]  /*8ff40*/  @P5 IADD3 R14, PT, PT, R14, -0x7f000001, RZ ;  /* 0x80ffffff0e0e5810 */ /* 0x001fe40007ffe0ff */
[----:B-1----:R-:W-:Y:S01]  /*8ff50*/  @P2 IADD3 R9, PT, PT, R9, -0x7f000001, RZ ;  /* 0x80ffffff09092810 */ /* 0x002fe20007ffe0ff */
[----:B------:R-:W-:Y:S01]  /*8ff60*/  ISETP.GE.U32.AND P2, PT, R40, 0x7f000001, PT ;  /* 0x7f0000012800780c */ /* 0x000fe20003f46070 */
[----:B--2---:R-:W-:Y:S02]  /*8ff70*/  @P3 IADD3 R11, PT, PT, R11, -0x7f000001, RZ ;  /* 0x80ffffff0b0b3810 */ /* 0x004fe40007ffe0ff */
[----:B------:R-:W-:Y:S01]  /*8ff80*/  @P0 IADD3 R74, PT, PT, R74, -0x7f000001, RZ ;  /* 0x80ffffff4a4a0810 */ /* 0x000fe20007ffe0ff */
[----:B------:R0:W-:Y:S04]  /*8ff90*/  STL [R1+0x114], R14 ;  /* 0x0001140e01007387 */ /* 0x0001e80000100800 */
[----:B------:R1:W-:Y:S04]  /*8ffa0*/  STL [R1+0x118], R9 ;  /* 0x0001180901007387 */ /* 0x0003e80000100800 */
[----:B------:R2:W-:Y:S01]  /*8ffb0*/  STL [R1+0x11c], R11 ;  /* 0x00011c0b01007387 */ /* 0x0005e20000100800 */
[----:B------:R-:W-:Y:S01]  /*8ffc0*/  @P4 IADD3 R36, PT, PT, R36, -0x7f000001, RZ ;  /* 0x80ffffff24244810 */ /* 0x000fe20007ffe0ff */
[----:B------:R-:W-:Y:S01]  /*8ffd0*/  ISETP.GE.U32.AND P0, PT, R74, 0x7f000001, PT ;  /* 0x7f0000014a00780c */ /* 0x000fe20003f06070 */
[----:B------:R-:W-:Y:S01]  /*8ffe0*/  IADD3 R19, PT, PT, R73, R19, RZ ;  /* 0x0000001349137210 */ /* 0x000fe20007ffe0ff */
[----:B------:R-:W-:Y:S01]  /*8fff0*/  ISETP.GE.U32.AND P1, PT, R46, 0x7f000001, PT ;  /* 0x7f0000012e00780c */ /* 0x000fe20003f26070 */
[----:B------:R-:W3:Y:S04]  /*90000*/  LD.E R15, desc[UR20][R6.64+0x10e8] ;  /* 0x0010e814060f7980 */ /* 0x000ee8000c101900 */
[----:B0-----:R-:W4:Y:S01]  /*90010*/  LD.E R14, desc[UR20][R6.64+0x10e4] ;  /* 0x0010e414060e7980 */ /* 0x001f22000c101900 */
[----:B------:R-:W-:Y:S01]  /*90020*/  @P2 IADD3 R40, PT, PT, R40, -0x7f000001, RZ ;  /* 0x80ffffff28282810 */ /* 0x000fe20007ffe0ff */
[----:B------:R-:W-:Y:S01]  /*90030*/  ISETP.GE.U32.AND P6, PT, R33, 0x7f000001, PT ;  /* 0x7f0000012100780c */ /* 0x000fe20003fc6070 */
[----:B------:R-:W-:Y:S01]  /*90040*/  ISETP.GE.U32.AND P5, PT, R35, 0x7f000001, PT ;  /* 0x7f0000012300780c */ /* 0x000fe20003fa6070 */
[----:B------:R-:W-:Y:S01]  /*90050*/  ISETP.GE.U32.AND P3, PT, R72, 0x7f000001, PT ;  /* 0x7f0000014800780c */ /* 0x000fe20003f66070 */
[----:B------:R-:W3:Y:S01]  /*90060*/  LD.E R38, desc[UR20][R6.64+0x10ec] ;  /* 0x0010ec1406267980 */ /* 0x000ee2000c101900 */
[----:B------:R-:W-:-:S03]  /*90070*/  IADD3 R40, PT, PT, R40, R36, RZ ;  /* 0x0000002428287210 */ /* 0x000fc60007ffe0ff */
[----:B------:R0:W3:Y:S01]  /*90080*/  LD.E R36, desc[UR20][R6.64+0x10e0] ;  /* 0x0010e01406247980 */ /* 0x0000e2000c101900 */
[----:B------:R-:W-:Y:S01]  /*90090*/  @P0 IADD3 R74, PT, PT, R74, -0x7f000001, RZ ;  /* 0x80ffffff4a4a0810 */ /* 0x000fe20007ffe0ff */
[----:B------:R-:W-:Y:S01]  /*900a0*/  ISETP.GE.U32.AND P0, PT, R19, 0x7f000001, PT ;  /* 0x7f0000011300780c */ /* 0x000fe20003f06070 */
[----:B------:R-:W-:Y:S01]  /*900b0*/  @P1 IADD3 R46, PT, PT, R46, -0x7f000001, RZ ;  /* 0x80ffffff2e2e1810 */ /* 0x000fe20007ffe0ff */
[----:B------:R-:W-:Y:S01]  /*900c0*/  ISETP.GE.U32.AND P1, PT, R12, 0x7f000001, PT ;  /* 0x7f0000010c00780c */ /* 0x000fe20003f26070 */
[----:B------:R-:W-:-:S10]  /*900d0*/  ISETP.GE.U32.AND P4, PT, R75, 0x7f000001, PT ;  /* 0x7f0000014b00780c */ /* 0x000fd40003f86070 */
[----:B------:R-:W-:Y:S01]  /*900e0*/  @P0 IADD3 R19, PT, PT, R19, -0x7f000001, RZ ;  /* 0x80ffffff13130810 */ /* 0x000fe20007ffe0ff */
[----:B------:R-:W-:Y:S01]  /*900f0*/  ISETP.GE.U32.AND P0, PT, R37, 0x7f000001, PT ;  /* 0x7f0000012500780c */ /* 0x000fe20003f06070 */
[----:B------:R-:W-:Y:S02]  /*90100*/  @P1 IADD3 R12, PT, PT, R12, -0x7f000001, RZ ;  /* 0x80ffffff0c0c1810 */ /* 0x000fe40007ffe0ff */
[----:B------:R-:W-:Y:S01]  /*90110*/  @P6 IADD3 R33, PT, PT, R33, -0x7f000001, RZ ;  /* 0x80ffffff21216810 */ /* 0x000fe20007ffe0ff */
[----:B------:R-:W-:Y:S01]  /*90120*/  ISETP.GE.U32.AND P1, PT, R70, 0x7f000001, PT ;  /* 0x7f0000014600780c */ /* 0x000fe20003f26070 */
[----:B------:R-:W-:Y:S02]  /*90130*/  @P5 IADD3 R35, PT, PT, R35, -0x7f000001, RZ ;  /* 0x80ffffff23235810 */ /* 0x000fe40007ffe0ff */
[----:B------:R-:W-:Y:S01]  /*90140*/  IADD3 R46, PT, PT, R128, R46, RZ ;  /* 0x0000002e802e7210 */ /* 0x000fe20007ffe0ff */
[----:B------:R-:W-:Y:S01]  /*90150*/  ISETP.GE.U32.AND P5, PT, R66, 0x7f000001, PT ;  /* 0x7f0000014200780c */ /* 0x000fe20003fa6070 */
[----:B------:R-:W-:-:S04]  /*90160*/  ISETP.GE.U32.AND P6, PT, R33, 0x7f000001, PT ;  /* 0x7f0000012100780c */ /* 0x000fc80003fc6070 */
        /* <DEDUP_REMOVED lines=15> */
[----:B------:R-:W-:Y:S02]  /*90260*/  IADD3 R45, PT, PT, R74, R45, RZ ;  /* 0x0000002d4a2d7210 */ /* 0x000fe40007ffe0ff */
[----:B------:R-:W-:Y:S02]  /*90270*/  @P2 IADD3 R67, PT, PT, R67, -0x7f000001, RZ ;  /* 0x80ffffff43432810 */ /* 0x000fe40007ffe0ff */
[----:B------:R-:W-:-:S02]  /*90280*/  @P4 IADD3 R46, PT, PT, R46, -0x7f000001, RZ ;  /* 0x80ffffff2e2e4810 */ /* 0x000fc40007ffe0ff */
[----:B------:R-:W-:Y:S02]  /*90290*/  @P3 IADD3 R35, PT, PT, R35, -0x7f000001, RZ ;  /* 0x80ffffff23233810 */ /* 0x000fe40007ffe0ff */
[----:B------:R-:W-:Y:S01]  /*902a0*/  IADD3 R10, PT, PT, R19, R39, RZ ;  /* 0x00000027130a7210 */ /* 0x000fe20007ffe0ff */
[----:B------:R-:W-:Y:S01]  /*902b0*/  ISETP.GE.U32.AND P4, PT, R33, 0x7f000001, PT ;  /* 0x7f0000012100780c */ /* 0x000fe20003f86070 */
[----:B------:R-:W-:Y:S01]  /*902c0*/  @P1 IADD3 R68, PT, PT, R68, -0x7f000001, RZ ;  /* 0x80ffffff44441810 */ /* 0x000fe20007ffe0ff */
[----:B------:R-:W-:Y:S01]  /*902d0*/  ISETP.GE.U32.AND P3, PT, R45, 0x7f000001, PT ;  /* 0x7f0000012d00780c */ /* 0x000fe20003f66070 */
[----:B------:R-:W-:Y:S01]  /*902e0*/  IADD3 R46, PT, PT, R46, R67, RZ ;  /* 0x000000432e2e7210 */ /* 0x000fe20007ffe0ff */
[----:B------:R-:W-:Y:S01]  /*902f0*/  ISETP.GE.U32.AND P1, PT, R35, 0x7f000001, PT ;  /* 0x7f0000012300780c */ /* 0x000fe20003f26070 */
[----:B------:R-:W-:Y:S01]  /*90300*/  @P0 IADD3 R72, PT, PT, R72, -0x7f000001, RZ ;  /* 0x80ffffff48480810 */ /* 0x000fe20007ffe0ff */
[----:B------:R-:W-:Y:S01]  /*90310*/  ISETP.GE.U32.AND P2, PT, R71, 0x7f000001, PT ;  /* 0x7f0000014700780c */ /* 0x000fe20003f46070 */
[----:B------:R-:W-:Y:S01]  /*90320*/  ISETP.GE.U32.AND P0, PT, R10, 0x7f000001, PT ;  /* 0x7f0000010a00780c */ /* 0x000fe20003f06070 */
[----:B------:R-:W-:-:S02]  /*90330*/  @P6 IADD3 R75, PT, PT, R75, -0x7f000001, RZ ;  /* 0x80ffffff4b4b6810 */ /* 0x000fc40007ffe0ff */
[----:B------:R-:W-:Y:S01]  /*90340*/  @P5 IADD3 R70, PT, PT, R70, -0x7f000001, RZ ;  /* 0x80ffffff46465810 */ /* 0x000fe20007ffe0ff */
[----:B------:R-:W-:Y:S01]  /*90350*/  ISETP.GE.U32.AND P6, PT, R46, 0x7f000001, PT ;  /* 0x7f0000012e00780c */ /* 0x000fe20003fc6070 */
[----:B------:R-:W-:Y:S01]  /*90360*/  ISETP.GE.U32.AND P5, PT, R72, 0x7f000001, PT ;  /* 0x7f0000014800780c */ /* 0x000fe20003fa6070 */
[----:B------:R-:W-:Y:S01]  /*90370*/  IMAD.WIDE.U32 R4, R69, 0x5fffffa, RZ ;  /* 0x05fffffa45047825 */ /* 0x000fe200078e00ff */
[----:B------:R-:W-:-:S03]  /*90380*/  @P4 IADD3 R33, PT, PT, R33, -0x7f000001, RZ ;  /* 0x80ffffff21214810 */ /* 0x000fc60007ffe0ff */
[----:B------:R-:W-:Y:S01]  /*90390*/  IMAD R8, R69, 0x6, RZ ;  /* 0x0000000645087824 */ /* 0x000fe200078e02ff */
[----:B------:R-:W-:Y:S01]  /*903a0*/  @P3 IADD3 R45, PT, PT, R45, -0x7f000001, RZ ;  /* 0x80ffffff2d2d3810 */ /* 0x000fe20007ffe0ff */
[----:B------:R-:W-:Y:S01]  /*903b0*/  ISETP.GE.U32.AND P3, PT, R70, 0x7f000001, PT ;  /* 0x7f0000014600780c */ /* 0x000fe20003f66070 */
[----:B------:R-:W-:Y:S01]  /*903c0*/  @P1 IADD3 R35, PT, PT, R35, -0x7f000001, RZ ;  /* 0x80ffffff23231810 */ /* 0x000fe20007ffe0ff */
[----:B------:R-:W-:Y:S01]  /*903d0*/  ISETP.GE.U32.AND P1, PT, R33, 0x7f000001, PT ;  /* 0x7f0000012100780c */ /* 0x000fe20003f26070 */
[----:B------:R-:W-:Y:S02]  /*903e0*/  @P2 IADD3 R71, PT, PT, R71, -0x7f000001, RZ ;  /* 0x80ffffff47472810 */ /* 0x000fe40007ffe0ff */
[----:B------:R-:W-:Y:S01]  /*903f0*/  @P0 IADD3 R10, PT, PT, R10, -0x7f000001, RZ ;  /* 0x80ffffff0a0a0810 */ /* 0x000fe20007ffe0ff */
[----:B------:R-:W-:Y:S01]  /*90400*/  ISETP.GE.U32.AND P0, PT, R75, 0x7f000001, PT ;  /* 0x7f0000014b00780c */ /* 0x000fe20003f06070 */
[----:B------:R-:W3:Y:S01]  /*90410*/  LDL R19, [R1+0x110] ;  /* 0x0001100001137983 */ /* 0x000ee20000100800 */
[----:B------:R-:W-:-:S02]  /*90420*/  @P6 IADD3 R46, PT, PT, R46, -0x7f000001, RZ ;  /* 0x80ffffff2e2e6810 */ /* 0x000fc40007ffe0ff */
[----:B------:R-:W-:Y:S01]  /*90430*/  @P5 IADD3 R72, PT, PT, R72, -0x7f000001, RZ ;  /* 0x80ffffff48485810 */ /* 0x000fe20007ffe0ff */
[----:B------:R-:W-:Y:S01]  /*90440*/  ISETP.GE.U32.AND P6, PT, R35, 0x7f000001, PT ;  /* 0x7f0000012300780c */ /* 0x000fe20003fc6070 */
[----:B------:R-:W-:-:S03]  /*90450*/  ISETP.GE.U32.AND P4, PT, R71, 0x7f000001, PT ;  /* 0x7f0000014700780c */ /* 0x000fc60003f86070 */
[----:B------:R-:W-:Y:S01]  /*90460*/  ISETP.GE.U32.AND P5, PT, R72, 0x7f000001, PT ;  /* 0x7f0000014800780c */ /* 0x000fe20003fa6070 */
[----:B------:R-:W-:Y:S01]  /*90470*/  IMAD.HI.U32 R8, R8, 0x7f000001, R4 ;  /* 0x7f00000108087827 */ /* 0x000fe200078e0004 */
[----:B------:R-:W-:Y:S01]  /*90480*/  @P3 IADD3 R70, PT, PT, R70, -0x7f000001, RZ ;  /* 0x80ffffff46463810 */ /* 0x000fe20007ffe0ff */
        /* <DEDUP_REMOVED lines=15> */
[----:B------:R-:W-:Y:S01]  /*90580*/  @P3 IADD3 R8, PT, PT, R8, -0x7f000001, RZ ;  /* 0x80ffffff08083810 */ /* 0x000fe20007ffe0ff */
[----:B------:R-:W-:Y:S01]  /*90590*/  ISETP.GE.U32.AND P3, PT, R72, 0x7f000001, PT ;  /* 0x7f0000014800780c */ /* 0x000fe20003f66070 */
[----:B------:R-:W-:Y:S01]  /*905a0*/  @P0 IADD3 R70, PT, PT, R70, -0x7f000001, RZ ;  /* 0x80ffffff46460810 */ /* 0x000fe20007ffe0ff */
[----:B------:R-:W-:-:S02]  /*905b0*/  ISETP.GE.U32.AND P0, PT, R37, 0x7f000001, PT ;  /* 0x7f0000012500780c */ /* 0x000fc40003f06070 */
[----:B------:R-:W-:Y:S02]  /*905c0*/  @P4 IADD3 R33, PT, PT, R33, -0x7f000001, RZ ;  /* 0x80ffffff21214810 */ /* 0x000fe40007ffe0ff */
[----:B------:R-:W-:Y:S02]  /*905d0*/  IADD3 R10, PT, PT, R10, R66, RZ ;  /* 0x000000420a0a7210 */ /* 0x000fe40007ffe0ff */
[----:B------:R-:W-:Y:S02]  /*905e0*/  @P5 IADD3 R35, PT, PT, R35, -0x7f000001, RZ ;  /* 0x80ffffff23235810 */ /* 0x000fe40007ffe0ff */
[----:B------:R-:W-:Y:S02]  /*905f0*/  IADD3 R68, PT, PT, R46, R68, RZ ;  /* 0x000000442e447210 */ /* 0x000fe40007ffe0ff */
[----:B------:R-:W-:Y:S02]  /*90600*/  IADD3 R33, PT, PT, R33, UR14, RZ ;  /* 0x0000000e21217c10 */ /* 0x000fe4000fffe0ff */
[----:B------:R-:W-:Y:S01]  /*90610*/  @P6 IADD3 R40, PT, PT, R40, -0x7f000001, RZ ;  /* 0x80ffffff28286810 */ /* 0x000fe20007ffe0ff */
[----:B------:R-:W-:Y:S01]  /*90620*/  ISETP.GE.U32.AND P6, PT, R10, 0x7f000001, PT ;  /* 0x7f0000010a00780c */ /* 0x000fe20003fc6070 */
[----:B------:R-:W-:-:S02]  /*90630*/  IADD3 R35, PT, PT, R35, UR15, RZ ;  /* 0x0000000f23237c10 */ /* 0x000fc4000fffe0ff */
        /* <DEDUP_REMOVED lines=8> */
[----:B------:R-:W-:Y:S01]  /*906c0*/  ISETP.GE.U32.AND P2, PT, R71, 0x7f000001, PT ;  /* 0x7f0000014700780c */ /* 0x000fe20003f46070 */
[----:B------:R-:W-:Y:S01]  /*906d0*/  IMAD.WIDE.U32 R4, R227, R12, RZ ;  /* 0x0000000ce3047225 */ /* 0x000fe200078e00ff */
[----:B------:R-:W-:-:S03]  /*906e0*/  IADD3 R72, PT, PT, R72, UR12, RZ ;  /* 0x0000000c48487c10 */ /* 0x000fc6000fffe0ff */
[----:B0-----:R-:W-:-:S04]  /*906f0*/  IMAD.WIDE.U32 R6, R43, R13, RZ ;  /* 0x0000000d2b067225 */ /* 0x001fc800078e00ff */
[----:B------:R-:W-:Y:S01]  /*90700*/  IMAD R12, R4, 0x7effffff, RZ ;  /* 0x7effffff040c7824 */ /* 0x000fe200078e02ff */
[----:B------:R-:W-:Y:S02]  /*90710*/  IADD3 R43, PT, PT, R40, R8, RZ ;  /* 0x00000008282b7210 */ /* 0x000fe40007ffe0ff */
[----:B------:R-:W-:Y:S02]  /*90720*/  @P6 IADD3 R10, PT, PT, R10, -0x7f000001, RZ ;  /* 0x80ffffff0a0a6810 */ /* 0x000fe40007ffe0ff */
[----:B------:R-:W-:Y:S01]  /*90730*/  @P1 IADD3 R70, PT, PT, R70, -0x7f000001, RZ ;  /* 0x80ffffff46461810 */ /* 0x000fe20007ffe0ff */
[----:B------:R-:W-:Y:S01]  /*90740*/  IMAD R13, R6, 0x7effffff, RZ ;  /* 0x7effffff060d7824 */ /* 0x000fe200078e02ff */
[----:B------:R-:W-:Y:S01]  /*90750*/  ISETP.GE.U32.AND P1, PT, R72, 0x7f000001, PT ;  /* 0x7f0000014800780c */ /* 0x000fe20003f26070 */
[----:B------:R-:W-:Y:S02]  /*90760*/  @P5 IADD3 R33, PT, PT, R33, -0x7f000001, RZ ;  /* 0x80ffffff21215810 */ /* 0x000fe40007ffe0ff */
[----:B------:R-:W-:Y:S01]  /*90770*/  @P3 IADD3 R68, PT, PT, R68, -0x7f000001, RZ ;  /* 0x80ffffff44443810 */ /* 0x000fe20007ffe0ff */
[----:B------:R-:W-:Y:S01]  /*90780*/  IMAD.HI.U32 R12, R12, 0x7f000001, R4 ;  /* 0x7f0000010c0c7827 */ /* 0x000fe200078e0004 */
[----:B------:R-:W-:-:S03]  /*90790*/  @P0 IADD3 R35, PT, PT, R35, -0x7f000001, RZ ;  /* 0x80ffffff23230810 */ /* 0x000fc60007ffe0ff */
[C---:B------:R-:W-:Y:S01]  /*907a0*/  IMAD.WIDE.U32 R4, R10.reuse, R212, RZ ;  /* 0x000000d40a047225 */ /* 0x040fe200078e00ff */
[----:B------:R-:W-:Y:S01]  /*907b0*/  ISETP.GE.U32.AND P0, PT, R43, 0x7f000001, PT ;  /* 0x7f0000012b00780c */ /* 0x000fe20003f06070 */
[----:B------:R-:W-:Y:S02]  /*907c0*/  @P2 IADD3 R71, PT, PT, R71, -0x7f000001, RZ ;  /* 0x80ffffff47472810 */ /* 0x000fe40007ffe0ff */
[----:B-1----:R-:W-:-:S04]  /*907d0*/  IMAD.WIDE.U32 R8, R10, R210, RZ ;  /* 0x000000d20a087225 */ /* 0x002fc800078e00ff */
[----:B------:R-:W-:Y:S01]  /*907e0*/  IMAD.HI.U32 R13, R13, 0x7f000001, R6 ;  /* 0x7f0000010d0d7827 */ /* 0x000fe200078e0006 */
[----:B------:R-:W-:-:S03]  /*907f0*/  IADD3 R39, PT, PT, R33, R70, RZ ;  /* 0x0000004621277210 */ /* 0x000fc60007ffe0ff */
[----:B------:R-:W-:-:S04]  /*90800*/  IMAD.WIDE.U32 R6, R68, R210, RZ ;  /* 0x000000d244067225 */ /* 0x000fc800078e00ff */
[----:B------:R-:W-:Y:S01]  /*90810*/  IMAD R33, R4, 0x7effffff, RZ ;  /* 0x7effffff04217824 */ /* 0x000fe200078e02ff */
[----:B------:R-:W-:Y:S01]  /*90820*/  IADD3 R65, PT, PT, R37, R65, RZ ;  /* 0x0000004125417210 */ /* 0x000fe20007ffe0ff */
[----:B------:R-:W-:Y:S01]  /*90830*/  IMAD R42, R8, 0x7effffff, RZ ;  /* 0x7effffff082a7824 */ /* 0x000fe200078e02ff */
[----:B------:R-:W-:Y:S01]  /*90840*/  IADD3 R37, PT, PT, R35, R71, RZ ;  /* 0x0000004723257210 */ /* 0x000fe20007ffe0ff */
[----:B------:R-:W-:Y:S02]  /*90850*/  IMAD R35, R6, 0x7effffff, RZ ;  /* 0x7effffff06237824 */ /* 0x000fe400078e02ff */
[----:B------:R-:W-:-:S04]  /*90860*/  IMAD.HI.U32 R33, R33, 0x7f000001, R4 ;  /* 0x7f00000121217827 */ /* 0x000fc800078e0004 */
[----:B------:R-:W-:-:S04]  /*90870*/  IMAD.WIDE.U32 R4, R10, R214, RZ ;  /* 0x000000d60a047225 */ /* 0x000fc800078e00ff */
[----:B------:R-:W-:-:S04]  /*90880*/  IMAD.HI.U32 R42, R42, 0x7f000001, R8 ;  /* 0x7f0000012a2a7827 */ /* 0x000fc800078e0008 */
[----:B------:R-:W-:Y:S01]  /*90890*/  IMAD.WIDE.U32 R8, R68, R205, RZ ;  /* 0x000000cd44087225 */ /* 0x000fe200078e00ff */
[----:B------:R-:W-:-:S03]  /*908a0*/  @P1 IADD3 R72, PT, PT, R72, -0x7f000001, RZ ;  /* 0x80ffffff48481810 */ /* 0x000fc60007ffe0ff */
[----:B------:R-:W-:-:S04]  /*908b0*/  IMAD.HI.U32 R35, R35, 0x7f000001, R6 ;  /* 0x7f00000123237827 */ /* 0x000fc800078e0006 */
[----:B--2---:R-:W-:-:S04]  /*908c0*/  IMAD.WIDE.U32 R10, R10, R205, RZ ;  /* 0x000000cd0a0a7225 */ /* 0x004fc800078e00ff */
[----:B------:R-:W-:Y:S01]  /*908d0*/  IMAD.WIDE.U32 R6, R68, R212, RZ ;  /* 0x000000d444067225 */ /* 0x000fe200078e00ff */
[----:B------:R-:W-:-:S03]  /*908e0*/  ISETP.GE.U32.AND P1, PT, R65, 0x7f000001, PT ;  /* 0x7f0000014100780c */ /* 0x000fc60003f26070 */
[----:B------:R-:W-:Y:S01]  /*908f0*/  IMAD R40, R4, 0x7effffff, RZ ;  /* 0x7effffff04287824 */ /* 0x000fe200078e02ff */
[----:B------:R-:W-:Y:S01]  /*90900*/  @P0 IADD3 R43, PT, PT, R43, -0x7f000001, RZ ;  /* 0x80ffffff2b2b0810 */ /* 0x000fe20007ffe0ff */
        /* <DEDUP_REMOVED lines=8> */
[----:B------:R-:W-:Y:S01]  /*90990*/  IMAD.WIDE.U32 R6, R68, R214, RZ ;  /* 0x000000d644067225 */ /* 0x000fe200078e00ff */
[----:B------:R-:W-:-:S03]  /*909a0*/  ISETP.GE.U32.AND P0, PT, R12, 0x7f000001, PT ;  /* 0x7f0000010c00780c */ /* 0x000fc60003f06070 */
[----:B------:R-:W-:Y:S02]  /*909b0*/  IMAD R46, R4, 0x7effffff, RZ ;  /* 0x7effffff042e7824 */ /* 0x000fe400078e02ff */
[----:B------:R-:W-:Y:S01]  /*909c0*/  IMAD.WIDE.U32 R10, R43, R214, RZ ;  /* 0x000000d62b0a7225 */ /* 0x000fe200078e00ff */
[----:B------:R-:W-:Y:S01]  /*909d0*/  ISETP.GE.U32.AND P3, PT, R66, 0x7f000001, PT ;  /* 0x7f0000014200780c */ /* 0x000fe20003f66070 */
[----:B------:R-:W-:Y:S02]  /*909e0*/  ISETP.GE.U32.AND P2, PT, R45, 0x7f000001, PT ;  /* 0x7f0000012d00780c */ /* 0x000fe40003f46070 */
[----:B------:R-:W-:Y:S01]  /*909f0*/  IMAD R64, R6, 0x7effffff, RZ ;  /* 0x7effffff06407824 */ /* 0x000fe200078e02ff */
[----:B------:R-:W-:Y:S01]  /*90a00*/  @P1 IADD3 R65, PT, PT, R65, -0x7f000001, RZ ;  /* 0x80ffffff41411810 */ /* 0x000fe20007ffe0ff */
[----:B------:R-:W-:Y:S01]  /*90a10*/  IMAD.HI.U32 R46, R46, 0x7f000001, R4 ;  /* 0x7f0000012e2e7827 */ /* 0x000fe200078e0004 */
[----:B------:R-:W-:-:S03]  /*90a20*/  ISETP.GE.U32.AND P1, PT, R13, 0x7f000001, PT ;  /* 0x7f0000010d00780c */ /* 0x000fc60003f26070 */
        /* <DEDUP_REMOVED lines=8> */
[----:B------:R-:W-:Y:S01]  /*90ab0*/  IMAD.WIDE.U32 R10, R65, R214, RZ ;  /* 0x000000d6410a7225 */ /* 0x000fe200078e00ff */
[----:B------:R-:W-:Y:S01]  /*90ac0*/  ISETP.GE.U32.AND P5, PT, R42, 0x7f000001, PT ;  /* 0x7f0000012a00780c */ /* 0x000fe20003fa6070 */
[----:B------:R-:W-:Y:S02]  /*90ad0*/  @P0 IADD3 R12, PT, PT, R12, -0x7f000001, RZ ;  /* 0x80ffffff0c0c0810 */ /* 0x000fe40007ffe0ff */
[----:B------:R-:W-:-:S04]  /*90ae0*/  IMAD.HI.U32 R43, R43, 0x7f000001, R4 ;  /* 0x7f0000012b2b7827 */ /* 0x000fc800078e0004 */
[----:B------:R-:W-:Y:S02]  /*90af0*/  IMAD R5, R8, 0x7effffff, RZ ;  /* 0x7effffff08057824 */ /* 0x000fe400078e02ff */
[----:B------:R-:W-:Y:S01]  /*90b00*/  IMAD R4, R10, 0x7effffff, RZ ;  /* 0x7effffff0a047824 */ /* 0x000fe200078e02ff */
[----:B------:R-:W-:Y:S02]  /*90b10*/  @P3 IADD3 R66, PT, PT, R66, -0x7f000001, RZ ;  /* 0x80ffffff42423810 */ /* 0x000fe40007ffe0ff */
[----:B------:R-:W-:Y:S01]  /*90b20*/  @P2 IADD3 R45, PT, PT, R45, -0x7f000001, RZ ;  /* 0x80ffffff2d2d2810 */ /* 0x000fe20007ffe0ff */
[----:B------:R-:W-:Y:S01]  /*90b30*/  ISETP.GE.U32.AND P3, PT, R67, 0x7f000001, PT ;  /* 0x7f0000014300780c */ /* 0x000fe20003f66070 */
[----:B------:R-:W-:Y:S01]  /*90b40*/  @P1 IADD3 R13, PT, PT, R13, -0x7f000001, RZ ;  /* 0x80ffffff0d0d1810 */ /* 0x000fe20007ffe0ff */
[----:B------:R-:W-:Y:S01]  /*90b50*/  ISETP.GE.U32.AND P2, PT, R12, 0x7f000001, PT ;  /* 0x7f0000010c00780c */ /* 0x000fe20003f46070 */
[----:B------:R-:W-:-:S04]  /*90b60*/  IMAD.HI.U32 R8, R5, 0x7f000001, R8 ;  /* 0x7f00000105087827 */ /* 0x000fc800078e0008 */
[----:B------:R-:W-:Y:S01]  /*90b70*/  IMAD.HI.U32 R10, R4, 0x7f000001, R10 ;  /* 0x7f000001040a7827 */ /* 0x000fe200078e000a */
[----:B------:R-:W-:-:S03]  /*90b80*/  ISETP.GE.U32.AND P1, PT, R64, 0x7f000001, PT ;  /* 0x7f0000014000780c */ /* 0x000fc60003f26070 */
[----:B------:R-:W-:Y:S01]  /*90b90*/  IMAD.WIDE.U32 R4, R65, R210, RZ ;  /* 0x000000d241047225 */ /* 0x000fe200078e00ff */
[----:B------:R-:W-:Y:S01]  /*90ba0*/  ISETP.GE.U32.AND P6, PT, R45, 0x7f000001, PT ;  /* 0x7f0000012d00780c */ /* 0x000fe20003fc6070 */
[----:B------:R-:W-:Y:S01]  /*90bb0*/  @P4 IADD3 R75, PT, PT, R75, -0x7f000001, RZ ;  /* 0x80ffffff4b4b4810 */ /* 0x000fe20007ffe0ff */
[----:B------:R-:W-:Y:S01]  /*90bc0*/  ISETP.GE.U32.AND P4, PT, R13, 0x7f000001, PT ;  /* 0x7f0000010d00780c */ /* 0x000fe20003f86070 */
[----:B------:R-:W-:Y:S02]  /*90bd0*/  IMAD R68, R6, 0x7effffff, RZ ;  /* 0x7effffff06447824 */ /* 0x000fe400078e02ff */
[----:B------:R-:W-:Y:S01]  /*90be0*/  IMAD R11, R4, 0x7effffff, RZ ;  /* 0x7effffff040b7824 */ /* 0x000fe200078e02ff */
[----:B------:R-:W-:Y:S01]  /*90bf0*/  @P5 IADD3 R42, PT, PT, R42, -0x7f000001, RZ ;  /* 0x80ffffff2a2a5810 */ /* 0x000fe20007ffe0ff */
[----:B------:R-:W-:Y:S01]  /*90c00*/  ISETP.GE.U32.AND P0, PT, R40, 0x7f000001, PT ;  /* 0x7f0000012800780c */ /* 0x000fe20003f06070 */
[----:B------:R-:W-:-:S04]  /*90c10*/  IMAD.HI.U32 R68, R68, 0x7f000001, R6 ;  /* 0x7f00000144447827 */ /* 0x000fc800078e0006 */
[----:B------:R-:W-:-:S04]  /*90c20*/  IMAD.HI.U32 R11, R11, 0x7f000001, R4 ;  /* 0x7f0000010b0b7827 */ /* 0x000fc800078e0004 */
[----:B------:R-:W-:Y:S01]  /*90c30*/  IMAD.WIDE.U32 R4, R66, 0x5fffffa, RZ ;  /* 0x05fffffa42047825 */ /* 0x000fe200078e00ff */
        /* <DEDUP_REMOVED lines=8> */
[----:B------:R-:W-:Y:S01]  /*90cc0*/  IMAD.HI.U32 R66, R66, 0x7f000001, R4 ;  /* 0x7f00000142427827 */ /* 0x000fe200078e0004 */
[----:B------:R-:W-:Y:S01]  /*90cd0*/  @P4 IADD3 R13, PT, PT, R13, -0x7f000001, RZ ;  /* 0x80ffffff0d0d4810 */ /* 0x000fe20007ffe0ff */
[----:B------:R-:W-:Y:S01]  /*90ce0*/  ISETP.GE.U32.AND P4, PT, R33, 0x7f000001, PT ;  /* 0x7f0000012100780c */ /* 0x000fe20003f86070 */
[----:B------:R-:W-:Y:S01]  /*90cf0*/  ISETP.GE.U32.AND P6, PT, R12, 0x7f000001, PT ;  /* 0x7f0000010c00780c */ /* 0x000fe20003fc6070 */
[----:B------:R-:W-:-:S02]  /*90d00*/  IADD3 R64, PT, PT, R45, R64, RZ ;  /* 0x000000402d407210 */ /* 0x000fc40007ffe0ff */
[----:B------:R-:W-:Y:S01]  /*90d10*/  @P0 IADD3 R40, PT, PT, R40, -0x7f000001, RZ ;  /* 0x80ffffff28280810 */ /* 0x000fe20007ffe0ff */
[----:B------:R-:W-:Y:S01]  /*90d20*/  ISETP.GE.U32.AND P5, PT, R66, 0x7f000001, PT ;  /* 0x7f0000014200780c */ /* 0x000fe20003fa6070 */
[----:B------:R-:W-:Y:S01]  /*90d30*/  ISETP.GE.U32.AND P0, PT, R41, 0x7f000001, PT ;  /* 0x7f0000012900780c */ /* 0x000fe20003f06070 */
[----:B------:R-:W-:Y:S01]  /*90d40*/  @P3 IADD3 R42, PT, PT, R42, -0x7f000001, RZ ;  /* 0x80ffffff2a2a3810 */ /* 0x000fe20007ffe0ff */
[----:B------:R-:W-:Y:S01]  /*90d50*/  ISETP.GE.U32.AND P3, PT, R64, 0x7f000001, PT ;  /* 0x7f0000014000780c */ /* 0x000fe20003f66070 */
[----:B------:R-:W-:Y:S02]  /*90d60*/  @P2 IADD3 R8, PT, PT, R8, -0x7f000001, RZ ;  /* 0x80ffffff08082810 */ /* 0x000fe40007ffe0ff */
[----:B------:R-:W-:Y:S01]  /*90d70*/  @P1 IADD3 R68, PT, PT, R68, -0x7f000001, RZ ;  /* 0x80ffffff44441810 */ /* 0x000fe20007ffe0ff */
[----:B------:R-:W-:Y:S01]  /*90d80*/  ISETP.GE.U32.AND P2, PT, R40, 0x7f000001, PT ;  /* 0x7f0000012800780c */ /* 0x000fe20003f46070 */
[----:B------:R-:W-:Y:S01]  /*90d90*/  ISETP.GE.U32.AND P1, PT, R43, 0x7f000001, PT ;  /* 0x7f0000012b00780c */ /* 0x000fe20003f26070 */
[----:B------:R-:W-:Y:S01]  /*90da0*/  IMAD.WIDE.U32 R4, R67, 0x5fffffa, RZ ;  /* 0x05fffffa43047825 */ /* 0x000fe200078e00ff */
[----:B------:R-:W-:-:S03]  /*90db0*/  @P4 IADD3 R33, PT, PT, R33, -0x7f000001, RZ ;  /* 0x80ffffff21214810 */ /* 0x000fc60007ffe0ff */
[----:B------:R-:W-:Y:S01]  /*90dc0*/  IMAD R45, R67, 0x6, RZ ;  /* 0x00000006432d7824 */ /* 0x000fe200078e02ff */
[----:B------:R-:W-:Y:S01]  /*90dd0*/  @P6 IADD3 R12, PT, PT, R12, -0x7f000001, RZ ;  /* 0x80ffffff0c0c6810 */ /* 0x000fe20007ffe0ff */
[----:B------:R-:W2:Y:S01]  /*90de0*/  LDL.LU R227, [R1+0x2e8] ;  /* 0x0002e80001e37983 */ /* 0x000ea20000300800 */
[----:B------:R-:W-:Y:S02]  /*90df0*/  @P5 IADD3 R66, PT, PT, R66, -0x7f000001, RZ ;  /* 0x80ffffff42425810 */ /* 0x000fe40007ffe0ff */
[----:B------:R-:W-:Y:S01]  /*90e00*/  @P0 IADD3 R41, PT, PT, R41, -0x7f000001, RZ ;  /* 0x80ffffff29290810 */ /* 0x000fe20007ffe0ff */
[----:B------:R-:W-:Y:S01]  /*90e10*/  IMAD.WIDE.U32 R6, R65, R205, RZ ;  /* 0x000000cd41067225 */ /* 0x000fe200078e00ff */
[----:B------:R-:W-:-:S03]  /*90e20*/  ISETP.GE.U32.AND P0, PT, R33, 0x7f000001, PT ;  /* 0x7f0000012100780c */ /* 0x000fc60003f06070 */
[----:B------:R-:W-:Y:S01]  /*90e30*/  IMAD.HI.U32 R45, R45, 0x7f000001, R4 ;  /* 0x7f0000012d2d7827 */ /* 0x000fe200078e0004 */
        /* <DEDUP_REMOVED lines=8> */
[----:B------:R-:W-:Y:S01]  /*90ec0*/  ISETP.GE.U32.AND P1, PT, R45, 0x7f000001, PT ;  /* 0x7f0000012d00780c */ /* 0x000fe20003f26070 */
[----:B------:R-:W-:Y:S01]  /*90ed0*/  IMAD.HI.U32 R65, R65, 0x7f000001, R6 ;  /* 0x7f00000141417827 */ /* 0x000fe200078e0006 */
[----:B------:R-:W-:Y:S01]  /*90ee0*/  ISETP.GE.U32.AND P2, PT, R42, 0x7f000001, PT ;  /* 0x7f0000012a00780c */ /* 0x000fe20003f46070 */
[----:B------:R-:W-:-:S02]  /*90ef0*/  IADD3 R40, PT, PT, R40, R41, RZ ;  /* 0x0000002928287210 */ /* 0x000fc40007ffe0ff */
[----:B------:R-:W-:Y:S01]  /*90f00*/  @P0 IADD3 R33, PT, PT, R33, -0x7f000001, RZ ;  /* 0x80ffffff21210810 */ /* 0x000fe20007ffe0ff */
[----:B------:R-:W-:Y:S01]  /*90f10*/  ISETP.GE.U32.AND P6, PT, R65, 0x7f000001, PT ;  /* 0x7f0000014100780c */ /* 0x000fe20003fc6070 */
[----:B------:R-:W-:Y:S01]  /*90f20*/  IMAD R67, R68, 0x6, RZ ;  /* 0x0000000644437824 */ /* 0x000fe200078e02ff */
[----:B------:R-:W-:Y:S01]  /*90f30*/  ISETP.GE.U32.AND P0, PT, R40, 0x7f000001, PT ;  /* 0x7f0000012800780c */ /* 0x000fe20003f06070 */
[----:B------:R-:W-:Y:S01]  /*90f40*/  IMAD.WIDE.U32 R6, R68, 0x5fffffa, RZ ;  /* 0x05fffffa44067825 */ /* 0x000fe200078e00ff */
[----:B------:R-:W-:-:S03]  /*90f50*/  IADD3 R43, PT, PT, R64, R43, RZ ;  /* 0x0000002b402b7210 */ /* 0x000fc60007ffe0ff */
[----:B------:R-:W-:Y:S01]  /*90f60*/  IMAD R68, R8, 0x6, RZ ;  /* 0x0000000608447824 */ /* 0x000fe200078e02ff */
[----:B------:R-:W-:Y:S01]  /*90f70*/  @P3 IADD3 R12, PT, PT, R12, -0x7f000001, RZ ;  /* 0x80ffffff0c0c3810 */ /* 0x000fe20007ffe0ff */
[----:B------:R-:W-:Y:S01]  /*90f80*/  IMAD.WIDE.U32 R8, R8, 0x5fffffa, RZ ;  /* 0x05fffffa08087825 */ /* 0x000fe200078e00ff */
        /* <DEDUP_REMOVED lines=9> */
[----:B------:R-:W-:Y:S01]  /*91020*/  @P6 IADD3 R65, PT, PT, R65, -0x7f000001, RZ ;  /* 0x80ffffff41416810 */ /* 0x000fe20007ffe0ff */
[----:B------:R-:W-:Y:S01]  /*91030*/  ISETP.GE.U32.AND P2, PT, R13, 0x7f000001, PT ;  /* 0x7f0000010d00780c */ /* 0x000fe20003f46070 */
[----:B------:R-:W-:-:S02]  /*91040*/  @P0 IADD3 R40, PT, PT, R40, -0x7f000001, RZ ;  /* 0x80ffffff28280810 */ /* 0x000fc40007ffe0ff */
[----:B------:R-:W-:Y:S01]  /*91050*/  IADD3 R42, PT, PT, R42, R45, RZ ;  /* 0x0000002d2a2a7210 */ /* 0x000fe20007ffe0ff */
[----:B------:R-:W-:Y:S01]  /*91060*/  IMAD.HI.U32 R6, R67, 0x7f000001, R6 ;  /* 0x7f00000143067827 */ /* 0x000fe200078e0006 */
[----:B------:R-:W-:Y:S01]  /*91070*/  ISETP.GE.U32.AND P0, PT, R8, 0x7f000001, PT ;  /* 0x7f0000010800780c */ /* 0x000fe20003f06070 */
[----:B------:R-:W-:Y:S01]  /*91080*/  ISETP.GE.U32.AND P6, PT, R12, 0x7f000001, PT ;  /* 0x7f0000010c00780c */ /* 0x000fe20003fc6070 */
[----:B------:R-:W-:Y:S01]  /*91090*/  @P3 IADD3 R10, PT, PT, R10, -0x7f000001, RZ ;  /* 0x80ffffff0a0a3810 */ /* 0x000fe20007ffe0ff */
[----:B------:R-:W-:Y:S01]  /*910a0*/  IMAD.WIDE.U32 R4, R65, 0x5fffffa, RZ ;  /* 0x05fffffa41047825 */ /* 0x000fe200078e00ff */
[----:B------:R-:W-:Y:S01]  /*910b0*/  ISETP.GE.U32.AND P3, PT, R42, 0x7f000001, PT ;  /* 0x7f0000012a00780c */ /* 0x000fe20003f66070 */
[----:B------:R-:W-:Y:S02]  /*910c0*/  IADD3 R33, PT, PT, R33, R35, RZ ;  /* 0x0000002321217210 */ /* 0x000fe40007ffe0ff */
[----:B------:R-:W-:Y:S02]  /*910d0*/  @P5 IADD3 R46, PT, PT, R46, -0x7f000001, RZ ;  /* 0x80ffffff2e2e5810 */ /* 0x000fe40007ffe0ff */
[----:B------:R-:W-:Y:S01]  /*910e0*/  @P4 IADD3 R11, PT, PT, R11, -0x7f000001, RZ ;  /* 0x80ffffff0b0b4810 */ /* 0x000fe20007ffe0ff */
[----:B------:R-:W-:Y:S01]  /*910f0*/  IMAD R7, R65, 0x6, RZ ;  /* 0x0000000641077824 */ /* 0x000fe200078e02ff */
[----:B------:R-:W-:Y:S01]  /*91100*/  ISETP.GE.U32.AND P4, PT, R6, 0x7f000001, PT ;  /* 0x7f0000010600780c */ /* 0x000fe20003f86070 */
[----:B------:R-:W-:Y:S01]  /*91110*/  @P1 IADD3 R43, PT, PT, R43, -0x7f000001, RZ ;  /* 0x80ffffff2b2b1810 */ /* 0x000fe20007ffe0ff */
[----:B------:R-:W-:Y:S01]  /*91120*/  ISETP.GE.U32.AND P1, PT, R33, 0x7f000001, PT ;  /* 0x7f0000012100780c */ /* 0x000fe20003f26070 */
[----:B------:R-:W-:Y:S01]  /*91130*/  IMAD.HI.U32 R7, R7, 0x7f000001, R4 ;  /* 0x7f00000107077827 */ /* 0x000fe200078e0004 */
[----:B------:R-:W-:-:S02]  /*91140*/  IADD3 R40, PT, PT, R40, R46, RZ ;  /* 0x0000002e28287210 */ /* 0x000fc40007ffe0ff */
        /* <DEDUP_REMOVED lines=8> */
[----:B------:R-:W-:-:S02]  /*911d0*/  @P3 IADD3 R42, PT, PT, R42, -0x7f000001, RZ ;  /* 0x80ffffff2a2a3810 */ /* 0x000fc40007ffe0ff */
[----:B------:R-:W-:Y:S02]  /*911e0*/  IADD3 R75, PT, PT, R72, R75, RZ ;  /* 0x0000004b484b7210 */ /* 0x000fe40007ffe0ff */
[----:B------:R-:W-:Y:S01]  /*911f0*/  @P4 IADD3 R6, PT, PT, R6, -0x7f000001, RZ ;  /* 0x80ffffff06064810 */ /* 0x000fe20007ffe0ff */
[----:B------:R-:W-:Y:S01]  /*91200*/  ISETP.GE.U32.AND P4, PT, R13, 0x7f000001, PT ;  /* 0x7f0000010d00780c */ /* 0x000fe20003f86070 */
[----:B------:R-:W-:Y:S01]  /*91210*/  IMAD.WIDE.U32 R4, R10, 0x5fffffa, RZ ;  /* 0x05fffffa0a047825 */ /* 0x000fe200078e00ff */
[----:B------:R-:W-:Y:S02]  /*91220*/  IADD3 R42, PT, PT, R42, R8, RZ ;  /* 0x000000082a2a7210 */ /* 0x000fe40007ffe0ff */
        /* <DEDUP_REMOVED lines=8> */
[----:B------:R-:W-:Y:S02]  /*912b0*/  @P0 IADD3 R40, PT, PT, R40, -0x7f000001, RZ ;  /* 0x80ffffff28280810 */ /* 0x000fe40007ffe0ff */
[----:B------:R-:W-:Y:S02]  /*912c0*/  IADD3 R12, PT, PT, R12, UR13, RZ ;  /* 0x0000000d0c0c7c10 */ /* 0x000fe4000fffe0ff */
[----:B------:R-:W-:Y:S01]  /*912d0*/  @P6 IADD3 R11, PT, PT, R11, -0x7f000001, RZ ;  /* 0x80ffffff0b0b6810 */ /* 0x000fe20007ffe0ff */
[----:B------:R-:W-:Y:S01]  /*912e0*/  ISETP.GE.U32.AND P0, PT, R4, 0x7f000001, PT ;  /* 0x7f0000010400780c */ /* 0x000fe20003f06070 */
[----:B------:R-:W-:Y:S01]  /*912f0*/  ISETP.GE.U32.AND P5, PT, R6, 0x7f000001, PT ;  /* 0x7f0000010600780c */ /* 0x000fe20003fa6070 */
[----:B------:R-:W-:Y:S02]  /*91300*/  IADD3 R7, PT, PT, R40, R7, RZ ;  /* 0x0000000728077210 */ /* 0x000fe40007ffe0ff */
[----:B------:R-:W-:Y:S01]  /*91310*/  @P4 IADD3 R13, PT, PT, R13, -0x7f000001, RZ ;  /* 0x80ffffff0d0d4810 */ /* 0x000fe20007ffe0ff */
[----:B------:R-:W-:Y:S01]  /*91320*/  ISETP.GE.U32.AND P1, PT, R12, 0x7f000001, PT ;  /* 0x7f0000010c00780c */ /* 0x000fe20003f26070 */
[----:B------:R-:W-:Y:S01]  /*91330*/  ISETP.GE.U32.AND P4, PT, R11, R37, PT ;  /* 0x000000250b00720c */ /* 0x000fe20003f86070 */
[----:B------:R-:W-:Y:S01]  /*91340*/  @P3 IADD3 R75, PT, PT, R75, -0x7f000001, RZ ;  /* 0x80ffffff4b4b3810 */ /* 0x000fe20007ffe0ff */
[----:B------:R-:W-:Y:S01]  /*91350*/  ISETP.GE.U32.AND P6, PT, R39, 0x7f000001, PT ;  /* 0x7f0000012700780c */ /* 0x000fe20003fc6070 */
[----:B------:R-:W-:Y:S01]  /*91360*/  ISETP.GE.U32.AND P3, PT, R7, 0x7f000001, PT ;  /* 0x7f0000010700780c */ /* 0x000fe20003f66070 */
[----:B------:R-:W-:-:S02]  /*91370*/  @P2 IADD3 R42, PT, PT, R42, -0x7f000001, RZ ;  /* 0x80ffffff2a2a2810 */ /* 0x000fc40007ffe0ff */
[----:B------:R-:W-:Y:S02]  /*91380*/  IADD3 R37, PT, PT, -R37, R11, RZ ;  /* 0x0000000b25257210 */ /* 0x000fe40007ffe1ff */
[----:B------:R-:W-:Y:S01]  /*91390*/  @P0 IADD3 R4, PT, PT, R4, -0x7f000001, RZ ;  /* 0x80ffffff04040810 */ /* 0x000fe20007ffe0ff */
[----:B------:R-:W-:Y:S01]  /*913a0*/  ISETP.GE.U32.AND P2, PT, R42, R75, PT ;  /* 0x0000004b2a00720c */ /* 0x000fe20003f46070 */
[----:B------:R-:W-:Y:S02]  /*913b0*/  @P5 IADD3 R6, PT, PT, R6, -0x7f000001, RZ ;  /* 0x80ffffff06065810 */ /* 0x000fe40007ffe0ff */
[----:B------:R-:W-:Y:S02]  /*913c0*/  @P1 IADD3 R12, PT, PT, R12, -0x7f000001, RZ ;  /* 0x80ffffff0c0c1810 */ /* 0x000fe40007ffe0ff */
[----:B------:R-:W-:Y:S02]  /*913d0*/  @!P4 IADD3 R37, PT, PT, R37, 0x7f000001, RZ ;  /* 0x7f0000012525c810 */ /* 0x000fe40007ffe0ff */
[----:B------:R-:W-:-:S02]  /*913e0*/  IADD3 R8, PT, PT, R6, R4, RZ ;  /* 0x0000000406087210 */ /* 0x000fc40007ffe0ff */
[----:B------:R-:W-:Y:S02]  /*913f0*/  @P6 IADD3 R39, PT, PT, R39, -0x7f000001, RZ ;  /* 0x80ffffff27276810 */ /* 0x000fe40007ffe0ff */
[----:B------:R-:W-:Y:S02]  /*91400*/  @P3 IADD3 R7, PT, PT, R7, -0x7f000001, RZ ;  /* 0x80ffffff07073810 */ /* 0x000fe40007ffe0ff */
[----:B------:R-:W-:Y:S01]  /*91410*/  IADD3 R13, PT, PT, R12, R13, RZ ;  /* 0x0000000d0c0d7210 */ /* 0x000fe20007ffe0ff */
[----:B----4-:R-:W-:Y:S01]  /*91420*/  IMAD.WIDE.U32 R4, R14, R37, RZ ;  /* 0x000000250e047225 */ /* 0x010fe200078e00ff */
[----:B------:R-:W-:Y:S01]  /*91430*/  IADD3 R12, PT, PT, -R75, R42, RZ ;  /* 0x0000002a4b0c7210 */ /* 0x000fe20007ffe1ff */
[----:B------:R-:W-:Y:S02]  /*91440*/  ISETP.GE.U32.AND P3, PT, R7, R39, PT ;  /* 0x000000270700720c */ /* 0x000fe40003f66070 */
[----:B------:R-:W-:Y:S01]  /*91450*/  IMAD R9, R4, 0x7effffff, RZ ;  /* 0x7effffff04097824 */ /* 0x000fe200078e02ff */
[----:B------:R-:W-:Y:S01]  /*91460*/  @!P2 IADD3 R12, PT, PT, R12, 0x7f000001, RZ ;  /* 0x7f0000010c0ca810 */ /* 0x000fe20007ffe0ff */
[----:B------:R-:W-:-:S02]  /*91470*/  ISETP.GE.U32.AND P0, PT, R13, 0x7f000001, PT ;  /* 0x7f0000010d00780c */ /* 0x000fc40003f06070 */
[----:B------:R-:W-:Y:S01]  /*91480*/  IMAD.HI.U32 R9, R9, 0x7f000001, R4 ;  /* 0x7f00000109097827 */ /* 0x000fe200078e0004 */
[----:B------:R-:W-:-:S03]  /*91490*/  ISETP.GE.U32.AND P1, PT, R8, 0x7f000001, PT ;  /* 0x7f0000010800780c */ /* 0x000fc60003f26070 */
[----:B---3--:R-:W-:Y:S01]  /*914a0*/  IMAD.WIDE.U32 R4, R36, R12, RZ ;  /* 0x0000000c24047225 */ /* 0x008fe200078e00ff */
[----:B------:R-:W-:Y:S01]  /*914b0*/  IADD3 R39, PT, PT, -R39, R7, RZ ;  /* 0x0000000727277210 */ /* 0x000fe20007ffe1ff */
[----:B------:R-:W-:Y:S02]  /*914c0*/  ISETP.GE.U32.AND P2, PT, R9, 0x7f000001, PT ;  /* 0x7f0000010900780c */ /* 0x000fe40003f46070 */
[----:B------:R-:W-:Y:S01]  /*914d0*/  IMAD R6, R4, 0x7effffff, RZ ;  /* 0x7effffff04067824 */ /* 0x000fe200078e02ff */
[----:B------:R-:W-:-:S03]  /*914e0*/  @!P3 IADD3 R39, PT, PT, R39, 0x7f000001, RZ ;  /* 0x7f0000012727b810 */ /* 0x000fc60007ffe0ff */
[----:B------:R-:W-:-:S04]  /*914f0*/  IMAD.HI.U32 R6, R6, 0x7f000001, R4 ;  /* 0x7f00000106067827 */ /* 0x000fc800078e0004 */
[----:B------:R-:W-:Y:S01]  /*91500*/  IMAD.WIDE.U32 R4, R15, R39, RZ ;  /* 0x000000270f047225 */ /* 0x000fe200078e00ff */
[----:B------:R-:W-:Y:S02]  /*91510*/  @P0 IADD3 R13, PT, PT, R13, -0x7f000001, RZ ;  /* 0x80ffffff0d0d0810 */ /* 0x000fe40007ffe0ff */
[----:B------:R-:W-:Y:S01]  /*91520*/  @P1 IADD3 R8, PT, PT, R8, -0x7f000001, RZ ;  /* 0x80ffffff08081810 */ /* 0x000fe20007ffe0ff */
[----:B------:R-:W-:Y:S01]  /*91530*/  ISETP.GE.U32.AND P0, PT, R6, 0x7f000001, PT ;  /* 0x7f0000010600780c */ /* 0x000fe20003f06070 */
[----:B------:R-:W-:Y:S01]  /*91540*/  IMAD R7, R4, 0x7effffff, RZ ;  /* 0x7effffff04077824 */ /* 0x000fe200078e02ff */
[----:B------:R-:W-:Y:S02]  /*91550*/  @P2 IADD3 R9, PT, PT, R9, -0x7f000001, RZ ;  /* 0x80ffffff09092810 */ /* 0x000fe40007ffe0ff */
[----:B------:R-:W-:Y:S01]  /*91560*/  ISETP.GE.U32.AND P1, PT, R8, R13, PT ;  /* 0x0000000d0800720c */ /* 0x000fe20003f26070 */
[----:B------:R-:W-:-:S04]  /*91570*/  IMAD.HI.U32 R7, R7, 0x7f000001, R4 ;  /* 0x7f00000107077827 */ /* 0x000fc800078e0004 */
[----:B------:R-:W-:Y:S01]  /*91580*/  IMAD.WIDE.U32 R4, R9, 0x5fffffa, RZ ;  /* 0x05fffffa09047825 */ /* 0x000fe200078e00ff */
[----:B------:R-:W-:-:S03]  /*91590*/  IADD3 R13, PT, PT, -R13, R8, RZ ;  /* 0x000000080d0d7210 */ /* 0x000fc60007ffe1ff */
[----:B------:R-:W-:Y:S01]  /*915a0*/  IMAD R8, R9, 0x6, RZ ;  /* 0x0000000609087824 */ /* 0x000fe200078e02ff */
[----:B------:R-:W-:-:S03]  /*915b0*/  ISETP.GE.U32.AND P2, PT, R7, 0x7f000001, PT ;  /* 0x7f0000010700780c */ /* 0x000fc60003f46070 */
[----:B------:R-:W-:Y:S01]  /*915c0*/  IMAD.HI.U32 R8, R8, 0x7f000001, R4 ;  /* 0x7f00000108087827 */ /* 0x000fe200078e0004 */
[----:B------:R-:W-:Y:S02]  /*915d0*/  @P0 IADD3 R6, PT, PT, R6, -0x7f000001, RZ ;  /* 0x80ffffff06060810 */ /* 0x000fe40007ffe0ff */
[----:B------:R-:W-:-:S03]  /*915e0*/  @!P1 IADD3 R13, PT, PT, R13, 0x7f000001, RZ ;  /* 0x7f0000010d0d9810 */ /* 0x000fc60007ffe0ff */
[----:B------:R-:W-:Y:S01]  /*915f0*/  ISETP.GE.U32.AND P0, PT, R6, 0x7f000001, PT ;  /* 0x7f0000010600780c */ /* 0x000fe20003f06070 */
[----:B------:R-:W-:Y:S01]  /*91600*/  ISETP.GE.U32.AND P1, PT, R8, 0x7f000001, PT ;  /* 0x7f0000010800780c */ /* 0x000fe20003f26070 */
[----:B------:R-:W-:Y:S02]  /*91610*/  IMAD.WIDE.U32 R4, R38, R13, RZ ;  /* 0x0000000d26047225 */ /* 0x000fe400078e00ff */
[----:B------:R-:W-:Y:S02]  /*91620*/  @P2 IADD3 R7, PT, PT, R7, -0x7f000001, RZ ;  /* 0x80ffffff07072810 */ /* 0x000fe40007ffe0ff */
[----:B------:R-:W-:-:S04]  /*91630*/  IMAD R9, R4, 0x7effffff, RZ ;  /* 0x7effffff04097824 */ /* 0x000fc800078e02ff */
[----:B------:R-:W-:-:S04]  /*91640*/  IMAD.HI.U32 R9, R9, 0x7f000001, R4 ;  /* 0x7f00000109097827 */ /* 0x000fc800078e0004 */
[C---:B------:R-:W-:Y:S01]  /*91650*/  IMAD.WIDE.U32 R4, R7.reuse, 0x5fffffa, RZ ;  /* 0x05fffffa07047825 */ /* 0x040fe200078e00ff */
[----:B------:R-:W-:Y:S02]  /*91660*/  @P0 IADD3 R6, PT, PT, R6, -0x7f000001, RZ ;  /* 0x80ffffff06060810 */ /* 0x000fe40007ffe0ff */
[----:B------:R-:W-:Y:S01]  /*91670*/  @P1 IADD3 R8, PT, PT, R8, -0x7f000001, RZ ;  /* 0x80ffffff08081810 */ /* 0x000fe20007ffe0ff */
[----:B------:R-:W-:Y:S01]  /*91680*/  IMAD R10, R7, 0x6, RZ ;  /* 0x00000006070a7824 */ /* 0x000fe200078e02ff */
[----:B------:R-:W-:-:S03]  /*91690*/  ISETP.GE.U32.AND P2, PT, R9, 0x7f000001, PT ;  /* 0x7f0000010900780c */ /* 0x000fc60003f46070 */
[----:B------:R-:W-:Y:S01]  /*916a0*/  IMAD.HI.U32 R10, R10, 0x7f000001, R4 ;  /* 0x7f0000010a0a7827 */ /* 0x000fe200078e0004 */
[----:B------:R-:W-:-:S04]  /*916b0*/  IADD3 R6, PT, PT, R6, R8, RZ ;  /* 0x0000000806067210 */ /* 0x000fc80007ffe0ff */
[----:B------:R-:W-:Y:S01]  /*916c0*/  ISETP.GE.U32.AND P1, PT, R10, 0x7f000001, PT ;  /* 0x7f0000010a00780c */ /* 0x000fe20003f26070 */
[----:B------:R-:W-:-:S04]  /*916d0*/  ISETP.GE.U32.AND P0, PT, R6, 0x7f000001, PT ;  /* 0x7f0000010600780c */ /* 0x000fc80003f06070 */
[----:B------:R-:W-:-:S05]  /*916e0*/  @P2 IADD3 R9, PT, PT, R9, -0x7f000001, RZ ;  /* 0x80ffffff09092810 */ /* 0x000fca0007ffe0ff */
[----:B------:R-:W-:-:S04]  /*916f0*/  IMAD.WIDE.U32 R4, R9, 0x5fffffa, RZ ;  /* 0x05fffffa09047825 */ /* 0x000fc800078e00ff */
[----:B------:R-:W-:Y:S01]  /*91700*/  IMAD R7, R9, 0x6, RZ ;  /* 0x0000000609077824 */ /* 0x000fe200078e02ff */
        /* <DEDUP_REMOVED lines=15> */
[----:B------:R-:W-:Y:S04]  /*91800*/  STL [R1+0x110], R40 ;  /* 0x0001102801007387 */ /* 0x000fe80000100800 */
[----:B------:R-:W3:Y:S01]  /*91810*/  LDL R8, [R1+0x114] ;  /* 0x0001140001087983 */ /* 0x000ee20000100800 */
[----:B------:R-:W-:-:S04]  /*91820*/  IMAD.WIDE.U32 R4, R36, R13, RZ ;  /* 0x0000000d24047225 */ /* 0x000fc800078e00ff */
[----:B------:R-:W-:-:S04]  /*91830*/  IMAD R9, R4, 0x7effffff, RZ ;  /* 0x7effffff04097824 */ /* 0x000fc800078e02ff */
[----:B------:R-:W-:-:S04]  /*91840*/  IMAD.HI.U32 R9, R9, 0x7f000001, R4 ;  /* 0x7f00000109097827 */ /* 0x000fc800078e0004 */
[----:B------:R-:W-:Y:S01]  /*91850*/  IMAD.WIDE.U32 R4, R15, R37, RZ ;  /* 0x000000250f047225 */ /* 0x000fe200078e00ff */
[----:B------:R-:W-:-:S03]  /*91860*/  ISETP.GE.U32.AND P0, PT, R9, 0x7f000001, PT ;  /* 0x7f0000010900780c */ /* 0x000fc60003f06070 */
[----:B------:R-:W-:Y:S02]  /*91870*/  IMAD R10, R4, 0x7effffff, RZ ;  /* 0x7effffff040a7824 */ /* 0x000fe400078e02ff */
[----:B------:R-:W-:-:S04]  /*91880*/  IMAD.WIDE.U32 R6, R14, R12, RZ ;  /* 0x0000000c0e067225 */ /* 0x000fc800078e00ff */
[----:B------:R-:W-:-:S04]  /*91890*/  IMAD.HI.U32 R10, R10, 0x7f000001, R4 ;  /* 0x7f0000010a0a7827 */ /* 0x000fc800078e0004 */
[----:B------:R-:W-:Y:S01]  /*918a0*/  IMAD R4, R6, 0x7effffff, RZ ;  /* 0x7effffff06047824 */ /* 0x000fe200078e02ff */
[----:B------:R-:W-:-:S03]  /*918b0*/  ISETP.GE.U32.AND P2, PT, R10, 0x7f000001, PT ;  /* 0x7f0000010a00780c */ /* 0x000fc60003f46070 */
[----:B------:R-:W-:Y:S01]  /*918c0*/  IMAD.HI.U32 R6, R4, 0x7f000001, R6 ;  /* 0x7f00000104067827 */ /* 0x000fe200078e0006 */
[----:B------:R-:W-:-:S04]  /*918d0*/  @P0 IADD3 R9, PT, PT, R9, -0x7f000001, RZ ;  /* 0x80ffffff09090810 */ /* 0x000fc80007ffe0ff */
[----:B------:R-:W-:Y:S01]  /*918e0*/  ISETP.GE.U32.AND P1, PT, R6, 0x7f000001, PT ;  /* 0x7f0000010600780c */ /* 0x000fe20003f26070 */
[----:B------:R-:W-:Y:S01]  /*918f0*/  IMAD.WIDE.U32 R4, R38, R39, RZ ;  /* 0x0000002726047225 */ /* 0x000fe200078e00ff */
[----:B------:R-:W-:-:S03]  /*91900*/  ISETP.GE.U32.AND P0, PT, R9, 0x7f000001, PT ;  /* 0x7f0000010900780c */ /* 0x000fc60003f06070 */
        /* <DEDUP_REMOVED lines=8> */
[----:B------:R-:W-:Y:S02]  /*91990*/  IMAD.HI.U32 R10, R10, 0x7f000001, R4 ;  /* 0x7f0000010a0a7827 */ /* 0x000fe400078e0004 */
[----:B------:R-:W-:-:S03]  /*919a0*/  IADD3 R6, PT, PT, R9, R6, RZ ;  /* 0x0000000609067210 */ /* 0x000fc60007ffe0ff */
[----:B------:R-:W-:Y:S02]  /*919b0*/  ISETP.GE.U32.AND P1, PT, R10, 0x7f000001, PT ;  /* 0x7f0000010a00780c */ /* 0x000fe40003f26070 */
[----:B------:R-:W-:-:S05]  /*919c0*/  ISETP.GE.U32.AND P0, PT, R6, 0x7f000001, PT ;  /* 0x7f0000010600780c */ /* 0x000fca0003f06070 */
[----:B------:R-:W-:-:S05]  /*919d0*/  @P2 IADD3 R7, PT, PT, R7, -0x7f000001, RZ ;  /* 0x80ffffff07072810 */ /* 0x000fca0007ffe0ff */
        /* <DEDUP_REMOVED lines=13> */
[----:B---3--:R-:W-:-:S05]  /*91ab0*/  IADD3 R6, PT, PT, R4, R8, RZ ;  /* 0x0000000804067210 */ /* 0x008fca0007ffe0ff */
[----:B------:R-:W-:Y:S01]  /*91ac0*/  ISETP.GE.U32.AND P0, PT, R6, 0x7f000001, PT ;  /* 0x7f0000010600780c */ /* 0x000fe20003f06070 */
[----:B------:R0:W-:-:S12]  /*91ad0*/  STL [R1+0x114], R6 ;  /* 0x0001140601007387 */ /* 0x0001d80000100800 */
[----:B0-----:R-:W-:-:S05]  /*91ae0*/  @P0 IADD3 R6, PT, PT, R6, -0x7f000001, RZ ;  /* 0x80ffffff06060810 */ /* 0x001fca0007ffe0ff */
[----:B------:R0:W-:Y:S04]  /*91af0*/  STL [R1+0x114], R6 ;  /* 0x0001140601007387 */ /* 0x0001e80000100800 */
[----:B------:R-:W3:Y:S01]  /*91b00*/  LDL R8, [R1+0x118] ;  /* 0x0001180001087983 */ /* 0x000ee20000100800 */
        /* <DEDUP_REMOVED lines=8> */
[----:B------:R-:W-:-:S04]  /*91b90*/  ISETP.GE.U32.AND P1, PT, R10, 0x7f000001, PT ;  /* 0x7f0000010a00780c */ /* 0x000fc80003f26070 */
[----:B------:R-:W-:Y:S01]  /*91ba0*/  ISETP.GE.U32.AND P0, PT, R9, 0x7f000001, PT ;  /* 0x7f0000010900780c */ /* 0x000fe20003f06070 */
[----:B------:R-:W-:-:S04]  /*91bb0*/  IMAD.WIDE.U32 R4, R38, R37, RZ ;  /* 0x0000002526047225 */ /* 0x000fc800078e00ff */
[----:B0-----:R-:W-:-:S04]  /*91bc0*/  IMAD.WIDE.U32 R6, R15, R12, RZ ;  /* 0x0000000c0f067225 */ /* 0x001fc800078e00ff */
[----:B------:R-:W-:-:S04]  /*91bd0*/  IMAD R11, R4, 0x7effffff, RZ ;  /* 0x7effffff040b7824 */ /* 0x000fc800078e02ff */
[----:B------:R-:W-:-:S04]  /*91be0*/  IMAD.HI.U32 R11, R11, 0x7f000001, R4 ;  /* 0x7f0000010b0b7827 */ /* 0x000fc800078e0004 */
        /* <DEDUP_REMOVED lines=20> */
[----:B------:R-:W-:Y:S01]  /*91d30*/  ISETP.GE.U32.AND P0, PT, R4, 0x7f000001, PT ;  /* 0x7f0000010400780c */ /* 0x000fe20003f06070 */
[----:B--2---:R-:W-:-:S12]  /*91d40*/  IMAD.WIDE.U32 R6, R16, R227, RZ ;  /* 0x000000e310067225 */ /* 0x004fd800078e00ff */
[----:B------:R-:W-:-:S04]  /*91d50*/  @P0 IADD3 R4, PT, PT, R4, -0x7f000001, RZ ;  /* 0x80ffffff04040810 */ /* 0x000fc80007ffe0ff */
[----:B---3--:R-:W-:Y:S01]  /*91d60*/  IADD3 R42, PT, PT, R4, R8, RZ ;  /* 0x00000008042a7210 */ /* 0x008fe20007ffe0ff */
[----:B------:R-:W-:-:S04]  /*91d70*/  IMAD.WIDE.U32 R4, R18, R227, RZ ;  /* 0x000000e312047225 */ /* 0x000fc800078e00ff */
[----:B------:R-:W-:-:S04]  /*91d80*/  IMAD.WIDE.U32 R8, R16, R34, RZ ;  /* 0x0000002210087225 */ /* 0x000fc800078e00ff */
[----:B------:R-:W-:Y:S02]  /*91d90*/  IMAD R16, R4, 0x7effffff, RZ ;  /* 0x7effffff04107824 */ /* 0x000fe400078e02ff */
[----:B------:R-:W-:Y:S02]  /*91da0*/  IMAD R40, R8, 0x7effffff, RZ ;  /* 0x7effffff08287824 */ /* 0x000fe400078e02ff */
[----:B------:R-:W-:-:S04]  /*91db0*/  IMAD.HI.U32 R16, R16, 0x7f000001, R4 ;  /* 0x7f00000110107827 */ /* 0x000fc800078e0004 */
[----:B------:R-:W-:-:S04]  /*91dc0*/  IMAD.HI.U32 R40, R40, 0x7f000001, R8 ;  /* 0x7f00000128287827 */ /* 0x000fc800078e0008 */
[----:B------:R-:W-:-:S04]  /*91dd0*/  IMAD.WIDE.U32 R4, R17, R227, RZ ;  /* 0x000000e311047225 */ /* 0x000fc800078e00ff */
[----:B------:R-:W-:Y:S02]  /*91de0*/  IMAD.WIDE.U32 R8, R130, R227, RZ ;  /* 0x000000e382087225 */ /* 0x000fe400078e00ff */
[----:B------:R-:W2:Y:S02]  /*91df0*/  LDL.LU R227, [R1+0x38c] ;  /* 0x00038c0001e37983 */ /* 0x000ea40000300800 */
[----:B------:R-:W-:Y:S01]  /*91e00*/  IMAD.WIDE.U32 R18, R18, R34, RZ ;  /* 0x0000002212127225 */ /* 0x000fe200078e00ff */
[----:B------:R-:W-:-:S03]  /*91e10*/  ISETP.GE.U32.AND P0, PT, R42, 0x7f000001, PT ;  /* 0x7f0000012a00780c */ /* 0x000fc60003f06070 */
[----:B------:R-:W-:Y:S02]  /*91e20*/  IMAD R10, R6, 0x7effffff, RZ ;  /* 0x7effffff060a7824 */ /* 0x000fe400078e02ff */
[----:B------:R-:W-:-:S04]  /*91e30*/  IMAD R11, R18, 0x7effffff, RZ ;  /* 0x7effffff120b7824 */ /* 0x000fc800078e02ff */
[----:B------:R-:W-:-:S04]  /*91e40*/  IMAD.HI.U32 R18, R11, 0x7f000001, R18 ;  /* 0x7f0000010b127827 */ /* 0x000fc800078e0012 */
[----:B------:R-:W-:-:S04]  /*91e50*/  IMAD.HI.U32 R19, R10, 0x7f000001, R6 ;  /* 0x7f0000010a137827 */ /* 0x000fc800078e0006 */
[----:B------:R-:W-:-:S04]  /*91e60*/  IMAD.WIDE.U32 R6, R17, R34, RZ ;  /* 0x0000002211067225 */ /* 0x000fc800078e00ff */
[----:B------:R-:W-:Y:S01]  /*91e70*/  IMAD R17, R4, 0x7effffff, RZ ;  /* 0x7effffff04117824 */ /* 0x000fe200078e02ff */
[----:B------:R0:W-:Y:S03]  /*91e80*/  STL [R1+0x118], R42 ;  /* 0x0001182a01007387 */ /* 0x0001e60000100800 */
[----:B------:R-:W-:-:S04]  /*91e90*/  IMAD.HI.U32 R17, R17, 0x7f000001, R4 ;  /* 0x7f00000111117827 */ /* 0x000fc800078e0004 */
[----:B------:R-:W-:-:S04]  /*91ea0*/  IMAD.WIDE.U32 R4, R28, R44, RZ ;  /* 0x0000002c1c047225 */ /* 0x000fc800078e00ff */
[----:B------:R-:W-:Y:S01]  /*91eb0*/  IMAD.WIDE.U32 R130, R130, R34, RZ ;  /* 0x0000002282827225 */ /* 0x000fe200078e00ff */
[----:B0-----:R-:W-:-:S03]  /*91ec0*/  @P0 IADD3 R42, PT, PT, R42, -0x7f000001, RZ ;  /* 0x80ffffff2a2a0810 */ /* 0x001fc60007ffe0ff */
[----:B------:R-:W-:Y:S02]  /*91ed0*/  IMAD R41, R8, 0x7effffff, RZ ;  /* 0x7effffff08297824 */ /* 0x000fe400078e02ff */
[----:B------:R-:W-:Y:S01]  /*91ee0*/  IMAD R43, R4, 0x7effffff, RZ ;  /* 0x7effffff042b7824 */ /* 0x000fe200078e02ff */
[----:B------:R0:W-:Y:S01]  /*91ef0*/  STL [R1+0x118], R42 ;  /* 0x0001182a01007387 */ /* 0x0001e20000100800 */
[----:B------:R-:W-:Y:S02]  /*91f00*/  IMAD R10, R130, 0x7effffff, RZ ;  /* 0x7effffff820a7824 */ /* 0x000fe400078e02ff */
[----:B------:R-:W-:-:S04]  /*91f10*/  IMAD.HI.U32 R41, R41, 0x7f000001, R8 ;  /* 0x7f00000129297827 */ /* 0x000fc800078e0008 */
[----:B------:R-:W-:-:S04]  /*91f20*/  IMAD.WIDE.U32 R8, R62, R44, RZ ;  /* 0x0000002c3e087225 */ /* 0x000fc800078e00ff */
[----:B------:R-:W-:-:S04]  /*91f30*/  IMAD.HI.U32 R43, R43, 0x7f000001, R4 ;  /* 0x7f0000012b2b7827 */ /* 0x000fc800078e0004 */
[----:B------:R-:W-:-:S04]  /*91f40*/  IMAD.WIDE.U32 R4, R22, R34, RZ ;  /* 0x0000002216047225 */ /* 0x000fc800078e00ff */
[----:B0-----:R-:W-:Y:S02]  /*91f50*/  IMAD R42, R6, 0x7effffff, RZ ;  /* 0x7effffff062a7824 */ /* 0x001fe400078e02ff */
[----:B------:R-:W-:-:S04]  /*91f60*/  IMAD.HI.U32 R130, R10, 0x7f000001, R130 ;  /* 0x7f0000010a827827 */ /* 0x000fc800078e0082 */
[----:B------:R-:W-:-:S04]  /*91f70*/  IMAD.HI.U32 R42, R42, 0x7f000001, R6 ;  /* 0x7f0000012a2a7827 */ /* 0x000fc800078e0006 */
        /* <DEDUP_REMOVED lines=8> */
[----:B------:R-:W-:-:S04]  /*92000*/  IMAD.WIDE.U32 R8, R28, R228, RZ ;  /* 0x000000e41c087225 */ /* 0x000fc800078e00ff */
[----:B------:R-:W-:-:S04]  /*92010*/  IMAD.HI.U32 R66, R66, 0x7f000001, R4 ;  /* 0x7f00000142427827 */ /* 0x000fc800078e0004 */
[----:B------:R-:W-:-:S04]  /*92020*/  IMAD.WIDE.U32 R6, R62, R34, RZ ;  /* 0x000000223e067225 */ /* 0x000fc800078e00ff */
[----:B------:R-:W-:-:S04]  /*92030*/  IMAD.WIDE.U32 R4, R62, R228, RZ ;  /* 0x000000e43e047225 */ /* 0x000fc800078e00ff */
[----:B------:R-:W-:-:S04]  /*92040*/  IMAD.HI.U32 R65, R65, 0x7f000001, R10 ;  /* 0x7f00000141417827 */ /* 0x000fc800078e000a */
[----:B------:R-:W-:-:S04]  /*92050*/  IMAD.WIDE.U32 R10, R22, R228, RZ ;  /* 0x000000e4160a7225 */ /* 0x000fc800078e00ff */
[----:B------:R-:W-:Y:S02]  /*92060*/  IMAD R68, R8, 0x7effffff, RZ ;  /* 0x7effffff08447824 */ /* 0x000fe400078e02ff */
[----:B------:R-:W-:Y:S02]  /*92070*/  IMAD R67, R6, 0x7effffff, RZ ;  /* 0x7effffff06437824 */ /* 0x000fe400078e02ff */
[----:B------:R-:W-:-:S04]  /*92080*/  IMAD.WIDE.U32 R34, R23, R34, RZ ;  /* 0x0000002217227225 */ /* 0x000fc800078e00ff */
[----:B------:R-:W-:Y:S02]  /*92090*/  IMAD R70, R4, 0x7effffff, RZ ;  /* 0x7effffff04467824 */ /* 0x000fe400078e02ff */
[----:B------:R-:W-:Y:S02]  /*920a0*/  IMAD R69, R10, 0x7effffff, RZ ;  /* 0x7effffff0a457824 */ /* 0x000fe400078e02ff */
[----:B------:R-:W-:-:S04]  /*920b0*/  IMAD.HI.U32 R68, R68, 0x7f000001, R8 ;  /* 0x7f00000144447827 */ /* 0x000fc800078e0008 */
[----:B------:R-:W-:-:S04]  /*920c0*/  IMAD.HI.U32 R67, R67, 0x7f000001, R6 ;  /* 0x7f00000143437827 */ /* 0x000fc800078e0006 */
[----:B------:R-:W-:-:S04]  /*920d0*/  IMAD.WIDE.U32 R44, R23, R44, RZ ;  /* 0x0000002c172c7225 */ /* 0x000fc800078e00ff */
[----:B------:R-:W-:Y:S02]  /*920e0*/  IMAD R9, R34, 0x7effffff, RZ ;  /* 0x7effffff22097824 */ /* 0x000fe400078e02ff */
[----:B------:R-:W-:-:S04]  /*920f0*/  IMAD.HI.U32 R70, R70, 0x7f000001, R4 ;  /* 0x7f00000146467827 */ /* 0x000fc800078e0004 */
[----:B------:R-:W-:-:S04]  /*92100*/  IMAD.WIDE.U32 R6, R23, R228, RZ ;  /* 0x000000e417067225 */ /* 0x000fc800078e00ff */
[----:B------:R-:W-:-:S04]  /*92110*/  IMAD.HI.U32 R69, R69, 0x7f000001, R10 ;  /* 0x7f00000145457827 */ /* 0x000fc800078e000a */
[----:B------:R-:W-:Y:S02]  /*92120*/  IMAD R10, R44, 0x7effffff, RZ ;  /* 0x7effffff2c0a7824 */ /* 0x000fe400078e02ff */
[----:B------:R-:W-:-:S04]  /*92130*/  IMAD.HI.U32 R34, R9, 0x7f000001, R34 ;  /* 0x7f00000109227827 */ /* 0x000fc800078e0022 */
[----:B------:R-:W-:Y:S02]  /*92140*/  IMAD R8, R6, 0x7effffff, RZ ;  /* 0x7effffff06087824 */ /* 0x000fe400078e02ff */
[----:B------:R-:W-:-:S04]  /*92150*/  IMAD.WIDE.U32 R36, R36, R37, RZ ;  /* 0x0000002524247225 */ /* 0x000fc800078e00ff */
[----:B------:R-:W-:-:S04]  /*92160*/  IMAD.HI.U32 R44, R10, 0x7f000001, R44 ;  /* 0x7f0000010a2c7827 */ /* 0x000fc800078e002c */
[----:B------:R-:W-:Y:S01]  /*92170*/  IMAD.HI.U32 R45, R8, 0x7f000001, R6 ;  /* 0x7f000001082d7827 */ /* 0x000fe200078e0006 */
[----:B------:R-:W3:Y:S04]  /*92180*/  LDL.LU R228, [R1+0x1ec] ;  /* 0x0001ec0001e47983 */ /* 0x000ee80000300800 */
[----:B------:R-:W4:Y:S01]  /*92190*/  LDL R33, [R1+0x11c] ;  /* 0x00011c0001217983 */ /* 0x000f220000100800 */
[----:B--2---:R-:W-:-:S04]  /*921a0*/  IMAD.WIDE.U32 R4, R58, R227, RZ ;  /* 0x000000e33a047225 */ /* 0x004fc800078e00ff */
[----:B------:R-:W-:Y:S02]  /*921b0*/  IMAD R35, R4, 0x7effffff, RZ ;  /* 0x7effffff04237824 */ /* 0x000fe400078e02ff */
[----:B------:R-:W-:-:S04]  /*921c0*/  IMAD.WIDE.U32 R6, R57, R227, RZ ;  /* 0x000000e339067225 */ /* 0x000fc800078e00ff */
[----:B------:R-:W-:-:S04]  /*921d0*/  IMAD.HI.U32 R35, R35, 0x7f000001, R4 ;  /* 0x7f00000123237827 */ /* 0x000fc800078e0004 */
[----:B------:R-:W-:-:S04]  /*921e0*/  IMAD.WIDE.U32 R8, R55, R227, RZ ;  /* 0x000000e337087225 */ /* 0x000fc800078e00ff */
[----:B------:R-:W-:Y:S02]  /*921f0*/  IMAD.WIDE.U32 R4, R0, R227, RZ ;  /* 0x000000e300047225 */ /* 0x000fe400078e00ff */
[----:B------:R-:W2:Y:S02]  /*92200*/  LDL.LU R227, [R1+0x1f4] ;  /* 0x0001f40001e37983 */ /* 0x000ea40000300800 */
[----:B------:R-:W-:Y:S02]  /*92210*/  IMAD R71, R36, 0x7effffff, RZ ;  /* 0x7effffff24477824 */ /* 0x000fe400078e02ff */
[----:B------:R-:W-:Y:S02]  /*92220*/  IMAD R11, R6, 0x7effffff, RZ ;  /* 0x7effffff060b7824 */ /* 0x000fe400078e02ff */
[----:B------:R-:W-:Y:S02]  /*92230*/  IMAD R10, R8, 0x7effffff, RZ ;  /* 0x7effffff080a7824 */ /* 0x000fe400078e02ff */
[----:B------:R-:W-:-:S04]  /*92240*/  IMAD.HI.U32 R71, R71, 0x7f000001, R36 ;  /* 0x7f00000147477827 */ /* 0x000fc800078e0024 */
[----:B------:R-:W-:-:S04]  /*92250*/  IMAD.HI.U32 R36, R11, 0x7f000001, R6 ;  /* 0x7f0000010b247827 */ /* 0x000fc800078e0006 */
[----:B------:R-:W-:-:S04]  /*92260*/  IMAD.WIDE.U32 R6, R21, R47, RZ ;  /* 0x0000002f15067225 */ /* 0x000fc800078e00ff */
[----:B------:R-:W-:-:S04]  /*92270*/  IMAD.HI.U32 R37, R10, 0x7f000001, R8 ;  /* 0x7f0000010a257827 */ /* 0x000fc800078e0008 */
[----:B------:R-:W-:Y:S02]  /*92280*/  IMAD R21, R6, 0x7effffff, RZ ;  /* 0x7effffff06157824 */ /* 0x000fe400078e02ff */
[----:B------:R-:W-:-:S04]  /*92290*/  IMAD.WIDE.U32 R10, R14, R39, RZ ;  /* 0x000000270e0a7225 */ /* 0x000fc800078e00ff */
[----:B------:R-:W-:Y:S02]  /*922a0*/  IMAD R72, R4, 0x7effffff, RZ ;  /* 0x7effffff04487824 */ /* 0x000fe400078e02ff */
[----:B------:R-:W-:-:S04]  /*922b0*/  IMAD.HI.U32 R39, R21, 0x7f000001, R6 ;  /* 0x7f00000115277827 */ /* 0x000fc800078e0006 */
[----:B------:R-:W-:Y:S02]  /*922c0*/  IMAD R21, R10, 0x7effffff, RZ ;  /* 0x7effffff0a157824 */ /* 0x000fe400078e02ff */
[----:B------:R-:W-:-:S04]  /*922d0*/  IMAD.HI.U32 R14, R72, 0x7f000001, R4 ;  /* 0x7f000001480e7827 */ /* 0x000fc800078e0004 */
        /* <DEDUP_REMOVED lines=12> */
[----:B------:R-:W-:-:S04]  /*923a0*/  IMAD.HI.U32 R20, R10, 0x7f000001, R20 ;  /* 0x7f0000010a147827 */ /* 0x000fc800078e0014 */
[----:B------:R-:W-:-:S04]  /*923b0*/  IMAD.WIDE.U32 R4, R26, R48, RZ ;  /* 0x000000301a047225 */ /* 0x000fc800078e00ff */
        /* <DEDUP_REMOVED lines=11> */
[----:B------:R-:W-:-:S03]  /*92470*/  ISETP.GE.U32.AND P0, PT, R71, 0x7f000001, PT ;  /* 0x7f0000014700780c */ /* 0x000fc60003f06070 */
[----:B--2---:R-:W-:-:S04]  /*92480*/  IMAD.WIDE.U32 R8, R23, R227, RZ ;  /* 0x000000e317087225 */ /* 0x004fc800078e00ff */
[----:B------:R-:W-:-:S04]  /*92490*/  IMAD.WIDE.U32 R6, R28, R227, RZ ;  /* 0x000000e31c067225 */ /* 0x000fc800078e00ff */
[----:B------:R-:W-:-:S04]  /*924a0*/  IMAD.WIDE.U32 R4, R22, R227, RZ ;  /* 0x000000e316047225 */ /* 0x000fc800078e00ff */
[----:B------:R-:W-:Y:S02]  /*924b0*/  IMAD.WIDE.U32 R10, R62, R227, RZ ;  /* 0x000000e33e0a7225 */ /* 0x000fe400078e00ff */
[----:B------:R-:W2:Y:S01]  /*924c0*/  LDL.LU R227, [R1+0x1f0] ;  /* 0x0001f00001e37983 */ /* 0x000ea20000300800 */
[----:B------:R-:W-:Y:S01]  /*924d0*/  @P0 IADD3 R71, PT, PT, R71, -0x7f000001, RZ ;  /* 0x80ffffff47470810 */ /* 0x000fe20007ffe0ff */
[----:B------:R-:W-:-:S04]  /*924e0*/  ISETP.GE.U32.AND P1, PT, R61, 0x7f000001, PT ;  /* 0x7f0000013d00780c */ /* 0x000fc80003f26070 */
[----:B------:R-:W-:-:S09]  /*924f0*/  ISETP.GE.U32.AND P0, PT, R71, 0x7f000001, PT ;  /* 0x7f0000014700780c */ /* 0x000fd20003f06070 */
[----:B------:R-:W-:-:S04]  /*92500*/  @P1 IADD3 R61, PT, PT, R61, -0x7f000001, RZ ;  /* 0x80ffffff3d3d1810 */ /* 0x000fc80007ffe0ff */
[----:B------:R-:W-:-:S04]  /*92510*/  @P0 IADD3 R71, PT, PT, R71, -0x7f000001, RZ ;  /* 0x80ffffff47470810 */ /* 0x000fc80007ffe0ff */
[----:B------:R-:W-:Y:S01]  /*92520*/  IADD3 R71, PT, PT, R71, R61, RZ ;  /* 0x0000003d47477210 */ /* 0x000fe20007ffe0ff */
[----:B------:R-:W-:Y:S01]  /*92530*/  ISETP.GE.U32.AND P1, PT, R63, 0x7f000001, PT ;  /* 0x7f0000013f00780c */ /* 0x000fe20003f26070 */
[----:B------:R-:W-:Y:S02]  /*92540*/  IMAD R48, R6, 0x7effffff, RZ ;  /* 0x7effffff06307824 */ /* 0x000fe400078e02ff */
[----:B------:R-:W-:Y:S01]  /*92550*/  IMAD.WIDE.U32 R12, R38, R12, RZ ;  /* 0x0000000c260c7225 */ /* 0x000fe200078e00ff */
[----:B------:R-:W-:-:S03]  /*92560*/  ISETP.GE.U32.AND P0, PT, R71, 0x7f000001, PT ;  /* 0x7f0000014700780c */ /* 0x000fc60003f06070 */
[----:B------:R-:W-:Y:S02]  /*92570*/  IMAD R26, R8, 0x7effffff, RZ ;  /* 0x7effffff081a7824 */ /* 0x000fe400078e02ff */
[----:B------:R-:W-:-:S04]  /*92580*/  IMAD.HI.U32 R48, R48, 0x7f000001, R6 ;  /* 0x7f00000130307827 */ /* 0x000fc800078e0006 */
[----:B------:R-:W-:Y:S02]  /*92590*/  IMAD R61, R12, 0x7effffff, RZ ;  /* 0x7effffff0c3d7824 */ /* 0x000fe400078e02ff */
[----:B---3--:R-:W-:-:S04]  /*925a0*/  IMAD.WIDE.U32 R6, R28, R228, RZ ;  /* 0x000000e41c067225 */ /* 0x008fc800078e00ff */
[----:B------:R-:W-:-:S04]  /*925b0*/  IMAD.HI.U32 R26, R26, 0x7f000001, R8 ;  /* 0x7f0000011a1a7827 */ /* 0x000fc800078e0008 */
[----:B------:R-:W-:-:S04]  /*925c0*/  IMAD.HI.U32 R61, R61, 0x7f000001, R12 ;  /* 0x7f0000013d3d7827 */ /* 0x000fc800078e000c */
[----:B------:R-:W-:Y:S02]  /*925d0*/  IMAD R9, R4, 0x7effffff, RZ ;  /* 0x7effffff04097824 */ /* 0x000fe400078e02ff */
[----:B------:R-:W-:Y:S02]  /*925e0*/  IMAD R8, R10, 0x7effffff, RZ ;  /* 0x7effffff0a087824 */ /* 0x000fe400078e02ff */
[----:B------:R-:W-:Y:S01]  /*925f0*/  IMAD R12, R6, 0x7effffff, RZ ;  /* 0x7effffff060c7824 */ /* 0x000fe200078e02ff */
[----:B------:R-:W-:Y:S01]  /*92600*/  @P1 IADD3 R63, PT, PT, R63, -0x7f000001, RZ ;  /* 0x80ffffff3f3f1810 */ /* 0x000fe20007ffe0ff */
[----:B------:R-:W-:-:S04]  /*92610*/  IMAD.HI.U32 R38, R9, 0x7f000001, R4 ;  /* 0x7f00000109267827 */ /* 0x000fc800078e0004 */
[----:B------:R-:W-:Y:S01]  /*92620*/  IMAD.HI.U32 R10, R8, 0x7f000001, R10 ;  /* 0x7f000001080a7827 */ /* 0x000fe200078e000a */
[----:B------:R-:W-:-:S03]  /*92630*/  @P0 IADD3 R71, PT, PT, R71, -0x7f000001, RZ ;  /* 0x80ffffff47470810 */ /* 0x000fc60007ffe0ff */
[----:B------:R-:W-:-:S04]  /*92640*/  IMAD.HI.U32 R12, R12, 0x7f000001, R6 ;  /* 0x7f0000010c0c7827 */ /* 0x000fc800078e0006 */
[----:B------:R-:W-:-:S04]  /*92650*/  IMAD.WIDE.U32 R4, R23, R228, RZ ;  /* 0x000000e417047225 */ /* 0x000fc800078e00ff */
[----:B------:R-:W-:-:S04]  /*92660*/  IMAD.WIDE.U32 R8, R22, R228, RZ ;  /* 0x000000e416087225 */ /* 0x000fc800078e00ff */
[----:B------:R-:W-:Y:S01]  /*92670*/  IMAD R11, R4, 0x7effffff, RZ ;  /* 0x7effffff040b7824 */ /* 0x000fe200078e02ff */
[----:B------:R-:W-:Y:S01]  /*92680*/  IADD3 R71, PT, PT, R71, R63, RZ ;  /* 0x0000003f47477210 */ /* 0x000fe20007ffe0ff */
[----:B------:R-:W-:Y:S02]  /*92690*/  IMAD R13, R8, 0x7effffff, RZ ;  /* 0x7effffff080d7824 */ /* 0x000fe400078e02ff */
[----:B------:R-:W-:-:S04]  /*926a0*/  IMAD.HI.U32 R11, R11, 0x7f000001, R4 ;  /* 0x7f0000010b0b7827 */ /* 0x000fc800078e0004 */
[----:B------:R-:W-:-:S04]  /*926b0*/  IMAD.HI.U32 R13, R13, 0x7f000001, R8 ;  /* 0x7f0000010d0d7827 */ /* 0x000fc800078e0008 */
[----:B------:R-:W-:Y:S01]  /*926c0*/  IMAD.WIDE.U32 R4, R62, R228, RZ ;  /* 0x000000e43e047225 */ /* 0x000fe200078e00ff */
[----:B------:R-:W-:Y:S01]  /*926d0*/  ISETP.GE.U32.AND P0, PT, R71, 0x7f000001, PT ;  /* 0x7f0000014700780c */ /* 0x000fe20003f06070 */
[----:B------:R-:W-:Y:S01]  /*926e0*/  ISETP.GE.U32.AND P3, PT, R70, 0x7f000001, PT ;  /* 0x7f0000014600780c */ /* 0x000fe20003f66070 */
[----:B------:R-:W-:Y:S01]  /*926f0*/  ISETP.GE.U32.AND P1, PT, R61, 0x7f000001, PT ;  /* 0x7f0000013d00780c */ /* 0x000fe20003f26070 */
[----:B------:R-:W-:Y:S01]  /*92700*/  ISETP.GE.U32.AND P6, PT, R66, 0x7f000001, PT ;  /* 0x7f0000014200780c */ /* 0x000fe20003fc6070 */
[----:B------:R-:W-:Y:S01]  /*92710*/  ISETP.GE.U32.AND P2, PT, R67, 0x7f000001, PT ;  /* 0x7f0000014300780c */ /* 0x000fe20003f46070 */
[----:B------:R-:W-:Y:S01]  /*92720*/  ISETP.GE.U32.AND P5, PT, R45, 0x7f000001, PT ;  /* 0x7f0000012d00780c */ /* 0x000fe20003fa6070 */
[----:B------:R-:W3:Y:S07]  /*92730*/  LDL.LU R228, [R1+0x1e4] ;  /* 0x0001e40001e47983 */ /* 0x000eee0000300800 */
[----:B------:R-:W-:Y:S01]  /*92740*/  @P0 IADD3 R71, PT, PT, R71, -0x7f000001, RZ ;  /* 0x80ffffff47470810 */ /* 0x000fe20007ffe0ff */
[----:B------:R-:W-:Y:S01]  /*92750*/  ISETP.GE.U32.AND P0, PT, R18, 0x7f000001, PT ;  /* 0x7f0000011200780c */ /* 0x000fe20003f06070 */
[----:B------:R-:W-:Y:S01]  /*92760*/  @P3 IADD3 R70, PT, PT, R70, -0x7f000001, RZ ;  /* 0x80ffffff46463810 */ /* 0x000fe20007ffe0ff */
[----:B------:R-:W-:Y:S01]  /*92770*/  ISETP.GE.U32.AND P3, PT, R40, 0x7f000001, PT ;  /* 0x7f0000012800780c */ /* 0x000fe20003f66070 */
[----:B--2---:R-:W-:-:S04]  /*92780*/  IMAD.WIDE.U32 R6, R23, R227, RZ ;  /* 0x000000e317067225 */ /* 0x004fc800078e00ff */
[----:B------:R-:W-:-:S04]  /*92790*/  IMAD.WIDE.U32 R22, R22, R227, RZ ;  /* 0x000000e316167225 */ /* 0x000fc800078e00ff */
[----:B------:R-:W-:Y:S02]  /*927a0*/  IMAD R63, R22, 0x7effffff, RZ ;  /* 0x7effffff163f7824 */ /* 0x000fe400078e02ff */
[----:B------:R-:W-:-:S04]  /*927b0*/  IMAD.WIDE.U32 R8, R28, R227, RZ ;  /* 0x000000e31c087225 */ /* 0x000fc800078e00ff */
[----:B------:R-:W-:-:S04]  /*927c0*/  IMAD.HI.U32 R22, R63, 0x7f000001, R22 ;  /* 0x7f0000013f167827 */ /* 0x000fc800078e0016 */
[----:B------:R-:W-:Y:S02]  /*927d0*/  IMAD.WIDE.U32 R62, R62, R227, RZ ;  /* 0x000000e33e3e7225 */ /* 0x000fe400078e00ff */
[----:B------:R-:W2:Y:S01]  /*927e0*/  LDL.LU R227, [R1+0x1e0] ;  /* 0x0001e00001e37983 */ /* 0x000ea20000300800 */
[----:B------:R-:W-:Y:S02]  /*927f0*/  @P1 IADD3 R61, PT, PT, R61, -0x7f000001, RZ ;  /* 0x80ffffff3d3d1810 */ /* 0x000fe40007ffe0ff */
[----:B------:R-:W-:Y:S01]  /*92800*/  @P0 IADD3 R18, PT, PT, R18, -0x7f000001, RZ ;  /* 0x80ffffff12120810 */ /* 0x000fe20007ffe0ff */
[----:B------:R-:W-:-:S03]  /*92810*/  ISETP.GE.U32.AND P1, PT, R34, 0x7f000001, PT ;  /* 0x7f0000012200780c */ /* 0x000fc60003f26070 */
[----:B------:R-:W-:Y:S02]  /*92820*/  IADD3 R18, PT, PT, R170, R18, RZ ;  /* 0x00000012aa127210 */ /* 0x000fe40007ffe0ff */
[----:B------:R-:W-:-:S03]  /*92830*/  @P3 IADD3 R40, PT, PT, R40, -0x7f000001, RZ ;  /* 0x80ffffff28283810 */ /* 0x000fc60007ffe0ff */
[----:B------:R-:W-:-:S05]  /*92840*/  ISETP.GE.U32.AND P3, PT, R18, 0x7f000001, PT ;  /* 0x7f0000011200780c */ /* 0x000fca0003f66070 */
[----:B------:R-:W-:Y:S01]  /*92850*/  @P1 IADD3 R34, PT, PT, R34, -0x7f000001, RZ ;  /* 0x80ffffff22221810 */ /* 0x000fe20007ffe0ff */
[----:B------:R-:W-:Y:S01]  /*92860*/  ISETP.GE.U32.AND P1, PT, R42, 0x7f000001, PT ;  /* 0x7f0000012a00780c */ /* 0x000fe20003f26070 */
[----:B------:R-:W-:Y:S02]  /*92870*/  IADD3 R40, PT, PT, R169, R40, RZ ;  /* 0x00000028a9287210 */ /* 0x000fe40007ffe0ff */
[----:B------:R-:W-:Y:S01]  /*92880*/  @P6 IADD3 R66, PT, PT, R66, -0x7f000001, RZ ;  /* 0x80ffffff42426810 */ /* 0x000fe20007ffe0ff */
[----:B------:R-:W-:-:S03]  /*92890*/  ISETP.GE.U32.AND P6, PT, R65, 0x7f000001, PT ;  /* 0x7f0000014100780c */ /* 0x000fc60003fc6070 */
[----:B------:R-:W-:Y:S01]  /*928a0*/  @P3 IADD3 R18, PT, PT, R18, -0x7f000001, RZ ;  /* 0x80ffffff12123810 */ /* 0x000fe20007ffe0ff */
[----:B------:R-:W-:-:S05]  /*928b0*/  ISETP.GE.U32.AND P3, PT, R40, 0x7f000001, PT ;  /* 0x7f0000012800780c */ /* 0x000fca0003f66070 */
[----:B------:R-:W-:-:S04]  /*928c0*/  @P1 IADD3 R42, PT, PT, R42, -0x7f000001, RZ ;  /* 0x80ffffff2a2a1810 */ /* 0x000fc80007ffe0ff */
[----:B------:R-:W-:Y:S02]  /*928d0*/  IADD3 R42, PT, PT, R168, R42, RZ ;  /* 0x0000002aa82a7210 */ /* 0x000fe40007ffe0ff */
[----:B------:R-:W-:Y:S01]  /*928e0*/  @P6 IADD3 R65, PT, PT, R65, -0x7f000001, RZ ;  /* 0x80ffffff41416810 */ /* 0x000fe20007ffe0ff */
[----:B------:R-:W-:Y:S01]  /*928f0*/  ISETP.GE.U32.AND P6, PT, R13, 0x7f000001, PT ;  /* 0x7f0000010d00780c */ /* 0x000fe20003fc6070 */
[----:B------:R-:W-:Y:S01]  /*92900*/  @P3 IADD3 R40, PT, PT, R40, -0x7f000001, RZ ;  /* 0x80ffffff28283810 */ /* 0x000fe20007ffe0ff */
[----:B------:R-:W-:-:S11]  /*92910*/  ISETP.GE.U32.AND P3, PT, R42, 0x7f000001, PT ;  /* 0x7f0000012a00780c */ /* 0x000fd60003f66070 */
[----:B------:R-:W-:Y:S02]  /*92920*/  @P6 IADD3 R13, PT, PT, R13, -0x7f000001, RZ ;  /* 0x80ffffff0d0d6810 */ /* 0x000fe40007ffe0ff */
[----:B------:R-:W-:-:S04]  /*92930*/  @P3 IADD3 R42, PT, PT, R42, -0x7f000001, RZ ;  /* 0x80ffffff2a2a3810 */ /* 0x000fc80007ffe0ff */
[----:B------:R-:W-:-:S05]  /*92940*/  IADD3 R13, PT, PT, R42, R13, RZ ;  /* 0x0000000d2a0d7210 */ /* 0x000fca0007ffe0ff */
[----:B------:R-:W-:-:S13]  /*92950*/  ISETP.GE.U32.AND P3, PT, R13, 0x7f000001, PT ;  /* 0x7f0000010d00780c */ /* 0x000fda0003f66070 */
[----:B------:R-:W-:Y:S02]  /*92960*/  @P3 IADD3 R13, PT, PT, R13, -0x7f000001, RZ ;  /* 0x80ffffff0d0d3810 */ /* 0x000fe40007ffe0ff */
[----:B------:R-:W-:Y:S02]  /*92970*/  IADD3 R61, PT, PT, R71, R61, RZ ;  /* 0x0000003d473d7210 */ /* 0x000fe40007ffe0ff */
[----:B------:R-:W-:-:S03]  /*92980*/  @P2 IADD3 R67, PT, PT, R67, -0x7f000001, RZ ;  /* 0x80ffffff43432810 */ /* 0x000fc60007ffe0ff */
[----:B------:R-:W-:Y:S01]  /*92990*/  ISETP.GE.U32.AND P4, PT, R61, 0x7f000001, PT ;  /* 0x7f0000013d00780c */ /* 0x000fe20003f86070 */
[----:B------:R-:W-:Y:S01]  /*929a0*/  ISETP.GE.U32.AND P2, PT, R69, 0x7f000001, PT ;  /* 0x7f0000014500780c */ /* 0x000fe20003f46070 */
[----:B------:R-:W-:Y:S01]  /*929b0*/  @P5 IADD3 R45, PT, PT, R45, -0x7f000001, RZ ;  /* 0x80ffffff2d2d5810 */ /* 0x000fe20007ffe0ff */
[----:B------:R-:W-:Y:S01]  /*929c0*/  ISETP.GE.U32.AND P5, PT, R68, 0x7f000001, PT ;  /* 0x7f0000014400780c */ /* 0x000fe20003fa6070 */
[----:B------:R-:W-:Y:S01]  /*929d0*/  IMAD R73, R6, 0x7effffff, RZ ;  /* 0x7effffff06497824 */ /* 0x000fe200078e02ff */
[----:B--2---:R-:W-:Y:S02]  /*929e0*/  IADD3 R13, PT, PT, R227, R13, RZ ;  /* 0x0000000de30d7210 */ /* 0x004fe40007ffe0ff */
[----:B------:R-:W2:Y:S06]  /*929f0*/  LDL.LU R227, [R1+0x1d4] ;  /* 0x0001d40001e37983 */ /* 0x000eac0000300800 */
[----:B------:R-:W-:-:S02]  /*92a00*/  @P4 IADD3 R61, PT, PT, R61, -0x7f000001, RZ ;  /* 0x80ffffff3d3d4810 */ /* 0x000fc40007ffe0ff */
[----:B------:R-:W-:Y:S01]  /*92a10*/  @P2 IADD3 R69, PT, PT, R69, -0x7f000001, RZ ;  /* 0x80ffffff45452810 */ /* 0x000fe20007ffe0ff */
[----:B------:R-:W-:Y:S01]  /*92a20*/  ISETP.GE.U32.AND P2, PT, R130, 0x7f000001, PT ;  /* 0x7f0000018200780c */ /* 0x000fe20003f46070 */
[----:B----4-:R-:W-:Y:S01]  /*92a30*/  IADD3 R61, PT, PT, R61, R33, RZ ;  /* 0x000000213d3d7210 */ /* 0x010fe20007ffe0ff */
[----:B------:R-:W-:-:S04]  /*92a40*/  IMAD.HI.U32 R7, R73, 0x7f000001, R6 ;  /* 0x7f00000149077827 */ /* 0x000fc800078e0006 */
[----:B------:R-:W-:Y:S01]  /*92a50*/  ISETP.GE.U32.AND P0, PT, R61, 0x7f000001, PT ;  /* 0x7f0000013d00780c */ /* 0x000fe20003f06070 */
[----:B------:R-:W-:Y:S01]  /*92a60*/  @P5 IADD3 R68, PT, PT, R68, -0x7f000001, RZ ;  /* 0x80ffffff44445810 */ /* 0x000fe20007ffe0ff */
[----:B------:R-:W-:Y:S01]  /*92a70*/  ISETP.GE.U32.AND P5, PT, R12, 0x7f000001, PT ;  /* 0x7f0000010c00780c */ /* 0x000fe20003fa6070 */
[----:B------:R-:W-:Y:S01]  /*92a80*/  ISETP.GE.U32.AND P1, PT, R7, 0x7f000001, PT ;  /* 0x7f0000010700780c */ /* 0x000fe20003f26070 */
[----:B------:R-:W-:-:S03]  /*92a90*/  IMAD R28, R4, 0x7effffff, RZ ;  /* 0x7effffff041c7824 */ /* 0x000fc600078e02ff */
[----:B------:R-:W-:Y:S01]  /*92aa0*/  @P2 IADD3 R130, PT, PT, R130, -0x7f000001, RZ ;  /* 0x80ffffff82822810 */ /* 0x000fe20007ffe0ff */
[----:B------:R0:W-:Y:S01]  /*92ab0*/  STL [R1+0x11c], R61 ;  /* 0x00011c3d01007387 */ /* 0x0001e20000100800 */
[----:B------:R-:W-:Y:S01]  /*92ac0*/  ISETP.GE.U32.AND P4, PT, R11, 0x7f000001, PT ;  /* 0x7f0000010b00780c */ /* 0x000fe20003f86070 */
[----:B------:R-:W-:Y:S01]  /*92ad0*/  IMAD.HI.U32 R28, R28, 0x7f000001, R4 ;  /* 0x7f0000011c1c7827 */ /* 0x000fe200078e0004 */
[----:B------:R-:W-:Y:S02]  /*92ae0*/  IADD3 R130, PT, PT, R164, R130, RZ ;  /* 0x00000082a4827210 */ /* 0x000fe40007ffe0ff */
[----:B0-----:R-:W-:Y:S01]  /*92af0*/  @P0 IADD3 R61, PT, PT, R61, -0x7f000001, RZ ;  /* 0x80ffffff3d3d0810 */ /* 0x001fe20007ffe0ff */
[----:B------:R-:W-:Y:S01]  /*92b00*/  ISETP.GE.U32.AND P0, PT, R26, 0x7f000001, PT ;  /* 0x7f0000011a00780c */ /* 0x000fe20003f06070 */
[----:B------:R-:W-:Y:S02]  /*92b10*/  @P5 IADD3 R12, PT, PT, R12, -0x7f000001, RZ ;  /* 0x80ffffff0c0c5810 */ /* 0x000fe40007ffe0ff */
[----:B------:R-:W-:Y:S01]  /*92b20*/  @P1 IADD3 R7, PT, PT, R7, -0x7f000001, RZ ;  /* 0x80ffffff07071810 */ /* 0x000fe20007ffe0ff */
[----:B------:R-:W-:-:S02]  /*92b30*/  IMAD R72, R8, 0x7effffff, RZ ;  /* 0x7effffff08487824 */ /* 0x000fc400078e02ff */
[----:B------:R-:W-:Y:S01]  /*92b40*/  IMAD R4, R62, 0x7effffff, RZ ;  /* 0x7effffff3e047824 */ /* 0x000fe200078e02ff */
[----:B------:R-:W-:Y:S01]  /*92b50*/  ISETP.GE.U32.AND P5, PT, R28, 0x7f000001, PT ;  /* 0x7f0000011c00780c */ /* 0x000fe20003fa6070 */
[----:B------:R-:W-:Y:S01]  /*92b60*/  ISETP.GE.U32.AND P1, PT, R130, 0x7f000001, PT ;  /* 0x7f0000018200780c */ /* 0x000fe20003f26070 */
[----:B------:R-:W-:-:S04]  /*92b70*/  IMAD.HI.U32 R8, R72, 0x7f000001, R8 ;  /* 0x7f00000148087827 */ /* 0x000fc800078e0008 */
[----:B------:R-:W-:Y:S01]  /*92b80*/  IMAD.HI.U32 R62, R4, 0x7f000001, R62 ;  /* 0x7f000001043e7827 */ /* 0x000fe200078e003e */
[----:B------:R-:W-:Y:S01]  /*92b90*/  @P4 IADD3 R11, PT, PT, R11, -0x7f000001, RZ ;  /* 0x80ffffff0b0b4810 */ /* 0x000fe20007ffe0ff */
[----:B------:R-:W-:Y:S01]  /*92ba0*/  ISETP.GE.U32.AND P4, PT, R8, 0x7f000001, PT ;  /* 0x7f0000010800780c */ /* 0x000fe20003f86070 */
[----:B------:R-:W-:Y:S02]  /*92bb0*/  @P0 IADD3 R26, PT, PT, R26, -0x7f000001, RZ ;  /* 0x80ffffff1a1a0810 */ /* 0x000fe40007ffe0ff */
[----:B------:R-:W-:Y:S02]  /*92bc0*/  ISETP.GE.U32.AND P0, PT, R62, 0x7f000001, PT ;  /* 0x7f0000013e00780c */ /* 0x000fe40003f06070 */
[----:B------:R-:W-:Y:S02]  /*92bd0*/  @P5 IADD3 R28, PT, PT, R28, -0x7f000001, RZ ;  /* 0x80ffffff1c1c5810 */ /* 0x000fe40007ffe0ff */
[----:B------:R-:W-:Y:S02]  /*92be0*/  @P1 IADD3 R130, PT, PT, R130, -0x7f000001, RZ ;  /* 0x80ffffff82821810 */ /* 0x000fe40007ffe0ff */
[----:B------:R-:W-:-:S02]  /*92bf0*/  IADD3 R11, PT, PT, R18, R11, RZ ;  /* 0x0000000b120b7210 */ /* 0x000fc40007ffe0ff */
[----:B------:R-:W-:Y:S02]  /*92c00*/  IADD3 R9, PT, PT, R130, R28, RZ ;  /* 0x0000001c82097210 */ /* 0x000fe40007ffe0ff */
[----:B------:R-:W-:Y:S01]  /*92c10*/  @P4 IADD3 R8, PT, PT, R8, -0x7f000001, RZ ;  /* 0x80ffffff08084810 */ /* 0x000fe20007ffe0ff */
[----:B------:R-:W-:Y:S02]  /*92c20*/  ISETP.GE.U32.AND P1, PT, R11, 0x7f000001, PT ;  /* 0x7f0000010b00780c */ /* 0x000fe40003f26070 */
[----:B------:R-:W-:Y:S01]  /*92c30*/  @P0 IADD3 R62, PT, PT, R62, -0x7f000001, RZ ;  /* 0x80ffffff3e3e0810 */ /* 0x000fe20007ffe0ff */
[----:B------:R-:W-:Y:S01]  /*92c40*/  ISETP.GE.U32.AND P0, PT, R9, 0x7f000001, PT ;  /* 0x7f0000010900780c */ /* 0x000fe20003f06070 */
[----:B------:R-:W-:-:S05]  /*92c50*/  IADD3 R8, PT, PT, R40, R8, RZ ;  /* 0x0000000828087210 */ /* 0x000fca0007ffe0ff */
[----:B------:R-:W-:-:S04]  /*92c60*/  ISETP.GE.U32.AND P3, PT, R8, 0x7f000001, PT ;  /* 0x7f0000010800780c */ /* 0x000fc80003f66070 */
[----:B------:R-:W-:-:S03]  /*92c70*/  @P1 IADD3 R11, PT, PT, R11, -0x7f000001, RZ ;  /* 0x80ffffff0b0b1810 */ /* 0x000fc60007ffe0ff */
[----:B------:R-:W-:Y:S02]  /*92c80*/  @P0 IADD3 R9, PT, PT, R9, -0x7f000001, RZ ;  /* 0x80ffffff09090810 */ /* 0x000fe40007ffe0ff */
[----:B------:R-:W-:Y:S02]  /*92c90*/  IADD3 R11, PT, PT, R229, R11, RZ ;  /* 0x0000000be50b7210 */ /* 0x000fe40007ffe0ff */
[----:B------:R-:W4:Y:S01]  /*92ca0*/  LDL.LU R229, [R1+0x1a8] ;  /* 0x0001a80001e57983 */ /* 0x000f220000300800 */
[----:B------:R-:W-:Y:S02]  /*92cb0*/  IADD3 R9, PT, PT, R230, R9, RZ ;  /* 0x00000009e6097210 */ /* 0x000fe40007ffe0ff */
[----:B------:R-:W-:Y:S01]  /*92cc0*/  @P3 IADD3 R8, PT, PT, R8, -0x7f000001, RZ ;  /* 0x80ffffff08083810 */ /* 0x000fe20007ffe0ff */
[----:B------:R-:W-:Y:S01]  /*92cd0*/  ISETP.GE.U32.AND P6, PT, R22, 0x7f000001, PT ;  /* 0x7f0000011600780c */ /* 0x000fe20003fc6070 */
[----:B------:R-:W-:Y:S01]  /*92ce0*/  ISETP.GE.U32.AND P4, PT, R10, 0x7f000001, PT ;  /* 0x7f0000010a00780c */ /* 0x000fe20003f86070 */
[----:B------:R-:W-:Y:S01]  /*92cf0*/  IADD3 R12, PT, PT, R40, R12, RZ ;  /* 0x0000000c280c7210 */ /* 0x000fe20007ffe0ff */
[----:B------:R-:W-:Y:S01]  /*92d00*/  ISETP.GE.U32.AND P3, PT, R9, 0x7f000001, PT ;  /* 0x7f0000010900780c */ /* 0x000fe20003f66070 */
[----:B------:R-:W-:Y:S01]  /*92d10*/  IADD3 R7, PT, PT, R18, R7, RZ ;  /* 0x0000000712077210 */ /* 0x000fe20007ffe0ff */
[----:B------:R-:W-:Y:S01]  /*92d20*/  ISETP.GE.U32.AND P2, PT, R48, 0x7f000001, PT ;  /* 0x7f0000013000780c */ /* 0x000fe20003f46070 */
[----:B------:R-:W-:-:S02]  /*92d30*/  IADD3 R26, PT, PT, R18, R26, RZ ;  /* 0x0000001a121a7210 */ /* 0x000fc40007ffe0ff */
[----:B------:R-:W-:Y:S01]  /*92d40*/  IADD3 R62, PT, PT, R130, R62, RZ ;  /* 0x0000003e823e7210 */ /* 0x000fe20007ffe0ff */
[----:B------:R0:W-:Y:S01]  /*92d50*/  STL [R1+0x11c], R61 ;  /* 0x00011c3d01007387 */ /* 0x0001e20000100800 */
[----:B------:R-:W-:-:S04]  /*92d60*/  IMAD.WIDE.U32 R4, R30, R249, RZ ;  /* 0x000000f91e047225 */ /* 0x000fc800078e00ff */
[----:B------:R-:W-:Y:S01]  /*92d70*/  IMAD.WIDE.U32 R32, R32, R249, RZ ;  /* 0x000000f920207225 */ /* 0x000fe200078e00ff */
[----:B------:R-:W-:Y:S02]  /*92d80*/  IADD3 R65, PT, PT, R176, R65, RZ ;  /* 0x00000041b0417210 */ /* 0x000fe40007ffe0ff */
[----:B------:R-:W-:Y:S02]  /*92d90*/  IADD3 R34, PT, PT, R202, R34, RZ ;  /* 0x00000022ca227210 */ /* 0x000fe40007ffe0ff */
[----:B------:R-:W-:Y:S02]  /*92da0*/  IADD3 R67, PT, PT, R203, R67, RZ ;  /* 0x00000043cb437210 */ /* 0x000fe40007ffe0ff */
[----:B------:R-:W-:Y:S02]  /*92db0*/  IADD3 R66, PT, PT, R175, R66, RZ ;  /* 0x00000042af427210 */ /* 0x000fe40007ffe0ff */
[----:B------:R-:W-:Y:S02]  /*92dc0*/  IADD3 R70, PT, PT, R203, R70, RZ ;  /* 0x00000046cb467210 */ /* 0x000fe40007ffe0ff */
[----:B------:R-:W-:-:S02]  /*92dd0*/  @P3 IADD3 R9, PT, PT, R9, -0x7f000001, RZ ;  /* 0x80ffffff09093810 */ /* 0x000fc40007ffe0ff */
[----:B------:R-:W-:Y:S02]  /*92de0*/  IADD3 R45, PT, PT, R202, R45, RZ ;  /* 0x0000002dca2d7210 */ /* 0x000fe40007ffe0ff */
[----:B------:R-:W-:Y:S02]  /*92df0*/  IADD3 R69, PT, PT, R175, R69, RZ ;  /* 0x00000045af457210 */ /* 0x000fe40007ffe0ff */
[----:B------:R-:W-:Y:S01]  /*92e00*/  IADD3 R68, PT, PT, R176, R68, RZ ;  /* 0x00000044b0447210 */ /* 0x000fe20007ffe0ff */
[----:B------:R-:W4:Y:S01]  /*92e10*/  LDL.LU R230, [R1+0x39c] ;  /* 0x00039c0001e67983 */ /* 0x000f220000300800 */
[----:B--2---:R-:W-:-:S03]  /*92e20*/  IADD3 R9, PT, PT, R227, R9, RZ ;  /* 0x00000009e3097210 */ /* 0x004fc60007ffe0ff */
[----:B------:R-:W2:Y:S01]  /*92e30*/  LDL.LU R227, [R1+0x1cc] ;  /* 0x0001cc0001e37983 */ /* 0x000ea20000300800 */
[----:B------:R-:W-:-:S04]  /*92e40*/  @P6 IADD3 R22, PT, PT, R22, -0x7f000001, RZ ;  /* 0x80ffffff16166810 */ /* 0x000fc80007ffe0ff */
[----:B------:R-:W-:Y:S01]  /*92e50*/  IADD3 R22, PT, PT, R42, R22, RZ ;  /* 0x000000162a167210 */ /* 0x000fe20007ffe0ff */
[----:B------:R-:W-:-:S04]  /*92e60*/  ISETP.GE.U32.AND P5, PT, R12, 0x7f000001, PT ;  /* 0x7f0000010c00780c */ /* 0x000fc80003fa6070 */
[----:B------:R-:W-:Y:S01]  /*92e70*/  ISETP.GE.U32.AND P0, PT, R22, 0x7f000001, PT ;  /* 0x7f0000011600780c */ /* 0x000fe20003f06070 */
[----:B------:R-:W-:Y:S01]  /*92e80*/  @P4 IADD3 R10, PT, PT, R10, -0x7f000001, RZ ;  /* 0x80ffffff0a0a4810 */ /* 0x000fe20007ffe0ff */
[----:B------:R-:W-:-:S07]  /*92e90*/  ISETP.GE.U32.AND P4, PT, R7, 0x7f000001, PT ;  /* 0x7f0000010700780c */ /* 0x000fce0003f86070 */
[----:B------:R-:W-:-:S04]  /*92ea0*/  @P5 IADD3 R12, PT, PT, R12, -0x7f000001, RZ ;  /* 0x80ffffff0c0c5810 */ /* 0x000fc80007ffe0ff */
[----:B------:R-:W-:Y:S01]  /*92eb0*/  @P0 IADD3 R22, PT, PT, R22, -0x7f000001, RZ ;  /* 0x80ffffff16160810 */ /* 0x000fe20007ffe0ff */
[----:B------:R-:W-:Y:S01]  /*92ec0*/  ISETP.GE.U32.AND P0, PT, R13, 0x7f000001, PT ;  /* 0x7f0000010d00780c */ /* 0x000fe20003f06070 */
[----:B------:R-:W-:Y:S02]  /*92ed0*/  @P4 IADD3 R7, PT, PT, R7, -0x7f000001, RZ ;  /* 0x80ffffff07074810 */ /* 0x000fe40007ffe0ff */
[----:B---3--:R-:W-:Y:S02]  /*92ee0*/  IADD3 R12, PT, PT, R228, R12, RZ ;  /* 0x0000000ce40c7210 */ /* 0x008fe40007ffe0ff */
[----:B------:R-:W3:Y:S01]  /*92ef0*/  LDL.LU R228, [R1+0x1b8] ;  /* 0x0001b80001e47983 */ /* 0x000ee20000300800 */
[----:B------:R-:W-:Y:S02]  /*92f00*/  IADD3 R188, PT, PT, R188, R7, RZ ;  /* 0x00000007bcbc7210 */ /* 0x000fe40007ffe0ff */
[----:B------:R-:W-:-:S05]  /*92f10*/  ISETP.GE.U32.AND P4, PT, R12, 0x7f000001, PT ;  /* 0x7f0000010c00780c */ /* 0x000fca0003f86070 */
[----:B------:R-:W-:Y:S01]  /*92f20*/  @P0 IADD3 R13, PT, PT, R13, -0x7f000001, RZ ;  /* 0x80ffffff0d0d0810 */ /* 0x000fe20007ffe0ff */
[----:B------:R-:W-:-:S07]  /*92f30*/  ISETP.GE.U32.AND P0, PT, R188, 0x7f000001, PT ;  /* 0x7f000001bc00780c */ /* 0x000fce0003f06070 */
[----:B------:R-:W-:-:S06]  /*92f40*/  @P4 IADD3 R12, PT, PT, R12, -0x7f000001, RZ ;  /* 0x80ffffff0c0c4810 */ /* 0x000fcc0007ffe0ff */
[----:B------:R-:W-:Y:S01]  /*92f50*/  @P0 IADD3 R188, PT, PT, R188, -0x7f000001, RZ ;  /* 0x80ffffffbcbc0810 */ /* 0x000fe20007ffe0ff */
[----:B------:R-:W-:-:S13]  /*92f60*/  ISETP.GE.U32.AND P0, PT, R37, 0x7f000001, PT ;  /* 0x7f0000012500780c */ /* 0x000fda0003f06070 */
[----:B------:R-:W-:Y:S01]  /*92f70*/  @P0 IADD3 R37, PT, PT, R37, -0x7f000001, RZ ;  /* 0x80ffffff25250810 */ /* 0x000fe20007ffe0ff */
[----:B------:R-:W-:Y:S01]  /*92f80*/  ISETP.GE.U32.AND P0, PT, R9, 0x7f000001, PT ;  /* 0x7f0000010900780c */ /* 0x000fe20003f06070 */
[----:B----4-:R-:W-:Y:S02]  /*92f90*/  IADD3 R7, PT, PT, R229, R12, RZ ;  /* 0x0000000ce5077210 */ /* 0x010fe40007ffe0ff */
[----:B------:R-:W4:Y:S10]  /*92fa0*/  LDL.LU R229, [R1+0x1d0] ;  /* 0x0001d00001e57983 */ /* 0x000f340000300800 */
[----:B------:R-:W-:-:S02]  /*92fb0*/  @P0 IADD3 R9, PT, PT, R9, -0x7f000001, RZ ;  /* 0x80ffffff09090810 */ /* 0x000fc40007ffe0ff */
[----:B------:R-:W-:Y:S01]  /*92fc0*/  @P2 IADD3 R48, PT, PT, R48, -0x7f000001, RZ ;  /* 0x80ffffff30302810 */ /* 0x000fe20007ffe0ff */
[----:B------:R-:W-:Y:S01]  /*92fd0*/  ISETP.GE.U32.AND P2, PT, R38, 0x7f000001, PT ;  /* 0x7f0000012600780c */ /* 0x000fe20003f46070 */
[----:B--2---:R-:W-:Y:S02]  /*92fe0*/  IADD3 R9, PT, PT, R227, R9, RZ ;  /* 0x00000009e3097210 */ /* 0x004fe40007ffe0ff */
[----:B------:R-:W2:Y:S01]  /*92ff0*/  LDL.LU R227, [R1+0x1c4] ;  /* 0x0001c40001e37983 */ /* 0x000ea20000300800 */
[----:B------:R-:W-:-:S09]  /*93000*/  IADD3 R10, PT, PT, R130, R10, RZ ;  /* 0x0000000a820a7210 */ /* 0x000fd20007ffe0ff */
[----:B------:R-:W-:Y:S01]  /*93010*/  @P2 IADD3 R38, PT, PT, R38, -0x7f000001, RZ ;  /* 0x80ffffff26262810 */ /* 0x000fe20007ffe0ff */
[----:B------:R-:W-:Y:S01]  /*93020*/  ISETP.GE.U32.AND P2, PT, R10, 0x7f000001, PT ;  /* 0x7f0000010a00780c */ /* 0x000fe20003f46070 */
[----:B------:R-:W-:-:S12]  /*93030*/  IADD3 R22, PT, PT, R186, R22, RZ ;  /* 0x00000016ba167210 */ /* 0x000fd80007ffe0ff */
[----:B------:R-:W-:Y:S01]  /*93040*/  @P2 IADD3 R10, PT, PT, R10, -0x7f000001, RZ ;  /* 0x80ffffff0a0a2810 */ /* 0x000fe20007ffe0ff */
[C---:B------:R-:W-:Y:S01]  /*93050*/  ISETP.GE.U32.AND P2, PT, R11.reuse, 0x7f000001, PT ;  /* 0x7f0000010b00780c */ /* 0x040fe20003f46070 */
[----:B------:R-:W-:Y:S01]  /*93060*/  ISETP.GE.U32.AND P4, PT, R22, 0x7f000001, PT ;  /* 0x7f0000011600780c */ /* 0x000fe20003f86070 */
[----:B---3--:R-:W-:Y:S02]  /*93070*/  IADD3 R13, PT, PT, R228, R13, RZ ;  /* 0x0000000de40d7210 */ /* 0x008fe40007ffe0ff */
[----:B------:R-:W3:Y:S09]  /*93080*/  LDL.LU R228, [R1+0x1b4] ;  /* 0x0001b40001e47983 */ /* 0x000ef20000300800 */
        /* <DEDUP_REMOVED lines=8> */
[----:B------:R-:W-:Y:S01]  /*93110*/  ISETP.GE.U32.AND P0, PT, R181, 0x7f000001, PT ;  /* 0x7f000001b500780c */ /* 0x000fe20003f06070 */
[----:B------:R-:W-:-:S02]  /*93120*/  IADD3 R10, PT, PT, R245, R10, RZ ;  /* 0x0000000af50a7210 */ /* 0x000fc40007ffe0ff */
[----:B------:R-:W-:Y:S01]  /*93130*/  IADD3 R187, PT, PT, R187, R8, RZ ;  /* 0x00000008bbbb7210 */ /* 0x000fe20007ffe0ff */
[----:B------:R-:W-:Y:S01]  /*93140*/  IMAD R6, R4, 0x7effffff, RZ ;  /* 0x7effffff04067824 */ /* 0x000fe200078e02ff */
[----:B------:R-:W-:Y:S02]  /*93150*/  IADD3 R183, PT, PT, R183, R188, RZ ;  /* 0x000000bcb7b77210 */ /* 0x000fe40007ffe0ff */
[----:B------:R-:W-:Y:S01]  /*93160*/  IADD3 R31, PT, PT, R31, R37, RZ ;  /* 0x000000251f1f7210 */ /* 0x000fe20007ffe0ff */
[----:B------:R-:W3:Y:S04]  /*93170*/  LDL.LU R231, [R1+0x394] ;  /* 0x0003940001e77983 */ /* 0x000ee80000300800 */
[----:B------:R-:W-:Y:S02]  /*93180*/  @P4 IADD3 R11, PT, PT, R11, -0x7f000001, RZ ;  /* 0x80ffffff0b0b4810 */ /* 0x000fe40007ffe0ff */
[----:B------:R-:W-:Y:S01]  /*93190*/  @P0 IADD3 R181, PT, PT, R181, -0x7f000001, RZ ;  /* 0x80ffffffb5b50810 */ /* 0x000fe20007ffe0ff */
[----:B------:R-:W-:Y:S01]  /*931a0*/  ISETP.GE.U32.AND P0, PT, R9, 0x7f000001, PT ;  /* 0x7f0000010900780c */ /* 0x000fe20003f06070 */
[----:B----4-:R-:W-:-:S02]  /*931b0*/  IADD3 R11, PT, PT, R229, R11, RZ ;  /* 0x0000000be50b7210 */ /* 0x010fc40007ffe0ff */
[----:B------:R-:W4:Y:S10]  /*931c0*/  LDL.LU R229, [R1+0x1c8] ;  /* 0x0001c80001e57983 */ /* 0x000f340000300800 */
[----:B------:R-:W-:Y:S01]  /*931d0*/  @P0 IADD3 R9, PT, PT, R9, -0x7f000001, RZ ;  /* 0x80ffffff09090810 */ /* 0x000fe20007ffe0ff */
[----:B------:R-:W-:Y:S01]  /*931e0*/  ISETP.GE.U32.AND P6, PT, R38, 0x7f000001, PT ;  /* 0x7f0000012600780c */ /* 0x000fe20003fc6070 */
[----:B------:R-:W-:Y:S01]  /*931f0*/  ISETP.GE.U32.AND P5, PT, R48, 0x7f000001, PT ;  /* 0x7f0000013000780c */ /* 0x000fe20003fa6070 */
[----:B------:R-:W-:Y:S01]  /*93200*/  @P1 IADD3 R26, PT, PT, R26, -0x7f000001, RZ ;  /* 0x80ffffff1a1a1810 */ /* 0x000fe20007ffe0ff */
[----:B------:R-:W-:-:S10]  /*93210*/  ISETP.GE.U32.AND P1, PT, R62, 0x7f000001, PT ;  /* 0x7f0000013e00780c */ /* 0x000fd40003f26070 */
[----:B------:R-:W-:Y:S01]  /*93220*/  @P6 IADD3 R38, PT, PT, R38, -0x7f000001, RZ ;  /* 0x80ffffff26266810 */ /* 0x000fe20007ffe0ff */
[----:B------:R-:W-:Y:S01]  /*93230*/  ISETP.GE.U32.AND P6, PT, R10, 0x7f000001, PT ;  /* 0x7f0000010a00780c */ /* 0x000fe20003fc6070 */
[----:B--2---:R-:W-:Y:S02]  /*93240*/  IADD3 R9, PT, PT, R227, R9, RZ ;  /* 0x00000009e3097210 */ /* 0x004fe40007ffe0ff */
[----:B------:R-:W2:Y:S01]  /*93250*/  LDL.LU R227, [R1+0x1c0] ;  /* 0x0001c00001e37983 */ /* 0x000ea20000300800 */
[----:B------:R-:W-:Y:S02]  /*93260*/  @P5 IADD3 R48, PT, PT, R48, -0x7f000001, RZ ;  /* 0x80ffffff30305810 */ /* 0x000fe40007ffe0ff */
[----:B0-----:R-:W-:-:S07]  /*93270*/  IADD3 R61, PT, PT, R246, R38, RZ ;  /* 0x00000026f63d7210 */ /* 0x001fce0007ffe0ff */
[----:B------:R-:W-:Y:S01]  /*93280*/  @P6 IADD3 R10, PT, PT, R10, -0x7f000001, RZ ;  /* 0x80ffffff0a0a6810 */ /* 0x000fe20007ffe0ff */
[----:B------:R-:W-:Y:S01]  /*93290*/  ISETP.GE.U32.AND P6, PT, R14, 0x7f000001, PT ;  /* 0x7f0000010e00780c */ /* 0x000fe20003fc6070 */
[----:B------:R-:W-:Y:S01]  /*932a0*/  IADD3 R247, PT, PT, R247, R48, RZ ;  /* 0x00000030f7f77210 */ /* 0x000fe20007ffe0ff */
[----:B------:R-:W-:Y:S01]  /*932b0*/  ISETP.GE.U32.AND P2, PT, R61, 0x7f000001, PT ;  /* 0x7f0000013d00780c */ /* 0x000fe20003f46070 */
[----:B------:R-:W-:-:S03]  /*932c0*/  @P1 IADD3 R62, PT, PT, R62, -0x7f000001, RZ ;  /* 0x80ffffff3e3e1810 */ /* 0x000fc60007ffe0ff */
[----:B------:R-:W-:Y:S01]  /*932d0*/  ISETP.GE.U32.AND P1, PT, R247, 0x7f000001, PT ;  /* 0x7f000001f700780c */ /* 0x000fe20003f26070 */
[----:B------:R-:W-:Y:S01]  /*932e0*/  IADD3 R23, PT, PT, R248, R26, RZ ;  /* 0x0000001af8177210 */ /* 0x000fe20007ffe0ff */
[----:B------:R-:W-:-:S05]  /*932f0*/  ISETP.GE.U32.AND P3, PT, R187, 0x7f000001, PT ;  /* 0x7f000001bb00780c */ /* 0x000fca0003f66070 */
[----:B------:R-:W-:Y:S01]  /*93300*/  @P6 IADD3 R14, PT, PT, R14, -0x7f000001, RZ ;  /* 0x80ffffff0e0e6810 */ /* 0x000fe20007ffe0ff */
[----:B------:R-:W-:Y:S01]  /*93310*/  ISETP.GE.U32.AND P6, PT, R13, 0x7f000001, PT ;  /* 0x7f0000010d00780c */ /* 0x000fe20003fc6070 */
[----:B------:R-:W-:Y:S01]  /*93320*/  ISETP.GE.U32.AND P5, PT, R23, 0x7f000001, PT ;  /* 0x7f0000011700780c */ /* 0x000fe20003fa6070 */
[----:B------:R-:W-:Y:S01]  /*93330*/  @P2 IADD3 R61, PT, PT, R61, -0x7f000001, RZ ;  /* 0x80ffffff3d3d2810 */ /* 0x000fe20007ffe0ff */
[----:B------:R-:W-:Y:S02]  /*93340*/  ISETP.GE.U32.AND P2, PT, R35, 0x7f000001, PT ;  /* 0x7f0000012300780c */ /* 0x000fe40003f46070 */
[----:B------:R-:W-:Y:S02]  /*93350*/  @P1 IADD3 R247, PT, PT, R247, -0x7f000001, RZ ;  /* 0x80fffffff7f71810 */ /* 0x000fe40007ffe0ff */
[----:B------:R-:W-:Y:S02]  /*93360*/  IADD3 R185, PT, PT, R185, R62, RZ ;  /* 0x0000003eb9b97210 */ /* 0x000fe40007ffe0ff */
[----:B------:R-:W-:-:S04]  /*93370*/  IADD3 R222, PT, PT, R222, R247, RZ ;  /* 0x000000f7dede7210 */ /* 0x000fc80007ffe0ff */
[----:B------:R-:W-:Y:S02]  /*93380*/  @P6 IADD3 R13, PT, PT, R13, -0x7f000001, RZ ;  /* 0x80ffffff0d0d6810 */ /* 0x000fe40007ffe0ff */
[----:B------:R-:W-:Y:S01]  /*93390*/  @P5 IADD3 R23, PT, PT, R23, -0x7f000001, RZ ;  /* 0x80ffffff17175810 */ /* 0x000fe20007ffe0ff */
[----:B------:R-:W-:Y:S01]  /*933a0*/  ISETP.GE.U32.AND P5, PT, R185, 0x7f000001, PT ;  /* 0x7f000001b900780c */ /* 0x000fe20003fa6070 */
[----:B------:R-:W-:Y:S02]  /*933b0*/  @P3 IADD3 R187, PT, PT, R187, -0x7f000001, RZ ;  /* 0x80ffffffbbbb3810 */ /* 0x000fe40007ffe0ff */
[----:B------:R-:W-:Y:S01]  /*933c0*/  @P2 IADD3 R35, PT, PT, R35, -0x7f000001, RZ ;  /* 0x80ffffff23232810 */ /* 0x000fe20007ffe0ff */
[----:B------:R-:W-:Y:S01]  /*933d0*/  ISETP.GE.U32.AND P2, PT, R222, 0x7f000001, PT ;  /* 0x7f000001de00780c */ /* 0x000fe20003f46070 */
[----:B---3--:R-:W-:Y:S02]  /*933e0*/  IADD3 R13, PT, PT, R228, R13, RZ ;  /* 0x0000000de40d7210 */ /* 0x008fe40007ffe0ff */
[----:B------:R-:W3:Y:S01]  /*933f0*/  LDL.LU R228, [R1+0x1b0] ;  /* 0x0001b00001e47983 */ /* 0x000ee20000300800 */
[----:B------:R-:W-:-:S05]  /*93400*/  IADD3 R182, PT, PT, R182, R187, RZ ;  /* 0x000000bbb6b67210 */ /* 0x000fca0007ffe0ff */
[----:B------:R-:W-:Y:S01]  /*93410*/  ISETP.GE.U32.AND P6, PT, R182, 0x7f000001, PT ;  /* 0x7f000001b600780c */ /* 0x000fe20003fc6070 */
[----:B------:R-:W-:Y:S01]  /*93420*/  @P5 IADD3 R185, PT, PT, R185, -0x7f000001, RZ ;  /* 0x80ffffffb9b95810 */ /* 0x000fe20007ffe0ff */
[----:B------:R-:W-:Y:S02]  /*93430*/  ISETP.GE.U32.AND P5, PT, R7, 0x7f000001, PT ;  /* 0x7f0000010700780c */ /* 0x000fe40003fa6070 */
[----:B------:R-:W-:Y:S01]  /*93440*/  @P2 IADD3 R222, PT, PT, R222, -0x7f000001, RZ ;  /* 0x80ffffffdede2810 */ /* 0x000fe20007ffe0ff */
[----:B------:R-:W-:-:S08]  /*93450*/  ISETP.GE.U32.AND P2, PT, R11, 0x7f000001, PT ;  /* 0x7f0000010b00780c */ /* 0x000fd00003f46070 */
[----:B------:R-:W-:Y:S01]  /*93460*/  @P6 IADD3 R182, PT, PT, R182, -0x7f000001, RZ ;  /* 0x80ffffffb6b66810 */ /* 0x000fe20007ffe0ff */
[----:B------:R-:W-:Y:S01]  /*93470*/  ISETP.GE.U32.AND P6, PT, R39, 0x7f000001, PT ;  /* 0x7f0000012700780c */ /* 0x000fe20003fc6070 */
[----:B------:R-:W-:-:S03]  /*93480*/  @P5 IADD3 R7, PT, PT, R7, -0x7f000001, RZ ;  /* 0x80ffffff07075810 */ /* 0x000fc60007ffe0ff */
[----:B------:R-:W-:Y:S02]  /*93490*/  @P2 IADD3 R11, PT, PT, R11, -0x7f000001, RZ ;  /* 0x80ffffff0b0b2810 */ /* 0x000fe40007ffe0ff */
[----:B------:R-:W-:Y:S02]  /*934a0*/  IADD3 R252, PT, PT, R252, R7, RZ ;  /* 0x00000007fcfc7210 */ /* 0x000fe40007ffe0ff */
[----:B----4-:R-:W-:-:S05]  /*934b0*/  IADD3 R7, PT, PT, R229, R11, RZ ;  /* 0x0000000be5077210 */ /* 0x010fca0007ffe0ff */
[----:B------:R-:W-:Y:S02]  /*934c0*/  @P6 IADD3 R39, PT, PT, R39, -0x7f000001, RZ ;  /* 0x80ffffff27276810 */ /* 0x000fe40007ffe0ff */
[----:B------:R-:W-:Y:S02]  /*934d0*/  IADD3 R226, PT, PT, R226, R61, RZ ;  /* 0x0000003de2e27210 */ /* 0x000fe40007ffe0ff */
[----:B------:R-:W-:Y:S01]  /*934e0*/  IADD3 R10, PT, PT, R243, R10, RZ ;  /* 0x0000000af30a7210 */ /* 0x000fe20007ffe0ff */
[----:B------:R-:W-:Y:S01]  /*934f0*/  IMAD.HI.U32 R6, R6, 0x7f000001, R4 ;  /* 0x7f00000106067827 */ /* 0x000fe200078e0004 */
[----:B------:R-:W-:Y:S01]  /*93500*/  ISETP.GE.U32.AND P6, PT, R7, 0x7f000001, PT ;  /* 0x7f0000010700780c */ /* 0x000fe20003fc6070 */
[----:B------:R-:W-:Y:S01]  /*93510*/  ISETP.GE.U32.AND P1, PT, R36, 0x7f000001, PT ;  /* 0x7f0000012400780c */ /* 0x000fe20003f26070 */
[----:B------:R-:W-:Y:S02]  /*93520*/  IADD3 R23, PT, PT, R244, R23, RZ ;  /* 0x00000017f4177210 */ /* 0x000fe40007ffe0ff */
[----:B------:R-:W-:-:S02]  /*93530*/  IADD3 R180, PT, PT, R180, R185, RZ ;  /* 0x000000b9b4b47210 */ /* 0x000fc40007ffe0ff */
[----:B------:R-:W-:Y:S01]  /*93540*/  IADD3 R221, PT, PT, R221, R222, RZ ;  /* 0x000000dedddd7210 */ /* 0x000fe20007ffe0ff */
[----:B------:R-:W-:Y:S01]  /*93550*/  ISETP.GE.U32.AND P5, PT, R183, 0x7f000001, PT ;  /* 0x7f000001b700780c */ /* 0x000fe20003fa6070 */
[----:B------:R-:W-:Y:S02]  /*93560*/  IADD3 R181, PT, PT, R172, R181, RZ ;  /* 0x000000b5acb57210 */ /* 0x000fe40007ffe0ff */
[----:B------:R-:W-:Y:S01]  /*93570*/  IADD3 R182, PT, PT, R173, R182, RZ ;  /* 0x000000b6adb67210 */ /* 0x000fe20007ffe0ff */
[----:B------:R-:W4:Y:S02]  /*93580*/  LDL.LU R229, [R1+0x1ac] ;  /* 0x0001ac0001e57983 */ /* 0x000f240000300800 */
[----:B------:R-:W-:-:S04]  /*93590*/  @P6 IADD3 R7, PT, PT, R7, -0x7f000001, RZ ;  /* 0x80ffffff07076810 */ /* 0x000fc80007ffe0ff */
[----:B--2---:R-:W-:Y:S02]  /*935a0*/  IADD3 R7, PT, PT, R227, R7, RZ ;  /* 0x00000007e3077210 */ /* 0x004fe40007ffe0ff */
[----:B------:R-:W2:Y:S01]  /*935b0*/  LDL.LU R227, [R1+0x260] ;  /* 0x0002600001e37983 */ /* 0x000ea20000300800 */
[----:B------:R-:W-:-:S13]  /*935c0*/  ISETP.GE.U32.AND P3, PT, R226, 0x7f000001, PT ;  /* 0x7f000001e200780c */ /* 0x000fda0003f66070 */
[----:B------:R-:W-:Y:S01]  /*935d0*/  @P3 IADD3 R226, PT, PT, R226, -0x7f000001, RZ ;  /* 0x80ffffffe2e23810 */ /* 0x000fe20007ffe0ff */
[----:B------:R-:W-:-:S13]  /*935e0*/  ISETP.GE.U32.AND P3, PT, R13, 0x7f000001, PT ;  /* 0x7f0000010d00780c */ /* 0x000fda0003f66070 */
[----:B------:R-:W-:-:S04]  /*935f0*/  @P3 IADD3 R13, PT, PT, R13, -0x7f000001, RZ ;  /* 0x80ffffff0d0d3810 */ /* 0x000fc80007ffe0ff */
[----:B---3--:R-:W-:Y:S02]  /*93600*/  IADD3 R8, PT, PT, R228, R13, RZ ;  /* 0x0000000de4087210 */ /* 0x008fe40007ffe0ff */
[----:B------:R-:W3:Y:S01]  /*93610*/  LDL.LU R228, [R1+0x1bc] ;  /* 0x0001bc0001e47983 */ /* 0x000ee20000300800 */
[----:B------:R-:W-:Y:S01]  /*93620*/  IMAD R4, R32, 0x7effffff, RZ ;  /* 0x7effffff20047824 */ /* 0x000fe200078e02ff */
[----:B------:R-:W-:-:S03]  /*93630*/  ISETP.GE.U32.AND P4, PT, R10, 0x7f000001, PT ;  /* 0x7f0000010a00780c */ /* 0x000fc60003f86070 */
[----:B------:R-:W-:Y:S02]  /*93640*/  IMAD.HI.U32 R32, R4, 0x7f000001, R32 ;  /* 0x7f00000104207827 */ /* 0x000fe400078e0020 */
[----:B------:R-:W0:Y:S02]  /*93650*/  LDC.64 R4, c[0x0][0x388] ;  /* 0x0000e200ff047b82 */ /* 0x000e240000000a00 */
[----:B0-----:R-:W4:Y:S04]  /*93660*/  LDG.E R33, desc[UR20][R4.64+0x50] ;  /* 0x0000501404217981 */ /* 0x001f28000c1e1900 */
[----:B------:R-:W4:Y:S04]  /*93670*/  LDG.E R28, desc[UR20][R4.64+0x54] ;  /* 0x00005414041c7981 */ /* 0x000f28000c1e1900 */
[----:B------:R-:W4:Y:S04]  /*93680*/  LDG.E R30, desc[UR20][R4.64+0x58] ;  /* 0x00005814041e7981 */ /* 0x000f28000c1e1900 */
[----:B------:R0:W4:Y:S01]  /*93690*/  LDG.E R38, desc[UR20][R4.64+0x5c] ;  /* 0x00005c1404267981 */ /* 0x000122000c1e1900 */
[----:B------:R-:W-:Y:S01]  /*936a0*/  @P4 IADD3 R10, PT, PT, R10, -0x7f000001, RZ ;  /* 0x80ffffff0a0a4810 */ /* 0x000fe20007ffe0ff */
[----:B0-----:R-:W-:-:S03]  /*936b0*/  IMAD.WIDE.U32 R4, R50, UR10, RZ ;  /* 0x0000000a32047c25 */ /* 0x001fc6000f8e00ff */
[----:B------:R-:W-:Y:S01]  /*936c0*/  IADD3 R241, PT, PT, R241, R10, RZ ;  /* 0x0000000af1f17210 */ /* 0x000fe20007ffe0ff */
[----:B------:R-:W-:-:S04]  /*936d0*/  IMAD R11, R4, 0x7effffff, RZ ;  /* 0x7effffff040b7824 */ /* 0x000fc800078e02ff */
[----:B------:R-:W-:Y:S01]  /*936e0*/  IMAD.HI.U32 R10, R11, 0x7f000001, R4 ;  /* 0x7f0000010b0a7827 */ /* 0x000fe200078e0004 */
[----:B------:R-:W-:Y:S01]  /*936f0*/  @P1 IADD3 R36, PT, PT, R36, -0x7f000001, RZ ;  /* 0x80ffffff24241810 */ /* 0x000fe20007ffe0ff */
[----:B------:R-:W-:-:S13]  /*93700*/  ISETP.GE.U32.AND P1, PT, R23, 0x7f000001, PT ;  /* 0x7f0000011700780c */ /* 0x000fda0003f26070 */
[----:B------:R-:W-:Y:S01]  /*93710*/  @P1 IADD3 R23, PT, PT, R23, -0x7f000001, RZ ;  /* 0x80ffffff17171810 */ /* 0x000fe20007ffe0ff */
[----:B------:R-:W-:Y:S01]  /*93720*/  ISETP.GE.U32.AND P1, PT, R180, 0x7f000001, PT ;  /* 0x7f000001b400780c */ /* 0x000fe20003f26070 */
[----:B------:R-:W-:-:S12]  /*93730*/  ISETP.GE.U32.AND P4, PT, R252, 0x7f000001, PT ;  /* 0x7f000001fc00780c */ /* 0x000fd80003f86070 */
[----:B------:R-:W-:Y:S01]  /*93740*/  @P1 IADD3 R180, PT, PT, R180, -0x7f000001, RZ ;  /* 0x80ffffffb4b41810 */ /* 0x000fe20007ffe0ff */
[----:B------:R-:W-:Y:S01]  /*93750*/  ISETP.GE.U32.AND P1, PT, R221, 0x7f000001, PT ;  /* 0x7f000001dd00780c */ /* 0x000fe20003f26070 */
[----:B------:R-:W-:Y:S01]  /*93760*/  @P5 IADD3 R183, PT, PT, R183, -0x7f000001, RZ ;  /* 0x80ffffffb7b75810 */ /* 0x000fe20007ffe0ff */
[----:B--2---:R-:W-:Y:S02]  /*93770*/  IMAD.WIDE.U32 R4, R227, UR10, RZ ;  /* 0x0000000ae3047c25 */ /* 0x004fe4000f8e00ff */
[----:B------:R-:W4:Y:S09]  /*93780*/  LDL.LU R227, [R1+0x284] ;  /* 0x0002840001e37983 */ /* 0x000f320000300800 */
[----:B------:R-:W-:Y:S01]  /*93790*/  @P1 IADD3 R221, PT, PT, R221, -0x7f000001, RZ ;  /* 0x80ffffffdddd1810 */ /* 0x000fe20007ffe0ff */
[----:B------:R-:W-:Y:S01]  /*937a0*/  ISETP.GE.U32.AND P1, PT, R47, 0x7f000001, PT ;  /* 0x7f0000012f00780c */ /* 0x000fe20003f26070 */
[----:B------:R-:W-:-:S02]  /*937b0*/  IADD3 R174, PT, PT, R174, R183, RZ ;  /* 0x000000b7aeae7210 */ /* 0x000fc40007ffe0ff */
[----:B------:R-:W-:Y:S01]  /*937c0*/  @P4 IADD3 R252, PT, PT, R252, -0x7f000001, RZ ;  /* 0x80fffffffcfc4810 */ /* 0x000fe20007ffe0ff */
[----:B------:R-:W-:Y:S02]  /*937d0*/  ISETP.GE.U32.AND P4, PT, R56, 0x7f000001, PT ;  /* 0x7f0000013800780c */ /* 0x000fe40003f86070 */
[----:B------:R-:W-:Y:S01]  /*937e0*/  ISETP.GE.U32.AND P0, PT, R174, 0x7f000001, PT ;  /* 0x7f000001ae00780c */ /* 0x000fe20003f06070 */
[----:B------:R-:W-:Y:S02]  /*937f0*/  IADD3 R251, PT, PT, R251, R252, RZ ;  /* 0x000000fcfbfb7210 */ /* 0x000fe40007ffe0ff */
[----:B------:R-:W-:-:S04]  /*93800*/  IADD3 R171, PT, PT, R171, R180, RZ ;  /* 0x000000b4abab7210 */ /* 0x000fc80007ffe0ff */
[----:B------:R-:W-:Y:S01]  /*93810*/  @P1 IADD3 R47, PT, PT, R47, -0x7f000001, RZ ;  /* 0x80ffffff2f2f1810 */ /* 0x000fe20007ffe0ff */
[----:B------:R-:W-:-:S03]  /*93820*/  ISETP.GE.U32.AND P1, PT, R251, 0x7f000001, PT ;  /* 0x7f000001fb00780c */ /* 0x000fc60003f26070 */
[----:B------:R-:W-:Y:S01]  /*93830*/  @P4 IADD3 R56, PT, PT, R56, -0x7f000001, RZ ;  /* 0x80ffffff38384810 */ /* 0x000fe20007ffe0ff */
[----:B------:R-:W-:Y:S01]  /*93840*/  ISETP.GE.U32.AND P4, PT, R9, 0x7f000001, PT ;  /* 0x7f0000010900780c */ /* 0x000fe20003f86070 */
[----:B------:R-:W-:Y:S01]  /*93850*/  @P0 IADD3 R174, PT, PT, R174, -0x7f000001, RZ ;  /* 0x80ffffffaeae0810 */ /* 0x000fe20007ffe0ff */
[----:B------:R-:W-:Y:S01]  /*93860*/  ISETP.GE.U32.AND P0, PT, R171, 0x7f000001, PT ;  /* 0x7f000001ab00780c */ /* 0x000fe20003f06070 */
[----:B------:R-:W-:Y:S01]  /*93870*/  ISETP.GE.U32.AND P3, PT, R241, 0x7f000001, PT ;  /* 0x7f000001f100780c */ /* 0x000fe20003f66070 */
[----:B------:R-:W-:-:S05]  /*93880*/  IADD3 R220, PT, PT, R220, R221, RZ ;  /* 0x000000dddcdc7210 */ /* 0x000fca0007ffe0ff */
[----:B------:R-:W-:Y:S01]  /*93890*/  @P1 IADD3 R251, PT, PT, R251, -0x7f000001, RZ ;  /* 0x80fffffffbfb1810 */ /* 0x000fe20007ffe0ff */
[----:B------:R-:W-:-:S03]  /*938a0*/  ISETP.GE.U32.AND P1, PT, R65, 0x7f000001, PT ;  /* 0x7f0000014100780c */ /* 0x000fc60003f26070 */
[----:B------:R-:W-:Y:S01]  /*938b0*/  @P4 IADD3 R9, PT, PT, R9, -0x7f000001, RZ ;  /* 0x80ffffff09094810 */ /* 0x000fe20007ffe0ff */
[----:B------:R-:W-:Y:S01]  /*938c0*/  ISETP.GE.U32.AND P4, PT, R15, 0x7f000001, PT ;  /* 0x7f0000010f00780c */ /* 0x000fe20003f86070 */
[----:B------:R-:W-:Y:S01]  /*938d0*/  @P0 IADD3 R171, PT, PT, R171, -0x7f000001, RZ ;  /* 0x80ffffffabab0810 */ /* 0x000fe20007ffe0ff */
[----:B------:R-:W-:Y:S01]  /*938e0*/  ISETP.GE.U32.AND P0, PT, R220, 0x7f000001, PT ;  /* 0x7f000001dc00780c */ /* 0x000fe20003f06070 */
[----:B------:R-:W-:-:S06]  /*938f0*/  @P3 IADD3 R241, PT, PT, R241, -0x7f000001, RZ ;  /* 0x80fffffff1f13810 */ /* 0x000fcc0007ffe0ff */
[----:B------:R-:W-:Y:S02]  /*93900*/  @P1 IADD3 R65, PT, PT, R65, -0x7f000001, RZ ;  /* 0x80ffffff41411810 */ /* 0x000fe40007ffe0ff */
[----:B------:R-:W-:Y:S02]  /*93910*/  IADD3 R241, PT, PT, R236, R241, RZ ;  /* 0x000000f1ecf17210 */ /* 0x000fe40007ffe0ff */
[----:B------:R-:W-:Y:S02]  /*93920*/  IADD3 R65, PT, PT, R65, UR13, RZ ;  /* 0x0000000d41417c10 */ /* 0x000fe4000fffe0ff */
[----:B------:R-:W-:Y:S02]  /*93930*/  @P0 IADD3 R220, PT, PT, R220, -0x7f000001, RZ ;  /* 0x80ffffffdcdc0810 */ /* 0x000fe40007ffe0ff */
[----:B------:R-:W-:Y:S01]  /*93940*/  @P4 IADD3 R15, PT, PT, R15, -0x7f000001, RZ ;  /* 0x80ffffff0f0f4810 */ /* 0x000fe20007ffe0ff */
[----:B------:R-:W-:Y:S01]  /*93950*/  ISETP.GE.U32.AND P0, PT, R241, 0x7f000001, PT ;  /* 0x7f000001f100780c */ /* 0x000fe20003f06070 */
[----:B------:R-:W-:Y:S01]  /*93960*/  ISETP.GE.U32.AND P4, PT, R65, 0x7f000001, PT ;  /* 0x7f0000014100780c */ /* 0x000fe20003f86070 */
[----:B---3--:R-:W-:-:S02]  /*93970*/  IADD3 R9, PT, PT, R228, R9, RZ ;  /* 0x00000009e4097210 */ /* 0x008fc40007ffe0ff */
[----:B------:R-:W2:Y:S01]  /*93980*/  LDL.LU R228, [R1+0x264] ;  /* 0x0002640001e47983 */ /* 0x000ea20000300800 */
[----:B------:R-:W-:-:S08]  /*93990*/  IMAD R11, R4, 0x7effffff, RZ ;  /* 0x7effffff040b7824 */ /* 0x000fd000078e02ff */
[----:B------:R-:W-:Y:S01]  /*939a0*/  @P0 IADD3 R241, PT, PT, R241, -0x7f000001, RZ ;  /* 0x80fffffff1f10810 */ /* 0x000fe20007ffe0ff */
[----:B------:R-:W-:Y:S01]  /*939b0*/  ISETP.GE.U32.AND P0, PT, R10, 0x7f000001, PT ;  /* 0x7f0000010a00780c */ /* 0x000fe20003f06070 */
[----:B------:R-:W-:-:S04]  /*939c0*/  @P4 IADD3 R65, PT, PT, R65, -0x7f000001, RZ ;  /* 0x80ffffff41414810 */ /* 0x000fc80007ffe0ff */
[----:B------:R-:W-:Y:S01]  /*939d0*/  IADD3 R18, PT, PT, R65, UR13, RZ ;  /* 0x0000000d41127c10 */ /* 0x000fe2000fffe0ff */
[----:B------:R-:W-:-:S04]  /*939e0*/  IMAD.HI.U32 R12, R11, 0x7f000001, R4 ;  /* 0x7f0000010b0c7827 */ /* 0x000fc800078e0004 */
[----:B------:R-:W-:Y:S01]  /*939f0*/  IMAD.WIDE.U32 R4, R51, UR7, RZ ;  /* 0x0000000733047c25 */ /* 0x000fe2000f8e00ff */
[----:B------:R-:W-:-:S03]  /*93a00*/  ISETP.GE.U32.AND P4, PT, R18, 0x7f000001, PT ;  /* 0x7f0000011200780c */ /* 0x000fc60003f86070 */
[----:B------:R-:W-:Y:S01]  /*93a10*/  IMAD R11, R4, 0x7effffff, RZ ;  /* 0x7effffff040b7824 */ /* 0x000fe200078e02ff */
[----:B------:R-:W-:-:S03]  /*93a20*/  @P0 IADD3 R10, PT, PT, R10, -0x7f000001, RZ ;  /* 0x80ffffff0a0a0810 */ /* 0x000fc60007ffe0ff */
[----:B------:R-:W-:Y:S01]  /*93a30*/  IMAD.HI.U32 R42, R11, 0x7f000001, R4 ;  /* 0x7f0000010b2a7827 */ /* 0x000fe200078e0004 */
[----:B------:R-:W-:-:S04]  /*93a40*/  IADD3 R49, PT, PT, R49, R10, RZ ;  /* 0x0000000a31317210 */ /* 0x000fc80007ffe0ff */
[----:B------:R-:W-:Y:S01]  /*93a50*/  ISETP.GE.U32.AND P0, PT, R42, 0x7f000001, PT ;  /* 0x7f0000012a00780c */ /* 0x000fe20003f06070 */
[----:B------:R-:W-:Y:S01]  /*93a60*/  @P4 IADD3 R18, PT, PT, R18, -0x7f000001, RZ ;  /* 0x80ffffff12124810 */ /* 0x000fe20007ffe0ff */
[----:B------:R-:W-:-:S11]  /*93a70*/  ISETP.GE.U32.AND P4, PT, R49, 0x7f000001, PT ;  /* 0x7f0000013100780c */ /* 0x000fd60003f86070 */
[----:B------:R-:W-:Y:S02]  /*93a80*/  @P0 IADD3 R42, PT, PT, R42, -0x7f000001, RZ ;  /* 0x80ffffff2a2a0810 */ /* 0x000fe40007ffe0ff */
[----:B------:R-:W-:-:S04]  /*93a90*/  @P4 IADD3 R49, PT, PT, R49, -0x7f000001, RZ ;  /* 0x80ffffff31314810 */ /* 0x000fc80007ffe0ff */
[----:B------:R-:W-:Y:S02]  /*93aa0*/  IADD3 R42, PT, PT, R49, R42, RZ ;  /* 0x0000002a312a7210 */ /* 0x000fe40007ffe0ff */
[----:B------:R-:W-:Y:S02]  /*93ab0*/  IADD3 R23, PT, PT, R242, R23, RZ ;  /* 0x00000017f2177210 */ /* 0x000fe40007ffe0ff */
[----:B------:R-:W-:-:S03]  /*93ac0*/  IADD3 R225, PT, PT, R225, R226, RZ ;  /* 0x000000e2e1e17210 */ /* 0x000fc60007ffe0ff */
[----:B------:R-:W-:Y:S02]  /*93ad0*/  ISETP.GE.U32.AND P5, PT, R23, 0x7f000001, PT ;  /* 0x7f0000011700780c */ /* 0x000fe40003fa6070 */
[----:B------:R-:W-:Y:S01]  /*93ae0*/  ISETP.GE.U32.AND P2, PT, R225, 0x7f000001, PT ;  /* 0x7f000001e100780c */ /* 0x000fe20003f46070 */
[----:B----4-:R-:W-:Y:S02]  /*93af0*/  IADD3 R49, PT, PT, R227, R33, RZ ;  /* 0x00000021e3317210 */ /* 0x010fe40007ffe0ff */
[----:B------:R-:W3:Y:S01]  /*93b00*/  LDL.LU R227, [R1+0x27c] ;  /* 0x00027c0001e37983 */ /* 0x000ee20000300800 */
[----:B------:R-:W-:-:S07]  /*93b10*/  ISETP.GE.U32.AND P3, PT, R181, 0x7f000001, PT ;  /* 0x7f000001b500780c */ /* 0x000fce0003f66070 */
[----:B------:R-:W-:Y:S01]  /*93b20*/  @P5 IADD3 R23, PT, PT, R23, -0x7f000001, RZ ;  /* 0x80ffffff17175810 */ /* 0x000fe20007ffe0ff */
[----:B------:R-:W-:Y:S01]  /*93b30*/  ISETP.GE.U32.AND P5, PT, R24, 0x7f000001, PT ;  /* 0x7f0000011800780c */ /* 0x000fe20003fa6070 */
[----:B------:R-:W-:Y:S01]  /*93b40*/  @P2 IADD3 R225, PT, PT, R225, -0x7f000001, RZ ;  /* 0x80ffffffe1e12810 */ /* 0x000fe20007ffe0ff */
[----:B------:R-:W-:Y:S01]  /*93b50*/  ISETP.GE.U32.AND P2, PT, R182, 0x7f000001, PT ;  /* 0x7f000001b600780c */ /* 0x000fe20003f46070 */
[----:B------:R-:W-:Y:S02]  /*93b60*/  IADD3 R240, PT, PT, R240, R23, RZ ;  /* 0x00000017f0f07210 */ /* 0x000fe40007ffe0ff */
[----:B------:R-:W-:-:S03]  /*93b70*/  @P3 IADD3 R181, PT, PT, R181, -0x7f000001, RZ ;  /* 0x80ffffffb5b53810 */ /* 0x000fc60007ffe0ff */
[----:B------:R-:W-:-:S05]  /*93b80*/  ISETP.GE.U32.AND P3, PT, R240, 0x7f000001, PT ;  /* 0x7f000001f000780c */ /* 0x000fca0003f66070 */
[----:B------:R-:W-:Y:S01]  /*93b90*/  @P5 IADD3 R24, PT, PT, R24, -0x7f000001, RZ ;  /* 0x80ffffff18185810 */ /* 0x000fe20007ffe0ff */
[----:B------:R-:W-:Y:S01]  /*93ba0*/  ISETP.GE.U32.AND P5, PT, R34, 0x7f000001, PT ;  /* 0x7f0000012200780c */ /* 0x000fe20003fa6070 */
[----:B------:R-:W-:-:S04]  /*93bb0*/  @P2 IADD3 R182, PT, PT, R182, -0x7f000001, RZ ;  /* 0x80ffffffb6b62810 */ /* 0x000fc80007ffe0ff */
[----:B------:R-:W-:Y:S02]  /*93bc0*/  IADD3 R182, PT, PT, R182, R39, RZ ;  /* 0x00000027b6b67210 */ /* 0x000fe40007ffe0ff */
[----:B------:R-:W-:Y:S01]  /*93bd0*/  @P3 IADD3 R240, PT, PT, R240, -0x7f000001, RZ ;  /* 0x80fffffff0f03810 */ /* 0x000fe20007ffe0ff */
[----:B------:R-:W-:Y:S02]  /*93be0*/  ISETP.GE.U32.AND P3, PT, R67, 0x7f000001, PT ;  /* 0x7f0000014300780c */ /* 0x000fe40003f66070 */
[----:B------:R-:W-:-:S03]  /*93bf0*/  ISETP.GE.U32.AND P1, PT, R182, 0x7f000001, PT ;  /* 0x7f000001b600780c */ /* 0x000fc60003f26070 */
[----:B------:R-:W-:-:S04]  /*93c00*/  @P5 IADD3 R34, PT, PT, R34, -0x7f000001, RZ ;  /* 0x80ffffff22225810 */ /* 0x000fc80007ffe0ff */
[----:B------:R-:W-:-:S04]  /*93c10*/  IADD3 R34, PT, PT, R34, UR12, RZ ;  /* 0x0000000c22227c10 */ /* 0x000fc8000fffe0ff */
[----:B------:R-:W-:Y:S01]  /*93c20*/  @P3 IADD3 R67, PT, PT, R67, -0x7f000001, RZ ;  /* 0x80ffffff43433810 */ /* 0x000fe20007ffe0ff */
[----:B------:R-:W-:Y:S01]  /*93c30*/  ISETP.GE.U32.AND P3, PT, R34, 0x7f000001, PT ;  /* 0x7f0000012200780c */ /* 0x000fe20003f66070 */
[----:B------:R-:W-:Y:S01]  /*93c40*/  @P1 IADD3 R182, PT, PT, R182, -0x7f000001, RZ ;  /* 0x80ffffffb6b61810 */ /* 0x000fe20007ffe0ff */
[----:B------:R-:W-:-:S11]  /*93c50*/  ISETP.GE.U32.AND P1, PT, R12, 0x7f000001, PT ;  /* 0x7f0000010c00780c */ /* 0x000fd60003f26070 */
[----:B------:R-:W-:Y:S02]  /*93c60*/  @P3 IADD3 R34, PT, PT, R34, -0x7f000001, RZ ;  /* 0x80ffffff22223810 */ /* 0x000fe40007ffe0ff */
[----:B------:R-:W-:Y:S02]  /*93c70*/  @P1 IADD3 R12, PT, PT, R12, -0x7f000001, RZ ;  /* 0x80ffffff0c0c1810 */ /* 0x000fe40007ffe0ff */
[----:B------:R-:W-:Y:S02]  /*93c80*/  IADD3 R22, PT, PT, R34, UR12, RZ ;  /* 0x0000000c22167c10 */ /* 0x000fe4000fffe0ff */
[----:B--2---:R-:W-:Y:S02]  /*93c90*/  IADD3 R34, PT, PT, R228, R12, RZ ;  /* 0x0000000ce4227210 */ /* 0x004fe40007ffe0ff */
[----:B------:R-:W2:Y:S01]  /*93ca0*/  LDL.LU R228, [R1+0x280] ;  /* 0x0002800001e47983 */ /* 0x000ea20000300800 */
[----:B------:R-:W-:Y:S01]  /*93cb0*/  ISETP.GE.U32.AND P2, PT, R8, 0x7f000001, PT ;  /* 0x7f0000010800780c */ /* 0x000fe20003f46070 */
[----:B------:R-:W-:-:S12]  /*93cc0*/  IADD3 R224, PT, PT, R224, R225, RZ ;  /* 0x000000e1e0e07210 */ /* 0x000fd80007ffe0ff */
[----:B------:R-:W-:Y:S01]  /*93cd0*/  @P2 IADD3 R8, PT, PT, R8, -0x7f000001, RZ ;  /* 0x80ffffff08082810 */ /* 0x000fe20007ffe0ff */
[----:B------:R-:W-:-:S13]  /*93ce0*/  ISETP.GE.U32.AND P2, PT, R224, 0x7f000001, PT ;  /* 0x7f000001e000780c */ /* 0x000fda0003f46070 */
[----:B------:R-:W-:Y:S01]  /*93cf0*/  @P2 IADD3 R224, PT, PT, R224, -0x7f000001, RZ ;  /* 0x80ffffffe0e02810 */ /* 0x000fe20007ffe0ff */
[----:B------:R-:W-:Y:S01]  /*93d00*/  ISETP.GE.U32.AND P2, PT, R66, 0x7f000001, PT ;  /* 0x7f0000014200780c */ /* 0x000fe20003f46070 */
[----:B------:R-:W-:-:S12]  /*93d10*/  ISETP.GE.U32.AND P5, PT, R22, 0x7f000001, PT ;  /* 0x7f0000011600780c */ /* 0x000fd80003fa6070 */
[----:B------:R-:W-:-:S04]  /*93d20*/  @P2 IADD3 R66, PT, PT, R66, -0x7f000001, RZ ;  /* 0x80ffffff42422810 */ /* 0x000fc80007ffe0ff */
[----:B------:R-:W-:Y:S02]  /*93d30*/  IADD3 R66, PT, PT, R66, UR14, RZ ;  /* 0x0000000e42427c10 */ /* 0x000fe4000fffe0ff */
[----:B------:R-:W-:-:S03]  /*93d40*/  IADD3 R67, PT, PT, R67, UR15, RZ ;  /* 0x0000000f43437c10 */ /* 0x000fc6000fffe0ff */
[----:B------:R-:W-:Y:S02]  /*93d50*/  ISETP.GE.U32.AND P2, PT, R66, 0x7f000001, PT ;  /* 0x7f0000014200780c */ /* 0x000fe40003f46070 */
[----:B------:R-:W-:Y:S01]  /*93d60*/  ISETP.GE.U32.AND P3, PT, R67, 0x7f000001, PT ;  /* 0x7f0000014300780c */ /* 0x000fe20003f66070 */
[----:B------:R-:W-:Y:S02]  /*93d70*/  @P5 IADD3 R22, PT, PT, R22, -0x7f000001, RZ ;  /* 0x80ffffff16165810 */ /* 0x000fe40007ffe0ff */
[----:B---3--:R-:W-:Y:S02]  /*93d80*/  IADD3 R30, PT, PT, R227, R30, RZ ;  /* 0x0000001ee31e7210 */ /* 0x008fe40007ffe0ff */
[----:B------:R-:W3:Y:S06]  /*93d90*/  LDL.LU R227, [R1+0x278] ;  /* 0x0002780001e37983 */ /* 0x000eec0000300800 */
[----:B------:R-:W-:-:S02]  /*93da0*/  @P2 IADD3 R66, PT, PT, R66, -0x7f000001, RZ ;  /* 0x80ffffff42422810 */ /* 0x000fc40007ffe0ff */
[----:B------:R-:W-:Y:S01]  /*93db0*/  IADD3 R22, PT, PT, R22, UR12, RZ ;  /* 0x0000000c16167c10 */ /* 0x000fe2000fffe0ff */
[----:B------:R-:W-:Y:S01]  /*93dc0*/  IMAD.WIDE.U32 R10, R53, UR7, RZ ;  /* 0x00000007350a7c25 */ /* 0x000fe2000f8e00ff */
[----:B------:R-:W-:Y:S02]  /*93dd0*/  IADD3 R66, PT, PT, R66, UR14, RZ ;  /* 0x0000000e42427c10 */ /* 0x000fe4000fffe0ff */
[----:B------:R-:W-:Y:S01]  /*93de0*/  @P3 IADD3 R67, PT, PT, R67, -0x7f000001, RZ ;  /* 0x80ffffff43433810 */ /* 0x000fe20007ffe0ff */
[----:B------:R-:W-:Y:S01]  /*93df0*/  IMAD R23, R10, 0x7effffff, RZ ;  /* 0x7effffff0a177824 */ /* 0x000fe200078e02ff */
[----:B------:R-:W-:Y:S01]  /*93e00*/  ISETP.GE.U32.AND P3, PT, R22, 0x7f000001, PT ;  /* 0x7f0000011600780c */ /* 0x000fe20003f66070 */
[----:B------:R-:W-:Y:S02]  /*93e10*/  ISETP.GE.U32.AND P5, PT, R66, 0x7f000001, PT ;  /* 0x7f0000014200780c */ /* 0x000fe40003fa6070 */
[----:B------:R-:W-:Y:S01]  /*93e20*/  IMAD.HI.U32 R39, R23, 0x7f000001, R10 ;  /* 0x7f00000117277827 */ /* 0x000fe200078e000a */
[----:B------:R-:W-:-:S02]  /*93e30*/  IADD3 R26, PT, PT, R67, UR15, RZ ;  /* 0x0000000f431a7c10 */ /* 0x000fc4000fffe0ff */
[----:B------:R-:W-:Y:S01]  /*93e40*/  IADD3 R18, PT, PT, R18, UR13, RZ ;  /* 0x0000000d12127c10 */ /* 0x000fe2000fffe0ff */
[----:B------:R-:W-:Y:S01]  /*93e50*/  IMAD.WIDE.U32 R4, R52, UR11, RZ ;  /* 0x0000000b34047c25 */ /* 0x000fe2000f8e00ff */
[----:B------:R-:W-:Y:S01]  /*93e60*/  ISETP.GE.U32.AND P1, PT, R39, 0x7f000001, PT ;  /* 0x7f0000012700780c */ /* 0x000fe20003f26070 */
[----:B------:R-:W-:Y:S02]  /*93e70*/  ISETP.GE.U32.AND P6, PT, R26, 0x7f000001, PT ;  /* 0x7f0000011a00780c */ /* 0x000fe40003fc6070 */
[----:B------:R-:W-:Y:S01]  /*93e80*/  IMAD R13, R4, 0x7effffff, RZ ;  /* 0x7effffff040d7824 */ /* 0x000fe200078e02ff */
[----:B------:R-:W-:Y:S01]  /*93e90*/  ISETP.GE.U32.AND P2, PT, R18, 0x7f000001, PT ;  /* 0x7f0000011200780c */ /* 0x000fe20003f46070 */
[----:B------:R-:W-:Y:S01]  /*93ea0*/  @P3 IADD3 R22, PT, PT, R22, -0x7f000001, RZ ;  /* 0x80ffffff16163810 */ /* 0x000fe20007ffe0ff */
[----:B------:R-:W-:Y:S01]  /*93eb0*/  ISETP.GE.U32.AND P3, PT, R42, 0x7f000001, PT ;  /* 0x7f0000012a00780c */ /* 0x000fe20003f66070 */
[----:B------:R-:W-:Y:S01]  /*93ec0*/  @P5 IADD3 R66, PT, PT, R66, -0x7f000001, RZ ;  /* 0x80ffffff42425810 */ /* 0x000fe20007ffe0ff */
[----:B------:R-:W-:-:S03]  /*93ed0*/  IMAD.HI.U32 R53, R13, 0x7f000001, R4 ;  /* 0x7f0000010d357827 */ /* 0x000fc600078e0004 */
[----:B------:R-:W-:Y:S02]  /*93ee0*/  IADD3 R23, PT, PT, R66, UR14, RZ ;  /* 0x0000000e42177c10 */ /* 0x000fe4000fffe0ff */
[----:B------:R-:W-:Y:S01]  /*93ef0*/  @P1 IADD3 R39, PT, PT, R39, -0x7f000001, RZ ;  /* 0x80ffffff27271810 */ /* 0x000fe20007ffe0ff */
[----:B------:R-:W-:Y:S01]  /*93f00*/  ISETP.GE.U32.AND P0, PT, R53, 0x7f000001, PT ;  /* 0x7f0000013500780c */ /* 0x000fe20003f06070 */
[----:B------:R-:W-:Y:S01]  /*93f10*/  IMAD.WIDE.U32 R4, R54, UR11, RZ ;  /* 0x0000000b36047c25 */ /* 0x000fe2000f8e00ff */
[----:B------:R-:W-:Y:S01]  /*93f20*/  @P6 IADD3 R26, PT, PT, R26, -0x7f000001, RZ ;  /* 0x80ffffff1a1a6810 */ /* 0x000fe20007ffe0ff */
[----:B------:R-:W-:Y:S01]  /*93f30*/  ISETP.GE.U32.AND P1, PT, R23, 0x7f000001, PT ;  /* 0x7f0000011700780c */ /* 0x000fe20003f26070 */
[----:B------:R-:W-:Y:S01]  /*93f40*/  ISETP.GE.U32.AND P4, PT, R34, 0x7f000001, PT ;  /* 0x7f0000012200780c */ /* 0x000fe20003f86070 */
[----:B------:R-:W-:Y:S02]  /*93f50*/  @P2 IADD3 R18, PT, PT, R18, -0x7f000001, RZ ;  /* 0x80ffffff12122810 */ /* 0x000fe40007ffe0ff */
[----:B------:R-:W-:Y:S01]  /*93f60*/  @P3 IADD3 R42, PT, PT, R42, -0x7f000001, RZ ;  /* 0x80ffffff2a2a3810 */ /* 0x000fe20007ffe0ff */
[----:B------:R-:W-:Y:S01]  /*93f70*/  IMAD R37, R4, 0x7effffff, RZ ;  /* 0x7effffff04257824 */ /* 0x000fe200078e02ff */
[----:B------:R-:W-:Y:S01]  /*93f80*/  ISETP.GE.U32.AND P2, PT, R16, 0x7f000001, PT ;  /* 0x7f0000011000780c */ /* 0x000fe20003f46070 */
[----:B------:R-:W-:Y:S01]  /*93f90*/  ISETP.GE.U32.AND P3, PT, R49, 0x7f000001, PT ;  /* 0x7f0000013100780c */ /* 0x000fe20003f66070 */
[----:B------:R-:W-:Y:S01]  /*93fa0*/  IADD3 R26, PT, PT, R26, UR15, RZ ;  /* 0x0000000f1a1a7c10 */ /* 0x000fe2000fffe0ff */
[----:B------:R-:W-:-:S04]  /*93fb0*/  IMAD.HI.U32 R61, R37, 0x7f000001, R4 ;  /* 0x7f000001253d7827 */ /* 0x000fc800078e0004 */
[----:B------:R-:W-:Y:S01]  /*93fc0*/  IMAD.WIDE.U32 R10, R18, UR16, RZ ;  /* 0x00000010120a7c25 */ /* 0x000fe2000f8e00ff */
[----:B------:R-:W-:Y:S01]  /*93fd0*/  @P0 IADD3 R53, PT, PT, R53, -0x7f000001, RZ ;  /* 0x80ffffff35350810 */ /* 0x000fe20007ffe0ff */
[----:B------:R-:W-:Y:S01]  /*93fe0*/  ISETP.GE.U32.AND P5, PT, R26, 0x7f000001, PT ;  /* 0x7f0000011a00780c */ /* 0x000fe20003fa6070 */
[----:B------:R-:W-:Y:S02]  /*93ff0*/  @P1 IADD3 R23, PT, PT, R23, -0x7f000001, RZ ;  /* 0x80ffffff17171810 */ /* 0x000fe40007ffe0ff */
[----:B------:R-:W-:Y:S01]  /*94000*/  @P4 IADD3 R34, PT, PT, R34, -0x7f000001, RZ ;  /* 0x80ffffff22224810 */ /* 0x000fe20007ffe0ff */
[----:B------:R-:W-:Y:S01]  /*94010*/  ISETP.GE.U32.AND P1, PT, R61, 0x7f000001, PT ;  /* 0x7f0000013d00780c */ /* 0x000fe20003f26070 */
[----:B------:R-:W-:Y:S01]  /*94020*/  IMAD R5, R10, 0x7effffff, RZ ;  /* 0x7effffff0a057824 */ /* 0x000fe200078e02ff */
[----:B------:R-:W-:Y:S02]  /*94030*/  IADD3 R42, PT, PT, R42, R53, RZ ;  /* 0x000000352a2a7210 */ /* 0x000fe40007ffe0ff */
[----:B------:R-:W-:-:S02]  /*94040*/  @P2 IADD3 R16, PT, PT, R16, -0x7f000001, RZ ;  /* 0x80ffffff10102810 */ /* 0x000fc40007ffe0ff */
[----:B------:R-:W-:Y:S02]  /*94050*/  @P3 IADD3 R49, PT, PT, R49, -0x7f000001, RZ ;  /* 0x80ffffff31313810 */ /* 0x000fe40007ffe0ff */
[----:B------:R-:W-:Y:S01]  /*94060*/  IADD3 R48, PT, PT, R34, R39, RZ ;  /* 0x0000002722307210 */ /* 0x000fe20007ffe0ff */
[----:B------:R-:W-:-:S04]  /*94070*/  IMAD.WIDE.U32 R12, R22, UR17, RZ ;  /* 0x00000011160c7c25 */ /* 0x000fc8000f8e00ff */
[----:B------:R-:W-:-:S04]  /*94080*/  IMAD.HI.U32 R34, R5, 0x7f000001, R10 ;  /* 0x7f00000105227827 */ /* 0x000fc800078e000a */
[----:B------:R-:W-:Y:S01]  /*94090*/  IMAD.WIDE.U32 R10, R18, UR17, RZ ;  /* 0x00000011120a7c25 */ /* 0x000fe2000f8e00ff */
[----:B------:R-:W-:Y:S01]  /*940a0*/  ISETP.GE.U32.AND P2, PT, R42, 0x7f000001, PT ;  /* 0x7f0000012a00780c */ /* 0x000fe20003f46070 */
[----:B------:R-:W-:Y:S02]  /*940b0*/  IADD3 R49, PT, PT, R49, R16, RZ ;  /* 0x0000001031317210 */ /* 0x000fe40007ffe0ff */
[----:B------:R-:W-:Y:S01]  /*940c0*/  IMAD R37, R12, 0x7effffff, RZ ;  /* 0x7effffff0c257824 */ /* 0x000fe200078e02ff */
[----:B------:R-:W-:Y:S01]  /*940d0*/  @P5 IADD3 R26, PT, PT, R26, -0x7f000001, RZ ;  /* 0x80ffffff1a1a5810 */ /* 0x000fe20007ffe0ff */
[----:B------:R-:W-:Y:S01]  /*940e0*/  IMAD R51, R10, 0x7effffff, RZ ;  /* 0x7effffff0a337824 */ /* 0x000fe200078e02ff */
[----:B------:R-:W-:Y:S01]  /*940f0*/  @P1 IADD3 R61, PT, PT, R61, -0x7f000001, RZ ;  /* 0x80ffffff3d3d1810 */ /* 0x000fe20007ffe0ff */
[----:B------:R-:W-:-:S04]  /*94100*/  IMAD.HI.U32 R37, R37, 0x7f000001, R12 ;  /* 0x7f00000125257827 */ /* 0x000fc800078e000c */
[----:B------:R-:W-:Y:S01]  /*94110*/  IMAD.WIDE.U32 R4, R23, UR16, RZ ;  /* 0x0000001017047c25 */ /* 0x000fe2000f8e00ff */
[----:B------:R-:W-:Y:S01]  /*94120*/  ISETP.GE.U32.AND P0, PT, R44, 0x7f000001, PT ;  /* 0x7f0000012c00780c */ /* 0x000fe20003f06070 */
[----:B------:R-:W-:Y:S02]  /*94130*/  ISETP.GE.U32.AND P1, PT, R49, 0x7f000001, PT ;  /* 0x7f0000013100780c */ /* 0x000fe40003f26070 */
[----:B------:R-:W-:Y:S01]  /*94140*/  IMAD.WIDE.U32 R12, R26, UR16, RZ ;  /* 0x000000101a0c7c25 */ /* 0x000fe2000f8e00ff */
[----:B------:R-:W-:-:S03]  /*94150*/  ISETP.GE.U32.AND P4, PT, R48, 0x7f000001, PT ;  /* 0x7f0000013000780c */ /* 0x000fc60003f86070 */
[----:B------:R-:W-:-:S04]  /*94160*/  IMAD.HI.U32 R40, R51, 0x7f000001, R10 ;  /* 0x7f00000133287827 */ /* 0x000fc800078e000a */
[----:B------:R-:W-:-:S04]  /*94170*/  IMAD.WIDE.U32 R10, R26, UR17, RZ ;  /* 0x000000111a0a7c25 */ /* 0x000fc8000f8e00ff */
[----:B------:R-:W-:Y:S02]  /*94180*/  IMAD R33, R4, 0x7effffff, RZ ;  /* 0x7effffff04217824 */ /* 0x000fe400078e02ff */
[----:B------:R-:W-:Y:S02]  /*94190*/  IMAD R39, R12, 0x7effffff, RZ ;  /* 0x7effffff0c277824 */ /* 0x000fe400078e02ff */
[----:B------:R-:W-:Y:S02]  /*941a0*/  IMAD R51, R10, 0x7effffff, RZ ;  /* 0x7effffff0a337824 */ /* 0x000fe400078e02ff */
[----:B------:R-:W-:Y:S01]  /*941b0*/  IMAD.HI.U32 R33, R33, 0x7f000001, R4 ;  /* 0x7f00000121217827 */ /* 0x000fe200078e0004 */
[----:B------:R-:W-:-:S03]  /*941c0*/  @P2 IADD3 R42, PT, PT, R42, -0x7f000001, RZ ;  /* 0x80ffffff2a2a2810 */ /* 0x000fc60007ffe0ff */
[----:B------:R-:W-:-:S04]  /*941d0*/  IMAD.HI.U32 R39, R39, 0x7f000001, R12 ;  /* 0x7f00000127277827 */ /* 0x000fc800078e000c */
[----:B------:R-:W-:Y:S01]  /*941e0*/  IMAD.WIDE.U32 R4, R23, UR17, RZ ;  /* 0x0000001117047c25 */ /* 0x000fe2000f8e00ff */
[----:B------:R-:W-:-:S03]  /*941f0*/  ISETP.GE.U32.AND P2, PT, R17, 0x7f000001, PT ;  /* 0x7f0000011100780c */ /* 0x000fc60003f46070 */
[----:B------:R-:W-:Y:S01]  /*94200*/  IMAD.HI.U32 R12, R51, 0x7f000001, R10 ;  /* 0x7f000001330c7827 */ /* 0x000fe200078e000a */
[----:B--2---:R-:W-:-:S03]  /*94210*/  IADD3 R28, PT, PT, R228, R28, RZ ;  /* 0x0000001ce41c7210 */ /* 0x004fc60007ffe0ff */
        /* <DEDUP_REMOVED lines=9> */
[----:B------:R-:W-:Y:S01]  /*942b0*/  IMAD.WIDE.U32 R4, R22, UR16, RZ ;  /* 0x0000001016047c25 */ /* 0x000fe2000f8e00ff */
[----:B------:R-:W-:Y:S02]  /*942c0*/  IADD3 R44, PT, PT, R49, R44, RZ ;  /* 0x0000002c312c7210 */ /* 0x000fe40007ffe0ff */
[----:B------:R-:W-:Y:S01]  /*942d0*/  IADD3 R48, PT, PT, R48, R61, RZ ;  /* 0x0000003d30307210 */ /* 0x000fe20007ffe0ff */
[----:B------:R-:W-:-:S04]  /*942e0*/  IMAD.WIDE.U32 R10, R29, R42, RZ ;  /* 0x0000002a1d0a7225 */ /* 0x000fc800078e00ff */
[----:B------:R-:W-:Y:S01]  /*942f0*/  IMAD R29, R4, 0x7effffff, RZ ;  /* 0x7effffff041d7824 */ /* 0x000fe200078e02ff */
[----:B------:R-:W-:Y:S01]  /*94300*/  @P2 IADD3 R17, PT, PT, R17, -0x7f000001, RZ ;  /* 0x80ffffff11112810 */ /* 0x000fe20007ffe0ff */
[----:B------:R-:W-:Y:S01]  /*94310*/  ISETP.GE.U32.AND P2, PT, R44, 0x7f000001, PT ;  /* 0x7f0000012c00780c */ /* 0x000fe20003f46070 */
[----:B------:R-:W-:Y:S01]  /*94320*/  IMAD R13, R10, 0x7effffff, RZ ;  /* 0x7effffff0a0d7824 */ /* 0x000fe200078e02ff */
[----:B------:R-:W-:Y:S01]  /*94330*/  ISETP.GE.U32.AND P5, PT, R48, 0x7f000001, PT ;  /* 0x7f0000013000780c */ /* 0x000fe20003fa6070 */
[----:B------:R-:W-:-:S04]  /*94340*/  IMAD.HI.U32 R16, R29, 0x7f000001, R4 ;  /* 0x7f0000011d107827 */ /* 0x000fc800078e0004 */
[----:B------:R-:W-:Y:S01]  /*94350*/  IMAD.HI.U32 R29, R13, 0x7f000001, R10 ;  /* 0x7f0000010d1d7827 */ /* 0x000fe200078e000a */
[----:B------:R-:W-:Y:S02]  /*94360*/  @P1 IADD3 R30, PT, PT, R30, -0x7f000001, RZ ;  /* 0x80ffffff1e1e1810 */ /* 0x000fe40007ffe0ff */
[----:B------:R-:W-:Y:S02]  /*94370*/  @P0 IADD3 R12, PT, PT, R12, -0x7f000001, RZ ;  /* 0x80ffffff0c0c0810 */ /* 0x000fe40007ffe0ff */
[----:B------:R-:W-:Y:S02]  /*94380*/  @P4 IADD3 R19, PT, PT, R19, -0x7f000001, RZ ;  /* 0x80ffffff13134810 */ /* 0x000fe40007ffe0ff */
[----:B------:R-:W-:Y:S01]  /*94390*/  @P3 IADD3 R28, PT, PT, R28, -0x7f000001, RZ ;  /* 0x80ffffff1c1c3810 */ /* 0x000fe20007ffe0ff */
[----:B------:R-:W-:Y:S01]  /*943a0*/  IMAD.WIDE.U32 R10, R27, R42, RZ ;  /* 0x0000002a1b0a7225 */ /* 0x000fe200078e00ff */
[----:B------:R-:W-:Y:S01]  /*943b0*/  ISETP.GE.U32.AND P4, PT, R29, 0x7f000001, PT ;  /* 0x7f0000011d00780c */ /* 0x000fe20003f86070 */
[----:B------:R-:W-:-:S02]  /*943c0*/  IADD3 R17, PT, PT, R30, R17, RZ ;  /* 0x000000111e117210 */ /* 0x000fc40007ffe0ff */
[----:B------:R-:W-:-:S04]  /*943d0*/  IMAD.WIDE.U32 R4, R59, R42, RZ ;  /* 0x0000002a3b047225 */ /* 0x000fc800078e00ff */
[----:B------:R-:W-:Y:S01]  /*943e0*/  IMAD R27, R12, 0x6, RZ ;  /* 0x000000060c1b7824 */ /* 0x000fe200078e02ff */
[----:B------:R-:W-:Y:S01]  /*943f0*/  IADD3 R28, PT, PT, R28, R19, RZ ;  /* 0x000000131c1c7210 */ /* 0x000fe20007ffe0ff */
[----:B------:R-:W-:Y:S01]  /*94400*/  IMAD.WIDE.U32 R12, R12, 0x5fffffa, RZ ;  /* 0x05fffffa0c0c7825 */ /* 0x000fe200078e00ff */
[----:B------:R-:W-:Y:S01]  /*94410*/  @P2 IADD3 R44, PT, PT, R44, -0x7f000001, RZ ;  /* 0x80ffffff2c2c2810 */ /* 0x000fe20007ffe0ff */
[----:B------:R-:W-:Y:S01]  /*94420*/  ISETP.GE.U32.AND P0, PT, R43, 0x7f000001, PT ;  /* 0x7f0000012b00780c */ /* 0x000fe20003f06070 */
[----:B------:R-:W-:Y:S01]  /*94430*/  @P5 IADD3 R48, PT, PT, R48, -0x7f000001, RZ ;  /* 0x80ffffff30305810 */ /* 0x000fe20007ffe0ff */
[----:B------:R-:W-:Y:S01]  /*94440*/  IMAD R19, R4, 0x7effffff, RZ ;  /* 0x7effffff04137824 */ /* 0x000fe200078e02ff */
[----:B------:R-:W-:Y:S01]  /*94450*/  ISETP.GE.U32.AND P3, PT, R46, 0x7f000001, PT ;  /* 0x7f0000012e00780c */ /* 0x000fe20003f66070 */
[----:B------:R-:W-:Y:S01]  /*94460*/  ISETP.GE.U32.AND P2, PT, R17, 0x7f000001, PT ;  /* 0x7f0000011100780c */ /* 0x000fe20003f46070 */
[----:B------:R-:W-:Y:S01]  /*94470*/  ISETP.GE.U32.AND P1, PT, R28, 0x7f000001, PT ;  /* 0x7f0000011c00780c */ /* 0x000fe20003f26070 */
[----:B------:R-:W-:-:S04]  /*94480*/  IMAD.HI.U32 R27, R27, 0x7f000001, R12 ;  /* 0x7f0000011b1b7827 */ /* 0x000fc800078e000c */
[----:B------:R-:W-:-:S04]  /*94490*/  IMAD.HI.U32 R19, R19, 0x7f000001, R4 ;  /* 0x7f00000113137827 */ /* 0x000fc800078e0004 */
[----:B------:R-:W-:Y:S02]  /*944a0*/  IMAD R13, R10, 0x7effffff, RZ ;  /* 0x7effffff0a0d7824 */ /* 0x000fe400078e02ff */
[----:B------:R-:W-:-:S04]  /*944b0*/  IMAD.WIDE.U32 R4, R0, R48, RZ ;  /* 0x0000003000047225 */ /* 0x000fc800078e00ff */
[----:B------:R-:W-:Y:S01]  /*944c0*/  IMAD.HI.U32 R10, R13, 0x7f000001, R10 ;  /* 0x7f0000010d0a7827 */ /* 0x000fe200078e000a */
[----:B------:R-:W-:-:S03]  /*944d0*/  @P4 IADD3 R29, PT, PT, R29, -0x7f000001, RZ ;  /* 0x80ffffff1d1d4810 */ /* 0x000fc60007ffe0ff */
[----:B------:R-:W-:Y:S01]  /*944e0*/  IMAD R11, R4, 0x7effffff, RZ ;  /* 0x7effffff040b7824 */ /* 0x000fe200078e02ff */
[----:B------:R-:W-:Y:S01]  /*944f0*/  ISETP.GE.U32.AND P5, PT, R19, 0x7f000001, PT ;  /* 0x7f0000011300780c */ /* 0x000fe20003fa6070 */
[----:B------:R-:W-:Y:S01]  /*94500*/  @P0 IADD3 R43, PT, PT, R43, -0x7f000001, RZ ;  /* 0x80ffffff2b2b0810 */ /* 0x000fe20007ffe0ff */
[----:B------:R-:W-:Y:S01]  /*94510*/  ISETP.GE.U32.AND P0, PT, R34, 0x7f000001, PT ;  /* 0x7f0000012200780c */ /* 0x000fe20003f06070 */
[----:B------:R-:W-:Y:S01]  /*94520*/  IMAD.HI.U32 R13, R11, 0x7f000001, R4 ;  /* 0x7f0000010b0d7827 */ /* 0x000fe200078e0004 */
[----:B------:R-:W-:Y:S02]  /*94530*/  IADD3 R44, PT, PT, R44, R29, RZ ;  /* 0x0000001d2c2c7210 */ /* 0x000fe40007ffe0ff */
[----:B------:R-:W-:Y:S02]  /*94540*/  @P3 IADD3 R46, PT, PT, R46, -0x7f000001, RZ ;  /* 0x80ffffff2e2e3810 */ /* 0x000fe40007ffe0ff */
[----:B------:R-:W-:Y:S02]  /*94550*/  @P2 IADD3 R17, PT, PT, R17, -0x7f000001, RZ ;  /* 0x80ffffff11112810 */ /* 0x000fe40007ffe0ff */
[----:B------:R-:W-:Y:S01]  /*94560*/  @P1 IADD3 R28, PT, PT, R28, -0x7f000001, RZ ;  /* 0x80ffffff1c1c1810 */ /* 0x000fe20007ffe0ff */
[----:B------:R-:W-:Y:S01]  /*94570*/  ISETP.GE.U32.AND P6, PT, R13, 0x7f000001, PT ;  /* 0x7f0000010d00780c */ /* 0x000fe20003fc6070 */
[----:B------:R-:W-:Y:S01]  /*94580*/  ISETP.GE.U32.AND P2, PT, R44, 0x7f000001, PT ;  /* 0x7f0000012c00780c */ /* 0x000fe20003f46070 */
[----:B------:R-:W-:Y:S01]  /*94590*/  ISETP.GE.U32.AND P1, PT, R41, 0x7f000001, PT ;  /* 0x7f0000012900780c */ /* 0x000fe20003f26070 */
[----:B------:R-:W-:-:S02]  /*945a0*/  IADD3 R17, PT, PT, R17, R46, RZ ;  /* 0x0000002e11117210 */ /* 0x000fc40007ffe0ff */
[----:B------:R-:W-:Y:S01]  /*945b0*/  IADD3 R28, PT, PT, R28, R43, RZ ;  /* 0x0000002b1c1c7210 */ /* 0x000fe20007ffe0ff */
[----:B------:R-:W-:Y:S01]  /*945c0*/  ISETP.GE.U32.AND P4, PT, R10, 0x7f000001, PT ;  /* 0x7f0000010a00780c */ /* 0x000fe20003f86070 */
[----:B------:R-:W-:Y:S01]  /*945d0*/  @P5 IADD3 R19, PT, PT, R19, -0x7f000001, RZ ;  /* 0x80ffffff13135810 */ /* 0x000fe20007ffe0ff */
[----:B------:R-:W-:Y:S01]  /*945e0*/  IMAD.WIDE.U32 R58, R58, R48, RZ ;  /* 0x000000303a3a7225 */ /* 0x000fe200078e00ff */
[----:B------:R-:W-:-:S03]  /*945f0*/  ISETP.GE.U32.AND P5, PT, R17, 0x7f000001, PT ;  /* 0x7f0000011100780c */ /* 0x000fc60003fa6070 */
[----:B------:R-:W-:Y:S01]  /*94600*/  IMAD.WIDE.U32 R60, R60, R42, RZ ;  /* 0x0000002a3c3c7225 */ /* 0x000fe200078e00ff */
[----:B------:R-:W-:-:S03]  /*94610*/  ISETP.GE.U32.AND P3, PT, R28, 0x7f000001, PT ;  /* 0x7f0000011c00780c */ /* 0x000fc60003f66070 */
[----:B------:R-:W-:Y:S01]  /*94620*/  IMAD R11, R58, 0x7effffff, RZ ;  /* 0x7effffff3a0b7824 */ /* 0x000fe200078e02ff */
[----:B------:R-:W-:Y:S01]  /*94630*/  @P0 IADD3 R34, PT, PT, R34, -0x7f000001, RZ ;  /* 0x80ffffff22220810 */ /* 0x000fe20007ffe0ff */
[----:B------:R-:W-:Y:S01]  /*94640*/  IMAD R5, R60, 0x7effffff, RZ ;  /* 0x7effffff3c057824 */ /* 0x000fe200078e02ff */
[----:B------:R-:W-:Y:S01]  /*94650*/  @P6 IADD3 R13, PT, PT, R13, -0x7f000001, RZ ;  /* 0x80ffffff0d0d6810 */ /* 0x000fe20007ffe0ff */
[----:B------:R-:W-:Y:S01]  /*94660*/  IMAD.HI.U32 R59, R11, 0x7f000001, R58 ;  /* 0x7f0000010b3b7827 */ /* 0x000fe200078e003a */
[----:B------:R-:W-:Y:S02]  /*94670*/  @P2 IADD3 R44, PT, PT, R44, -0x7f000001, RZ ;  /* 0x80ffffff2c2c2810 */ /* 0x000fe40007ffe0ff */
[----:B------:R-:W-:Y:S01]  /*94680*/  @P1 IADD3 R41, PT, PT, R41, -0x7f000001, RZ ;  /* 0x80ffffff29291810 */ /* 0x000fe20007ffe0ff */
[----:B------:R-:W-:Y:S01]  /*94690*/  IMAD.HI.U32 R61, R5, 0x7f000001, R60 ;  /* 0x7f000001053d7827 */ /* 0x000fe200078e003c */
[----:B------:R-:W-:Y:S01]  /*946a0*/  ISETP.GE.U32.AND P1, PT, R34, 0x7f000001, PT ;  /* 0x7f0000012200780c */ /* 0x000fe20003f26070 */
[----:B------:R-:W-:-:S02]  /*946b0*/  ISETP.GE.U32.AND P6, PT, R39, 0x7f000001, PT ;  /* 0x7f0000012700780c */ /* 0x000fc40003fc6070 */
[----:B------:R-:W-:Y:S01]  /*946c0*/  IMAD.WIDE.U32 R4, R57, R48, RZ ;  /* 0x0000003039047225 */ /* 0x000fe200078e00ff */
[----:B------:R-:W-:Y:S02]  /*946d0*/  @P4 IADD3 R10, PT, PT, R10, -0x7f000001, RZ ;  /* 0x80ffffff0a0a4810 */ /* 0x000fe40007ffe0ff */
[----:B------:R-:W-:Y:S01]  /*946e0*/  @P5 IADD3 R17, PT, PT, R17, -0x7f000001, RZ ;  /* 0x80ffffff11115810 */ /* 0x000fe20007ffe0ff */
[----:B------:R-:W-:Y:S01]  /*946f0*/  ISETP.GE.U32.AND P4, PT, R59, 0x7f000001, PT ;  /* 0x7f0000013b00780c */ /* 0x000fe20003f86070 */
[----:B------:R-:W-:Y:S01]  /*94700*/  IMAD R11, R4, 0x7effffff, RZ ;  /* 0x7effffff040b7824 */ /* 0x000fe200078e02ff */
[----:B------:R-:W-:Y:S01]  /*94710*/  @P3 IADD3 R28, PT, PT, R28, -0x7f000001, RZ ;  /* 0x80ffffff1c1c3810 */ /* 0x000fe20007ffe0ff */
[----:B------:R-:W-:Y:S01]  /*94720*/  ISETP.GE.U32.AND P3, PT, R33, 0x7f000001, PT ;  /* 0x7f0000012100780c */ /* 0x000fe20003f66070 */
[----:B------:R-:W-:Y:S01]  /*94730*/  ISETP.GE.U32.AND P5, PT, R16, 0x7f000001, PT ;  /* 0x7f0000011000780c */ /* 0x000fe20003fa6070 */
[----:B------:R-:W-:Y:S01]  /*94740*/  IMAD.HI.U32 R30, R11, 0x7f000001, R4 ;  /* 0x7f0000010b1e7827 */ /* 0x000fe200078e0004 */
[----:B------:R-:W-:Y:S01]  /*94750*/  IADD3 R17, PT, PT, R17, R10, RZ ;  /* 0x0000000a11117210 */ /* 0x000fe20007ffe0ff */
[----:B------:R-:W-:Y:S01]  /*94760*/  ISETP.GE.U32.AND P0, PT, R37, 0x7f000001, PT ;  /* 0x7f0000012500780c */ /* 0x000fe20003f06070 */
[----:B------:R-:W-:-:S02]  /*94770*/  @P1 IADD3 R34, PT, PT, R34, -0x7f000001, RZ ;  /* 0x80ffffff22221810 */ /* 0x000fc40007ffe0ff */
[----:B------:R-:W-:Y:S02]  /*94780*/  @P6 IADD3 R39, PT, PT, R39, -0x7f000001, RZ ;  /* 0x80ffffff27276810 */ /* 0x000fe40007ffe0ff */
[----:B------:R-:W-:Y:S01]  /*94790*/  IADD3 R8, PT, PT, R229, R8, RZ ;  /* 0x00000008e5087210 */ /* 0x000fe20007ffe0ff */
[----:B------:R-:W-:Y:S01]  /*947a0*/  ISETP.GE.U32.AND P1, PT, R17, 0x7f000001, PT ;  /* 0x7f0000011100780c */ /* 0x000fe20003f26070 */
[----:B------:R-:W-:Y:S01]  /*947b0*/  ISETP.GE.U32.AND P6, PT, R40, 0x7f000001, PT ;  /* 0x7f0000012800780c */ /* 0x000fe20003fc6070 */
[----:B------:R-:W-:Y:S01]  /*947c0*/  @P4 IADD3 R59, PT, PT, R59, -0x7f000001, RZ ;  /* 0x80ffffff3b3b4810 */ /* 0x000fe20007ffe0ff */
[----:B------:R-:W-:Y:S01]  /*947d0*/  ISETP.GE.U32.AND P4, PT, R39, 0x7f000001, PT ;  /* 0x7f0000012700780c */ /* 0x000fe20003f86070 */
[----:B------:R-:W-:Y:S02]  /*947e0*/  IADD3 R250, PT, PT, R250, R251, RZ ;  /* 0x000000fbfafa7210 */ /* 0x000fe40007ffe0ff */
[----:B------:R-:W-:Y:S02]  /*947f0*/  @P3 IADD3 R33, PT, PT, R33, -0x7f000001, RZ ;  /* 0x80ffffff21213810 */ /* 0x000fe40007ffe0ff */
[----:B------:R-:W-:-:S02]  /*94800*/  @P5 IADD3 R16, PT, PT, R16, -0x7f000001, RZ ;  /* 0x80ffffff10105810 */ /* 0x000fc40007ffe0ff */
[----:B------:R-:W-:Y:S01]  /*94810*/  IADD3 R28, PT, PT, R28, R19, RZ ;  /* 0x000000131c1c7210 */ /* 0x000fe20007ffe0ff */
[----:B------:R-:W-:Y:S01]  /*94820*/  ISETP.GE.U32.AND P5, PT, R50, 0x7f000001, PT ;  /* 0x7f0000013200780c */ /* 0x000fe20003fa6070 */
[----:B------:R-:W-:Y:S01]  /*94830*/  @P0 IADD3 R37, PT, PT, R37, -0x7f000001, RZ ;  /* 0x80ffffff25250810 */ /* 0x000fe20007ffe0ff */
[----:B------:R-:W-:Y:S01]  /*94840*/  ISETP.GE.U32.AND P0, PT, R33, 0x7f000001, PT ;  /* 0x7f0000012100780c */ /* 0x000fe20003f06070 */
[----:B------:R-:W-:Y:S01]  /*94850*/  IADD3 R44, PT, PT, R44, R13, RZ ;  /* 0x0000000d2c2c7210 */ /* 0x000fe20007ffe0ff */
[----:B------:R-:W-:Y:S01]  /*94860*/  IMAD.WIDE.U32 R4, R55, R48, RZ ;  /* 0x0000003037047225 */ /* 0x000fe200078e00ff */
[----:B------:R-:W-:Y:S01]  /*94870*/  @P1 IADD3 R17, PT, PT, R17, -0x7f000001, RZ ;  /* 0x80ffffff11111810 */ /* 0x000fe20007ffe0ff */
[----:B------:R-:W-:Y:S01]  /*94880*/  ISETP.GE.U32.AND P1, PT, R28, 0x7f000001, PT ;  /* 0x7f0000011c00780c */ /* 0x000fe20003f26070 */
[----:B------:R-:W-:Y:S01]  /*94890*/  @P6 IADD3 R40, PT, PT, R40, -0x7f000001, RZ ;  /* 0x80ffffff28286810 */ /* 0x000fe20007ffe0ff */
[----:B------:R-:W-:Y:S01]  /*948a0*/  ISETP.GE.U32.AND P3, PT, R64, 0x7f000001, PT ;  /* 0x7f0000014000780c */ /* 0x000fe20003f66070 */
[----:B------:R-:W-:Y:S01]  /*948b0*/  @P4 IADD3 R39, PT, PT, R39, -0x7f000001, RZ ;  /* 0x80ffffff27274810 */ /* 0x000fe20007ffe0ff */
[----:B------:R-:W-:Y:S01]  /*948c0*/  ISETP.GE.U32.AND P4, PT, R44, 0x7f000001, PT ;  /* 0x7f0000012c00780c */ /* 0x000fe20003f86070 */
[----:B------:R-:W-:-:S02]  /*948d0*/  IADD3 R232, PT, PT, R232, R241, RZ ;  /* 0x000000f1e8e87210 */ /* 0x000fc40007ffe0ff */
[----:B------:R-:W-:Y:S02]  /*948e0*/  IADD3 R233, PT, PT, R233, R240, RZ ;  /* 0x000000f0e9e97210 */ /* 0x000fe40007ffe0ff */
[----:B------:R-:W-:Y:S02]  /*948f0*/  @P5 IADD3 R50, PT, PT, R50, -0x7f000001, RZ ;  /* 0x80ffffff32325810 */ /* 0x000fe40007ffe0ff */
[----:B------:R-:W-:Y:S02]  /*94900*/  IADD3 R223, PT, PT, R223, R224, RZ ;  /* 0x000000e0dfdf7210 */ /* 0x000fe40007ffe0ff */
[----:B------:R-:W-:Y:S01]  /*94910*/  @P0 IADD3 R33, PT, PT, R33, -0x7f000001, RZ ;  /* 0x80ffffff21210810 */ /* 0x000fe20007ffe0ff */
[----:B------:R-:W-:Y:S01]  /*94920*/  ISETP.GE.U32.AND P0, PT, R27, 0x7f000001, PT ;  /* 0x7f0000011b00780c */ /* 0x000fe20003f06070 */
[----:B------:R-:W-:Y:S02]  /*94930*/  IADD3 R219, PT, PT, R219, R220, RZ ;  /* 0x000000dcdbdb7210 */ /* 0x000fe40007ffe0ff */
[----:B------:R-:W-:-:S02]  /*94940*/  IADD3 R14, PT, PT, R157, R14, RZ ;  /* 0x0000000e9d0e7210 */ /* 0x000fc40007ffe0ff */
[----:B------:R-:W-:Y:S02]  /*94950*/  @P1 IADD3 R28, PT, PT, R28, -0x7f000001, RZ ;  /* 0x80ffffff1c1c1810 */ /* 0x000fe40007ffe0ff */
[----:B------:R-:W-:Y:S02]  /*94960*/  IADD3 R35, PT, PT, R156, R35, RZ ;  /* 0x000000239c237210 */ /* 0x000fe40007ffe0ff */
[----:B------:R-:W-:Y:S02]  /*94970*/  @P3 IADD3 R64, PT, PT, R64, -0x7f000001, RZ ;  /* 0x80ffffff40403810 */ /* 0x000fe40007ffe0ff */
[----:B------:R-:W-:Y:S02]  /*94980*/  IADD3 R36, PT, PT, R155, R36, RZ ;  /* 0x000000249b247210 */ /* 0x000fe40007ffe0ff */
[----:B------:R-:W-:Y:S02]  /*94990*/  @P4 IADD3 R44, PT, PT, R44, -0x7f000001, RZ ;  /* 0x80ffffff2c2c4810 */ /* 0x000fe40007ffe0ff */
[----:B------:R-:W-:Y:S01]  /*949a0*/  IADD3 R19, PT, PT, R28, R59, RZ ;  /* 0x0000003b1c137210 */ /* 0x000fe20007ffe0ff */
[----:B------:R-:W-:Y:S01]  /*949b0*/  IMAD R11, R4, 0x7effffff, RZ ;  /* 0x7effffff040b7824 */ /* 0x000fe200078e02ff */
[----:B------:R-:W2:Y:S01]  /*949c0*/  LDL.LU R229, [R1+0x208] ;  /* 0x0002080001e57983 */ /* 0x000ea20000300800 */
[----:B------:R-:W-:Y:S01]  /*949d0*/  IADD3 R56, PT, PT, R181, R56, RZ ;  /* 0x00000038b5387210 */ /* 0x000fe20007ffe0ff */
[----:B------:R-:W-:Y:S01]  /*949e0*/  IMAD.WIDE.U32 R28, R44, UR16, RZ ;  /* 0x000000102c1c7c25 */ /* 0x000fe2000f8e00ff */
[----:B------:R-:W-:-:S03]  /*949f0*/  @P0 IADD3 R27, PT, PT, R27, -0x7f000001, RZ ;  /* 0x80ffffff1b1b0810 */ /* 0x000fc60007ffe0ff */
[----:B------:R-:W-:Y:S01]  /*94a00*/  IMAD.HI.U32 R43, R11, 0x7f000001, R4 ;  /* 0x7f0000010b2b7827 */ /* 0x000fe200078e0004 */
[----:B------:R-:W-:Y:S01]  /*94a10*/  ISETP.GE.U32.AND P1, PT, R61, 0x7f000001, PT ;  /* 0x7f0000013d00780c */ /* 0x000fe20003f26070 */
[----:B------:R-:W-:Y:S02]  /*94a20*/  IADD3 R10, PT, PT, R39, R50, RZ ;  /* 0x00000032270a7210 */ /* 0x000fe40007ffe0ff */
[----:B------:R-:W-:Y:S01]  /*94a30*/  IMAD R11, R28, 0x7effffff, RZ ;  /* 0x7effffff1c0b7824 */ /* 0x000fe200078e02ff */
[----:B------:R-:W-:Y:S02]  /*94a40*/  IADD3 R47, PT, PT, R174, R47, RZ ;  /* 0x0000002fae2f7210 */ /* 0x000fe40007ffe0ff */
[----:B------:R-:W-:Y:S02]  /*94a50*/  IADD3 R24, PT, PT, R171, R24, RZ ;  /* 0x00000018ab187210 */ /* 0x000fe40007ffe0ff */
[----:B------:R-:W-:Y:S01]  /*94a60*/  IADD3 R15, PT, PT, R182, R15, RZ ;  /* 0x0000000fb60f7210 */ /* 0x000fe20007ffe0ff */
[----:B------:R-:W-:Y:S01]  /*94a70*/  IMAD.HI.U32 R29, R11, 0x7f000001, R28 ;  /* 0x7f0000010b1d7827 */ /* 0x000fe200078e001c */
[----:B------:R-:W-:-:S03]  /*94a80*/  IADD3 R0, PT, PT, R34, R37, RZ ;  /* 0x0000002522007210 */ /* 0x000fc60007ffe0ff */
[----:B------:R-:W-:Y:S01]  /*94a90*/  IMAD.WIDE.U32 R12, R44, UR18, RZ ;  /* 0x000000122c0c7c25 */ /* 0x000fe2000f8e00ff */
[----:B------:R-:W-:Y:S01]  /*94aa0*/  IADD3 R5, PT, PT, R33, R40, RZ ;  /* 0x0000002821057210 */ /* 0x000fe20007ffe0ff */
[----:B------:R-:W4:Y:S02]  /*94ab0*/  LDL.LU R228, [R1+0x398] ;  /* 0x0003980001e47983 */ /* 0x000f240000300800 */
[----:B------:R-:W-:Y:S01]  /*94ac0*/  IMAD R33, R12, 0x7effffff, RZ ;  /* 0x7effffff0c217824 */ /* 0x000fe200078e02ff */
[----:B------:R-:W-:Y:S02]  /*94ad0*/  @P1 IADD3 R61, PT, PT, R61, -0x7f000001, RZ ;  /* 0x80ffffff3d3d1810 */ /* 0x000fe40007ffe0ff */
[----:B---3--:R-:W-:Y:S01]  /*94ae0*/  IADD3 R38, PT, PT, R227, R38, RZ ;  /* 0x00000026e3267210 */ /* 0x008fe20007ffe0ff */
[----:B------:R-:W-:Y:S01]  /*94af0*/  IMAD.HI.U32 R51, R33, 0x7f000001, R12 ;  /* 0x7f00000121337827 */ /* 0x000fe200078e000c */
[----:B------:R-:W-:Y:S01]  /*94b00*/  ISETP.GE.U32.AND P1, PT, R43, 0x7f000001, PT ;  /* 0x7f0000012b00780c */ /* 0x000fe20003f26070 */
[----:B------:R-:W3:Y:S02]  /*94b10*/  LDL.LU R227, [R1+0x338] ;  /* 0x0003380001e37983 */ /* 0x000ee40000300800 */
[----:B------:R-:W-:-:S13]  /*94b20*/  ISETP.GE.U32.AND P2, PT, R38, 0x7f000001, PT ;  /* 0x7f0000012600780c */ /* 0x000fda0003f46070 */
[----:B------:R-:W-:Y:S01]  /*94b30*/  @P2 IADD3 R38, PT, PT, R38, -0x7f000001, RZ ;  /* 0x80ffffff26262810 */ /* 0x000fe20007ffe0ff */
[----:B------:R-:W-:-:S03]  /*94b40*/  ISETP.GE.U32.AND P2, PT, R30, 0x7f000001, PT ;  /* 0x7f0000011e00780c */ /* 0x000fc60003f46070 */
[----:B------:R-:W-:-:S05]  /*94b50*/  IADD3 R41, PT, PT, R38, R41, RZ ;  /* 0x0000002926297210 */ /* 0x000fca0007ffe0ff */
[----:B------:R-:W-:-:S05]  /*94b60*/  ISETP.GE.U32.AND P6, PT, R41, 0x7f000001, PT ;  /* 0x7f0000012900780c */ /* 0x000fca0003fc6070 */
[----:B------:R-:W-:-:S04]  /*94b70*/  @P2 IADD3 R30, PT, PT, R30, -0x7f000001, RZ ;  /* 0x80ffffff1e1e2810 */ /* 0x000fc80007ffe0ff */
[----:B------:R-:W-:Y:S01]  /*94b80*/  IADD3 R30, PT, PT, R17, R30, RZ ;  /* 0x0000001e111e7210 */ /* 0x000fe20007ffe0ff */
[----:B------:R-:W-:-:S04]  /*94b90*/  ISETP.GE.U32.AND P2, PT, R16, 0x7f000001, PT ;  /* 0x7f0000011000780c */ /* 0x000fc80003f46070 */
[----:B------:R-:W-:Y:S01]  /*94ba0*/  ISETP.GE.U32.AND P5, PT, R30, 0x7f000001, PT ;  /* 0x7f0000011e00780c */ /* 0x000fe20003fa6070 */
[----:B------:R-:W-:-:S04]  /*94bb0*/  @P6 IADD3 R41, PT, PT, R41, -0x7f000001, RZ ;  /* 0x80ffffff29296810 */ /* 0x000fc80007ffe0ff */
[----:B------:R-:W-:-:S04]  /*94bc0*/  IADD3 R64, PT, PT, R41, R64, RZ ;  /* 0x0000004029407210 */ /* 0x000fc80007ffe0ff */
[----:B------:R-:W-:Y:S01]  /*94bd0*/  @P2 IADD3 R16, PT, PT, R16, -0x7f000001, RZ ;  /* 0x80ffffff10102810 */ /* 0x000fe20007ffe0ff */
[----:B------:R-:W-:-:S03]  /*94be0*/  ISETP.GE.U32.AND P2, PT, R19, 0x7f000001, PT ;  /* 0x7f0000011300780c */ /* 0x000fc60003f46070 */
[----:B------:R-:W-:Y:S01]  /*94bf0*/  @P5 IADD3 R30, PT, PT, R30, -0x7f000001, RZ ;  /* 0x80ffffff1e1e5810 */ /* 0x000fe20007ffe0ff */
[----:B------:R-:W-:-:S04]  /*94c00*/  ISETP.GE.U32.AND P0, PT, R64, 0x7f000001, PT ;  /* 0x7f0000014000780c */ /* 0x000fc80003f06070 */
[----:B------:R-:W-:Y:S01]  /*94c10*/  IMAD.WIDE.U32 R38, R30, UR16, RZ ;  /* 0x000000101e267c25 */ /* 0x000fe2000f8e00ff */
[----:B------:R-:W-:-:S03]  /*94c20*/  IADD3 R4, PT, PT, R16, R27, RZ ;  /* 0x0000001b10047210 */ /* 0x000fc60007ffe0ff */
[----:B------:R-:W-:-:S04]  /*94c30*/  IMAD.WIDE.U32 R16, R44, UR17, RZ ;  /* 0x000000112c107c25 */ /* 0x000fc8000f8e00ff */
[----:B------:R-:W-:Y:S01]  /*94c40*/  IMAD R11, R38, 0x7effffff, RZ ;  /* 0x7effffff260b7824 */ /* 0x000fe200078e02ff */
[----:B------:R-:W-:-:S03]  /*94c50*/  @P2 IADD3 R19, PT, PT, R19, -0x7f000001, RZ ;  /* 0x80ffffff13132810 */ /* 0x000fc60007ffe0ff */
[----:B------:R-:W-:-:S04]  /*94c60*/  IMAD.HI.U32 R34, R11, 0x7f000001, R38 ;  /* 0x7f0000010b227827 */ /* 0x000fc800078e0026 */
[----:B------:R-:W-:Y:S01]  /*94c70*/  IMAD R27, R16, 0x7effffff, RZ ;  /* 0x7effffff101b7824 */ /* 0x000fe200078e02ff */
[----:B------:R-:W-:Y:S01]  /*94c80*/  @P0 IADD3 R64, PT, PT, R64, -0x7f000001, RZ ;  /* 0x80ffffff40400810 */ /* 0x000fe20007ffe0ff */
[----:B------:R-:W-:-:S04]  /*94c90*/  IMAD.WIDE.U32 R38, R19, UR19, RZ ;  /* 0x0000001313267c25 */ /* 0x000fc8000f8e00ff */
[----:B------:R-:W-:Y:S01]  /*94ca0*/  IMAD.HI.U32 R49, R27, 0x7f000001, R16 ;  /* 0x7f0000011b317827 */ /* 0x000fe200078e0010 */
[----:B------:R-:W-:-:S03]  /*94cb0*/  ISETP.GE.U32.AND P0, PT, R34, 0x7f000001, PT ;  /* 0x7f0000012200780c */ /* 0x000fc60003f06070 */
[----:B------:R-:W-:-:S04]  /*94cc0*/  IMAD.WIDE.U32 R16, R19, UR16, RZ ;  /* 0x0000001013107c25 */ /* 0x000fc8000f8e00ff */
[----:B------:R-:W-:Y:S01]  /*94cd0*/  IMAD.WIDE.U32 R40, R44, UR19, RZ ;  /* 0x000000132c287c25 */ /* 0x000fe2000f8e00ff */
[----:B------:R-:W-:-:S03]  /*94ce0*/  IADD3 R64, PT, PT, R64, R61, RZ ;  /* 0x0000003d40407210 */ /* 0x000fc60007ffe0ff */
[----:B------:R-:W-:-:S04]  /*94cf0*/  IMAD.WIDE.U32 R12, R19, UR17, RZ ;  /* 0x00000011130c7c25 */ /* 0x000fc8000f8e00ff */
[----:B------:R-:W-:Y:S02]  /*94d00*/  IMAD R37, R38, 0x7effffff, RZ ;  /* 0x7effffff26257824 */ /* 0x000fe400078e02ff */
[----:B------:R-:W-:Y:S02]  /*94d10*/  IMAD R27, R16, 0x7effffff, RZ ;  /* 0x7effffff101b7824 */ /* 0x000fe400078e02ff */
[----:B------:R-:W-:Y:S02]  /*94d20*/  IMAD R11, R40, 0x7effffff, RZ ;  /* 0x7effffff280b7824 */ /* 0x000fe400078e02ff */
[----:B------:R-:W-:Y:S01]  /*94d30*/  IMAD R33, R12, 0x7effffff, RZ ;  /* 0x7effffff0c217824 */ /* 0x000fe200078e02ff */
[----:B------:R-:W-:Y:S01]  /*94d40*/  ISETP.GE.U32.AND P2, PT, R64, 0x7f000001, PT ;  /* 0x7f0000014000780c */ /* 0x000fe20003f46070 */
[----:B------:R-:W-:-:S04]  /*94d50*/  IMAD.HI.U32 R37, R37, 0x7f000001, R38 ;  /* 0x7f00000125257827 */ /* 0x000fc800078e0026 */
[----:B------:R-:W-:-:S04]  /*94d60*/  IMAD.HI.U32 R28, R27, 0x7f000001, R16 ;  /* 0x7f0000011b1c7827 */ /* 0x000fc800078e0010 */
[----:B------:R-:W-:-:S04]  /*94d70*/  IMAD.HI.U32 R11, R11, 0x7f000001, R40 ;  /* 0x7f0000010b0b7827 */ /* 0x000fc800078e0028 */
[----:B------:R-:W-:-:S04]  /*94d80*/  IMAD.WIDE.U32 R16, R30, UR19, RZ ;  /* 0x000000131e107c25 */ /* 0x000fc8000f8e00ff */
[----:B------:R-:W-:Y:S01]  /*94d90*/  IMAD.HI.U32 R41, R33, 0x7f000001, R12 ;  /* 0x7f00000121297827 */ /* 0x000fe200078e000c */
[----:B------:R-:W-:-:S03]  /*94da0*/  @P0 IADD3 R34, PT, PT, R34, -0x7f000001, RZ ;  /* 0x80ffffff22220810 */ /* 0x000fc60007ffe0ff */
[----:B------:R-:W-:Y:S01]  /*94db0*/  IMAD.WIDE.U32 R12, R30, UR18, RZ ;  /* 0x000000121e0c7c25 */ /* 0x000fe2000f8e00ff */
[----:B------:R-:W-:-:S03]  /*94dc0*/  ISETP.GE.U32.AND P0, PT, R37, 0x7f000001, PT ;  /* 0x7f0000012500780c */ /* 0x000fc60003f06070 */
[----:B------:R-:W-:Y:S02]  /*94dd0*/  IMAD R33, R16, 0x7effffff, RZ ;  /* 0x7effffff10217824 */ /* 0x000fe400078e02ff */
[----:B------:R-:W-:Y:S01]  /*94de0*/  IMAD.WIDE.U32 R38, R19, UR18, RZ ;  /* 0x0000001213267c25 */ /* 0x000fe2000f8e00ff */
[----:B------:R-:W-:-:S03]  /*94df0*/  ISETP.GE.U32.AND P4, PT, R28, 0x7f000001, PT ;  /* 0x7f0000011c00780c */ /* 0x000fc60003f86070 */
[----:B------:R-:W-:Y:S02]  /*94e00*/  IMAD R19, R12, 0x7effffff, RZ ;  /* 0x7effffff0c137824 */ /* 0x000fe400078e02ff */
[----:B------:R-:W-:Y:S01]  /*94e10*/  IMAD.HI.U32 R42, R33, 0x7f000001, R16 ;  /* 0x7f000001212a7827 */ /* 0x000fe200078e0010 */
[----:B------:R-:W-:-:S03]  /*94e20*/  ISETP.GE.U32.AND P5, PT, R41, 0x7f000001, PT ;  /* 0x7f0000012900780c */ /* 0x000fc60003fa6070 */
[----:B------:R-:W-:Y:S01]  /*94e30*/  IMAD.HI.U32 R40, R19, 0x7f000001, R12 ;  /* 0x7f00000113287827 */ /* 0x000fe200078e000c */
[----:B------:R-:W-:Y:S02]  /*94e40*/  @P1 IADD3 R43, PT, PT, R43, -0x7f000001, RZ ;  /* 0x80ffffff2b2b1810 */ /* 0x000fe40007ffe0ff */
[----:B------:R-:W-:Y:S01]  /*94e50*/  @P2 IADD3 R64, PT, PT, R64, -0x7f000001, RZ ;  /* 0x80ffffff40402810 */ /* 0x000fe20007ffe0ff */
[----:B------:R-:W-:Y:S01]  /*94e60*/  ISETP.GE.U32.AND P3, PT, R34, 0x7f000001, PT ;  /* 0x7f0000012200780c */ /* 0x000fe20003f66070 */
[----:B------:R-:W-:Y:S01]  /*94e70*/  ISETP.GE.U32.AND P6, PT, R42, 0x7f000001, PT ;  /* 0x7f0000012a00780c */ /* 0x000fe20003fc6070 */
[----:B------:R-:W-:Y:S01]  /*94e80*/  ISETP.GE.U32.AND P1, PT, R40, 0x7f000001, PT ;  /* 0x7f0000012800780c */ /* 0x000fe20003f26070 */
[----:B------:R-:W-:Y:S02]  /*94e90*/  @P0 IADD3 R37, PT, PT, R37, -0x7f000001, RZ ;  /* 0x80ffffff25250810 */ /* 0x000fe40007ffe0ff */
[----:B------:R-:W-:Y:S02]  /*94ea0*/  IADD3 R48, PT, PT, R64, R43, RZ ;  /* 0x0000002b40307210 */ /* 0x000fe40007ffe0ff */
[----:B------:R-:W-:Y:S01]  /*94eb0*/  @P4 IADD3 R28, PT, PT, R28, -0x7f000001, RZ ;  /* 0x80ffffff1c1c4810 */ /* 0x000fe20007ffe0ff */
[----:B------:R-:W-:-:S02]  /*94ec0*/  IMAD.WIDE.U32 R12, R37, 0x5fffffa, RZ ;  /* 0x05fffffa250c7825 */ /* 0x000fc400078e00ff */
[----:B------:R-:W-:Y:S01]  /*94ed0*/  ISETP.GE.U32.AND P0, PT, R48, 0x7f000001, PT ;  /* 0x7f0000013000780c */ /* 0x000fe20003f06070 */
[----:B------:R-:W-:Y:S01]  /*94ee0*/  @P5 IADD3 R41, PT, PT, R41, -0x7f000001, RZ ;  /* 0x80ffffff29295810 */ /* 0x000fe20007ffe0ff */
[----:B------:R-:W-:Y:S01]  /*94ef0*/  IMAD R17, R37, 0x6, RZ ;  /* 0x0000000625117824 */ /* 0x000fe200078e02ff */
[----:B------:R-:W-:Y:S01]  /*94f00*/  ISETP.GE.U32.AND P4, PT, R49, 0x7f000001, PT ;  /* 0x7f0000013100780c */ /* 0x000fe20003f86070 */
[----:B------:R-:W-:Y:S01]  /*94f10*/  ISETP.GE.U32.AND P5, PT, R28, 0x7f000001, PT ;  /* 0x7f0000011c00780c */ /* 0x000fe20003fa6070 */
[----:B------:R-:W-:Y:S01]  /*94f20*/  IMAD R27, R38, 0x7effffff, RZ ;  /* 0x7effffff261b7824 */ /* 0x000fe200078e02ff */
[----:B------:R-:W-:Y:S02]  /*94f30*/  @P3 IADD3 R34, PT, PT, R34, -0x7f000001, RZ ;  /* 0x80ffffff22223810 */ /* 0x000fe40007ffe0ff */
[----:B------:R-:W-:Y:S01]  /*94f40*/  @P6 IADD3 R42, PT, PT, R42, -0x7f000001, RZ ;  /* 0x80ffffff2a2a6810 */ /* 0x000fe20007ffe0ff */
[----:B------:R-:W-:-:S04]  /*94f50*/  IMAD.HI.U32 R17, R17, 0x7f000001, R12 ;  /* 0x7f00000111117827 */ /* 0x000fc800078e000c */
[----:B------:R-:W-:Y:S01]  /*94f60*/  IMAD.WIDE.U32 R12, R30, UR17, RZ ;  /* 0x000000111e0c7c25 */ /* 0x000fe2000f8e00ff */
[----:B------:R-:W-:-:S03]  /*94f70*/  @P1 IADD3 R40, PT, PT, R40, -0x7f000001, RZ ;  /* 0x80ffffff28281810 */ /* 0x000fc60007ffe0ff */
[----:B------:R-:W-:Y:S01]  /*94f80*/  IMAD.HI.U32 R27, R27, 0x7f000001, R38 ;  /* 0x7f0000011b1b7827 */ /* 0x000fe200078e0026 */
[----:B------:R-:W-:-:S03]  /*94f90*/  IADD3 R16, PT, PT, R34, R41, RZ ;  /* 0x0000002922107210 */ /* 0x000fc60007ffe0ff */
[----:B------:R-:W-:-:S04]  /*94fa0*/  IMAD.WIDE.U32 R38, R42, 0x5fffffa, RZ ;  /* 0x05fffffa2a267825 */ /* 0x000fc800078e00ff */
[----:B------:R-:W-:Y:S02]  /*94fb0*/  IMAD R19, R12, 0x7effffff, RZ ;  /* 0x7effffff0c137824 */ /* 0x000fe400078e02ff */
[----:B------:R-:W-:Y:S02]  /*94fc0*/  IMAD R33, R40, 0x6, RZ ;  /* 0x0000000628217824 */ /* 0x000fe400078e02ff */
[----:B------:R-:W-:Y:S01]  /*94fd0*/  IMAD R37, R42, 0x6, RZ ;  /* 0x000000062a257824 */ /* 0x000fe200078e02ff */
[----:B------:R-:W-:Y:S01]  /*94fe0*/  @P0 IADD3 R48, PT, PT, R48, -0x7f000001, RZ ;  /* 0x80ffffff30300810 */ /* 0x000fe20007ffe0ff */
[----:B------:R-:W-:Y:S01]  /*94ff0*/  IMAD.WIDE.U32 R40, R40, 0x5fffffa, RZ ;  /* 0x05fffffa28287825 */ /* 0x000fe200078e00ff */
[----:B------:R-:W-:Y:S01]  /*95000*/  ISETP.GE.U32.AND P3, PT, R51, 0x7f000001, PT ;  /* 0x7f0000013300780c */ /* 0x000fe20003f66070 */
[----:B------:R-:W-:Y:S02]  /*95010*/  ISETP.GE.U32.AND P2, PT, R16, 0x7f000001, PT ;  /* 0x7f0000011000780c */ /* 0x000fe40003f46070 */
[----:B------:R-:W-:Y:S01]  /*95020*/  IMAD.HI.U32 R12, R19, 0x7f000001, R12 ;  /* 0x7f000001130c7827 */ /* 0x000fe200078e000c */
[----:B------:R-:W-:-:S02]  /*95030*/  @P4 IADD3 R49, PT, PT, R49, -0x7f000001, RZ ;  /* 0x80ffffff31314810 */ /* 0x000fc40007ffe0ff */
[----:B------:R-:W-:Y:S01]  /*95040*/  @P5 IADD3 R28, PT, PT, R28, -0x7f000001, RZ ;  /* 0x80ffffff1c1c5810 */ /* 0x000fe20007ffe0ff */
[----:B------:R-:W-:-:S04]  /*95050*/  IMAD.HI.U32 R13, R37, 0x7f000001, R38 ;  /* 0x7f000001250d7827 */ /* 0x000fc800078e0026 */
[----:B------:R-:W-:-:S04]  /*95060*/  IMAD.WIDE.U32 R38, R48, UR17, RZ ;  /* 0x0000001130267c25 */ /* 0x000fc8000f8e00ff */
[----:B------:R-:W-:-:S04]  /*95070*/  IMAD.HI.U32 R19, R33, 0x7f000001, R40 ;  /* 0x7f00000121137827 */ /* 0x000fc800078e0028 */
[----:B------:R-:W-:Y:S01]  /*95080*/  IMAD.WIDE.U32 R40, R48, UR16, RZ ;  /* 0x0000001030287c25 */ /* 0x000fe2000f8e00ff */
[----:B------:R-:W-:-:S03]  /*95090*/  IADD3 R28, PT, PT, R28, R49, RZ ;  /* 0x000000311c1c7210 */ /* 0x000fc60007ffe0ff */
[----:B------:R-:W-:-:S04]  /*950a0*/  IMAD.WIDE.U32 R42, R48, UR18, RZ ;  /* 0x00000012302a7c25 */ /* 0x000fc8000f8e00ff */
[----:B------:R-:W-:Y:S02]  /*950b0*/  IMAD R67, R38, 0x7effffff, RZ ;  /* 0x7effffff26437824 */ /* 0x000fe400078e02ff */
[----:B------:R-:W-:-:S04]  /*950c0*/  IMAD.WIDE.U32 R48, R48, UR19, RZ ;  /* 0x0000001330307c25 */ /* 0x000fc8000f8e00ff */
[----:B------:R-:W-:Y:S02]  /*950d0*/  IMAD R33, R40, 0x7effffff, RZ ;  /* 0x7effffff28217824 */ /* 0x000fe400078e02ff */
[----:B------:R-:W-:Y:S02]  /*950e0*/  IMAD R37, R42, 0x7effffff, RZ ;  /* 0x7effffff2a257824 */ /* 0x000fe400078e02ff */
[----:B------:R-:W-:-:S04]  /*950f0*/  IMAD.HI.U32 R67, R67, 0x7f000001, R38 ;  /* 0x7f00000143437827 */ /* 0x000fc800078e0026 */
[----:B------:R-:W-:Y:S02]  /*95100*/  IMAD R65, R48, 0x7effffff, RZ ;  /* 0x7effffff30417824 */ /* 0x000fe400078e02ff */
[----:B------:R-:W-:Y:S01]  /*95110*/  IMAD.WIDE.U32 R38, R23, UR18, RZ ;  /* 0x0000001217267c25 */ /* 0x000fe2000f8e00ff */
[----:B------:R-:W-:Y:S02]  /*95120*/  @P3 IADD3 R51, PT, PT, R51, -0x7f000001, RZ ;  /* 0x80ffffff33333810 */ /* 0x000fe40007ffe0ff */
[----:B------:R-:W-:Y:S01]  /*95130*/  @P2 IADD3 R16, PT, PT, R16, -0x7f000001, RZ ;  /* 0x80ffffff10102810 */ /* 0x000fe20007ffe0ff */
[----:B------:R-:W-:-:S04]  /*95140*/  IMAD.HI.U32 R30, R33, 0x7f000001, R40 ;  /* 0x7f000001211e7827 */ /* 0x000fc800078e0028 */
[----:B------:R-:W-:-:S04]  /*95150*/  IMAD.HI.U32 R76, R37, 0x7f000001, R42 ;  /* 0x7f000001254c7827 */ /* 0x000fc800078e002a */
[----:B------:R-:W-:-:S04]  /*95160*/  IMAD.WIDE.U32 R40, R26, UR18, RZ ;  /* 0x000000121a287c25 */ /* 0x000fc8000f8e00ff */
[----:B------:R-:W-:-:S04]  /*95170*/  IMAD.HI.U32 R65, R65, 0x7f000001, R48 ;  /* 0x7f00000141417827 */ /* 0x000fc800078e0030 */
[----:B------:R-:W-:-:S04]  /*95180*/  IMAD.WIDE.U32 R42, R18, UR19, RZ ;  /* 0x00000013122a7c25 */ /* 0x000fc8000f8e00ff */
[----:B------:R-:W-:Y:S02]  /*95190*/  IMAD R33, R38, 0x7effffff, RZ ;  /* 0x7effffff26217824 */ /* 0x000fe400078e02ff */
[----:B------:R-:W-:Y:S01]  /*951a0*/  IMAD.WIDE.U32 R48, R23, UR19, RZ ;  /* 0x0000001317307c25 */ /* 0x000fe2000f8e00ff */
[----:B------:R-:W-:Y:S01]  /*951b0*/  ISETP.GE.U32.AND P3, PT, R9, 0x7f000001, PT ;  /* 0x7f0000010900780c */ /* 0x000fe20003f66070 */
[----:B------:R-:W-:Y:S02]  /*951c0*/  IADD3 R16, PT, PT, R16, R51, RZ ;  /* 0x0000003310107210 */ /* 0x000fe40007ffe0ff */
[----:B------:R-:W-:Y:S02]  /*951d0*/  IMAD R37, R40, 0x7effffff, RZ ;  /* 0x7effffff28257824 */ /* 0x000fe400078e02ff */
[----:B------:R-:W-:Y:S02]  /*951e0*/  IMAD R51, R42, 0x7effffff, RZ ;  /* 0x7effffff2a337824 */ /* 0x000fe400078e02ff */
[----:B------:R-:W-:Y:S01]  /*951f0*/  IMAD.HI.U32 R33, R33, 0x7f000001, R38 ;  /* 0x7f00000121217827 */ /* 0x000fe200078e0026 */
[----:B------:R-:W-:-:S03]  /*95200*/  ISETP.GE.U32.AND P0, PT, R7, 0x7f000001, PT ;  /* 0x7f0000010700780c */ /* 0x000fc60003f06070 */
[----:B------:R-:W-:Y:S01]  /*95210*/  IMAD R53, R48, 0x7effffff, RZ ;  /* 0x7effffff30357824 */ /* 0x000fe200078e02ff */
[----:B------:R-:W-:Y:S01]  /*95220*/  ISETP.GE.U32.AND P2, PT, R8, 0x7f000001, PT ;  /* 0x7f0000010800780c */ /* 0x000fe20003f46070 */
[----:B------:R-:W-:-:S04]  /*95230*/  IMAD.WIDE.U32 R38, R22, UR18, RZ ;  /* 0x0000001216267c25 */ /* 0x000fc8000f8e00ff */
[----:B------:R-:W-:-:S04]  /*95240*/  IMAD.HI.U32 R34, R37, 0x7f000001, R40 ;  /* 0x7f00000125227827 */ /* 0x000fc800078e0028 */
[----:B------:R-:W-:-:S04]  /*95250*/  IMAD.HI.U32 R37, R51, 0x7f000001, R42 ;  /* 0x7f00000133257827 */ /* 0x000fc800078e002a */
[----:B------:R-:W-:-:S04]  /*95260*/  IMAD.HI.U32 R44, R53, 0x7f000001, R48 ;  /* 0x7f000001352c7827 */ /* 0x000fc800078e0030 */
[----:B------:R-:W-:Y:S01]  /*95270*/  IMAD R51, R38, 0x7effffff, RZ ;  /* 0x7effffff26337824 */ /* 0x000fe200078e02ff */
[----:B------:R-:W-:Y:S01]  /*95280*/  ISETP.GE.U32.AND P1, PT, R250, 0x7f000001, PT ;  /* 0x7f000001fa00780c */ /* 0x000fe20003f26070 */
[----:B------:R-:W-:-:S04]  /*95290*/  IMAD.WIDE.U32 R48, R22, UR19, RZ ;  /* 0x0000001316307c25 */ /* 0x000fc8000f8e00ff */
[----:B------:R-:W-:-:S04]  /*952a0*/  IMAD.WIDE.U32 R40, R26, UR19, RZ ;  /* 0x000000131a287c25 */ /* 0x000fc8000f8e00ff */
[----:B------:R-:W-:-:S04]  /*952b0*/  IMAD.HI.U32 R46, R51, 0x7f000001, R38 ;  /* 0x7f000001332e7827 */ /* 0x000fc800078e0026 */
[----:B------:R-:W-:-:S04]  /*952c0*/  IMAD.WIDE.U32 R42, R18, UR18, RZ ;  /* 0x00000012122a7c25 */ /* 0x000fc8000f8e00ff */
[----:B------:R-:W-:Y:S01]  /*952d0*/  IMAD R39, R48, 0x7effffff, RZ ;  /* 0x7effffff30277824 */ /* 0x000fe200078e02ff */
[----:B------:R-:W-:Y:S01]  /*952e0*/  @P3 IADD3 R9, PT, PT, R9, -0x7f000001, RZ ;  /* 0x80ffffff09093810 */ /* 0x000fe20007ffe0ff */
[----:B------:R-:W-:Y:S01]  /*952f0*/  IMAD R55, R40, 0x7effffff, RZ ;  /* 0x7effffff28377824 */ /* 0x000fe200078e02ff */
[----:B------:R-:W-:Y:S01]  /*95300*/  @P0 IADD3 R7, PT, PT, R7, -0x7f000001, RZ ;  /* 0x80ffffff07070810 */ /* 0x000fe20007ffe0ff */
[----:B------:R-:W-:Y:S01]  /*95310*/  IMAD R53, R42, 0x7effffff, RZ ;  /* 0x7effffff2a357824 */ /* 0x000fe200078e02ff */
[----:B------:R-:W-:Y:S01]  /*95320*/  @P2 IADD3 R8, PT, PT, R8, -0x7f000001, RZ ;  /* 0x80ffffff08082810 */ /* 0x000fe20007ffe0ff */
[----:B------:R-:W-:-:S04]  /*95330*/  IMAD.HI.U32 R52, R39, 0x7f000001, R48 ;  /* 0x7f00000127347827 */ /* 0x000fc800078e0030 */
[----:B------:R-:W-:-:S04]  /*95340*/  IMAD.WIDE.U32 R38, R9, UR17, RZ ;  /* 0x0000001109267c25 */ /* 0x000fc8000f8e00ff */
[----:B------:R-:W-:-:S04]  /*95350*/  IMAD.HI.U32 R50, R55, 0x7f000001, R40 ;  /* 0x7f00000137327827 */ /* 0x000fc800078e0028 */
[----:B------:R-:W-:-:S04]  /*95360*/  IMAD.HI.U32 R51, R53, 0x7f000001, R42 ;  /* 0x7f00000135337827 */ /* 0x000fc800078e002a */
[----:B------:R-:W-:Y:S01]  /*95370*/  IMAD.WIDE.U32 R40, R7, UR16, RZ ;  /* 0x0000001007287c25 */ /* 0x000fe2000f8e00ff */
[----:B------:R-:W-:-:S03]  /*95380*/  @P1 IADD3 R250, PT, PT, R250, -0x7f000001, RZ ;  /* 0x80fffffffafa1810 */ /* 0x000fc60007ffe0ff */
[----:B------:R-:W-:-:S04]  /*95390*/  IMAD.WIDE.U32 R42, R8, UR18, RZ ;  /* 0x00000012082a7c25 */ /* 0x000fc8000f8e00ff */
[----:B------:R-:W-:Y:S02]  /*953a0*/  IMAD R53, R38, 0x7effffff, RZ ;  /* 0x7effffff26357824 */ /* 0x000fe400078e02ff */
[----:B------:R-:W-:Y:S02]  /*953b0*/  IMAD R55, R40, 0x7effffff, RZ ;  /* 0x7effffff28377824 */ /* 0x000fe400078e02ff */
[----:B------:R-:W-:Y:S02]  /*953c0*/  IMAD R59, R42, 0x7effffff, RZ ;  /* 0x7effffff2a3b7824 */ /* 0x000fe400078e02ff */
[----:B------:R-:W-:-:S04]  /*953d0*/  IMAD.HI.U32 R53, R53, 0x7f000001, R38 ;  /* 0x7f00000135357827 */ /* 0x000fc800078e0026 */
[----:B------:R-:W-:-:S04]  /*953e0*/  IMAD.WIDE.U32 R38, R250, UR17, RZ ;  /* 0x00000011fa267c25 */ /* 0x000fc8000f8e00ff */
[----:B------:R-:W-:-:S04]  /*953f0*/  IMAD.HI.U32 R54, R55, 0x7f000001, R40 ;  /* 0x7f00000137367827 */ /* 0x000fc800078e0028 */
[----:B------:R-:W-:-:S04]  /*95400*/  IMAD.HI.U32 R55, R59, 0x7f000001, R42 ;  /* 0x7f0000013b377827 */ /* 0x000fc800078e002a */
[----:B------:R-:W-:-:S04]  /*95410*/  IMAD.WIDE.U32 R48, R8, UR16, RZ ;  /* 0x0000001008307c25 */ /* 0x000fc8000f8e00ff */
[----:B------:R-:W-:-:S04]  /*95420*/  IMAD.WIDE.U32 R42, R8, UR17, RZ ;  /* 0x00000011082a7c25 */ /* 0x000fc8000f8e00ff */
[----:B------:R-:W-:Y:S01]  /*95430*/  IMAD R61, R38, 0x7effffff, RZ ;  /* 0x7effffff263d7824 */ /* 0x000fe200078e02ff */
[----:B------:R-:W-:Y:S01]  /*95440*/  ISETP.GE.U32.AND P3, PT, R232, 0x7f000001, PT ;  /* 0x7f000001e800780c */ /* 0x000fe20003f66070 */
        /* <DEDUP_REMOVED lines=12> */
[----:B------:R-:W-:Y:S01]  /*95510*/  IMAD.HI.U32 R62, R63, 0x7f000001, R38 ;  /* 0x7f0000013f3e7827 */ /* 0x000fe200078e0026 */
[----:B------:R-:W-:-:S03]  /*95520*/  ISETP.GE.U32.AND P2, PT, R223, 0x7f000001, PT ;  /* 0x7f000001df00780c */ /* 0x000fc60003f46070 */
[----:B------:R-:W-:-:S04]  /*95530*/  IMAD.WIDE.U32 R38, R9, UR18, RZ ;  /* 0x0000001209267c25 */ /* 0x000fc8000f8e00ff */
[----:B------:R-:W-:-:S04]  /*95540*/  IMAD.HI.U32 R61, R71, 0x7f000001, R48 ;  /* 0x7f000001473d7827 */ /* 0x000fc800078e0030 */
[----:B------:R-:W-:-:S04]  /*95550*/  IMAD.HI.U32 R63, R73, 0x7f000001, R42 ;  /* 0x7f000001493f7827 */ /* 0x000fc800078e002a */
[----:B------:R-:W-:-:S04]  /*95560*/  IMAD.WIDE.U32 R48, R250, UR16, RZ ;  /* 0x00000010fa307c25 */ /* 0x000fc8000f8e00ff */
[----:B------:R-:W-:Y:S01]  /*95570*/  IMAD R43, R38, 0x7effffff, RZ ;  /* 0x7effffff262b7824 */ /* 0x000fe200078e02ff */
[----:B------:R-:W-:Y:S01]  /*95580*/  @P3 IADD3 R232, PT, PT, R232, -0x7f000001, RZ ;  /* 0x80ffffffe8e83810 */ /* 0x000fe20007ffe0ff */
[----:B------:R-:W-:Y:S01]  /*95590*/  ISETP.GE.U32.AND P1, PT, R219, 0x7f000001, PT ;  /* 0x7f000001db00780c */ /* 0x000fe20003f26070 */
[----:B------:R-:W-:Y:S02]  /*955a0*/  IMAD R71, R48, 0x7effffff, RZ ;  /* 0x7effffff30477824 */ /* 0x000fe400078e02ff */
[----:B------:R-:W-:-:S04]  /*955b0*/  IMAD.HI.U32 R66, R43, 0x7f000001, R38 ;  /* 0x7f0000012b427827 */ /* 0x000fc800078e0026 */
[----:B------:R-:W-:Y:S01]  /*955c0*/  IMAD.WIDE.U32 R38, R232, UR17, RZ ;  /* 0x00000011e8267c25 */ /* 0x000fe2000f8e00ff */
[----:B------:R-:W-:-:S03]  /*955d0*/  @P0 IADD3 R233, PT, PT, R233, -0x7f000001, RZ ;  /* 0x80ffffffe9e90810 */ /* 0x000fc60007ffe0ff */
[----:B------:R-:W-:-:S04]  /*955e0*/  IMAD.HI.U32 R48, R71, 0x7f000001, R48 ;  /* 0x7f00000147307827 */ /* 0x000fc800078e0030 */
[----:B------:R-:W-:Y:S01]  /*955f0*/  IMAD R71, R38, 0x7effffff, RZ ;  /* 0x7effffff26477824 */ /* 0x000fe200078e02ff */
[----:B------:R-:W-:Y:S01]  /*95600*/  @P2 IADD3 R223, PT, PT, R223, -0x7f000001, RZ ;  /* 0x80ffffffdfdf2810 */ /* 0x000fe20007ffe0ff */
[----:B------:R-:W-:-:S04]  /*95610*/  IMAD.WIDE.U32 R42, R233, UR17, RZ ;  /* 0x00000011e92a7c25 */ /* 0x000fc8000f8e00ff */
[----:B------:R-:W-:-:S04]  /*95620*/  IMAD.HI.U32 R71, R71, 0x7f000001, R38 ;  /* 0x7f00000147477827 */ /* 0x000fc800078e0026 */
[----:B------:R-:W-:-:S04]  /*95630*/  IMAD.WIDE.U32 R38, R223, UR18, RZ ;  /* 0x00000012df267c25 */ /* 0x000fc8000f8e00ff */
[----:B------:R-:W-:Y:S01]  /*95640*/  IMAD R79, R42, 0x7effffff, RZ ;  /* 0x7effffff2a4f7824 */ /* 0x000fe200078e02ff */
[----:B------:R-:W-:Y:S01]  /*95650*/  ISETP.GE.U32.AND P0, PT, R14, 0x7f000001, PT ;  /* 0x7f0000010e00780c */ /* 0x000fe20003f06070 */
[----:B------:R-:W-:Y:S01]  /*95660*/  @P1 IADD3 R219, PT, PT, R219, -0x7f000001, RZ ;  /* 0x80ffffffdbdb1810 */ /* 0x000fe20007ffe0ff */
[----:B------:R-:W-:Y:S02]  /*95670*/  IMAD R81, R38, 0x7effffff, RZ ;  /* 0x7effffff26517824 */ /* 0x000fe400078e02ff */
[----:B------:R-:W-:-:S04]  /*95680*/  IMAD.HI.U32 R72, R79, 0x7f000001, R42 ;  /* 0x7f0000014f487827 */ /* 0x000fc800078e002a */
[----:B------:R-:W-:Y:S01]  /*95690*/  IMAD.WIDE.U32 R42, R223, UR16, RZ ;  /* 0x00000010df2a7c25 */ /* 0x000fe2000f8e00ff */
[----:B------:R-:W-:-:S03]  /*956a0*/  ISETP.GE.U32.AND P1, PT, R35, 0x7f000001, PT ;  /* 0x7f0000012300780c */ /* 0x000fc60003f26070 */
[----:B------:R-:W-:-:S04]  /*956b0*/  IMAD.HI.U32 R74, R81, 0x7f000001, R38 ;  /* 0x7f000001514a7827 */ /* 0x000fc800078e0026 */
[----:B------:R-:W-:-:S04]  /*956c0*/  IMAD R81, R42, 0x7effffff, RZ ;  /* 0x7effffff2a517824 */ /* 0x000fc800078e02ff */
[----:B------:R-:W-:-:S04]  /*956d0*/  IMAD.HI.U32 R78, R81, 0x7f000001, R42 ;  /* 0x7f000001514e7827 */ /* 0x000fc800078e002a */
[----:B------:R-:W-:Y:S01]  /*956e0*/  IMAD.WIDE.U32 R42, R232, UR16, RZ ;  /* 0x00000010e82a7c25 */ /* 0x000fe2000f8e00ff */
[----:B------:R-:W-:Y:S01]  /*956f0*/  @P0 IADD3 R14, PT, PT, R14, -0x7f000001, RZ ;  /* 0x80ffffff0e0e0810 */ /* 0x000fe20007ffe0ff */
[----:B------:R-:W-:Y:S02]  /*95700*/  ISETP.GE.U32.AND P0, PT, R67, 0x7f000001, PT ;  /* 0x7f0000014300780c */ /* 0x000fe40003f06070 */
[----:B------:R-:W-:Y:S01]  /*95710*/  IMAD R85, R42, 0x7effffff, RZ ;  /* 0x7effffff2a557824 */ /* 0x000fe200078e02ff */
[----:B------:R-:W-:-:S03]  /*95720*/  @P1 IADD3 R35, PT, PT, R35, -0x7f000001, RZ ;  /* 0x80ffffff23231810 */ /* 0x000fc60007ffe0ff */
[----:B------:R-:W-:Y:S01]  /*95730*/  IMAD.HI.U32 R86, R85, 0x7f000001, R42 ;  /* 0x7f00000155567827 */ /* 0x000fe200078e002a */
[----:B------:R-:W-:Y:S01]  /*95740*/  IADD3 R85, PT, PT, R35, UR13, RZ ;  /* 0x0000000d23557c10 */ /* 0x000fe2000fffe0ff */
[----:B------:R-:W-:-:S05]  /*95750*/  ISETP.GE.U32.AND P3, PT, R31, 0x7f000001, PT ;  /* 0x7f0000011f00780c */ /* 0x000fca0003f66070 */
[----:B------:R-:W-:Y:S01]  /*95760*/  @P0 IADD3 R67, PT, PT, R67, -0x7f000001, RZ ;  /* 0x80ffffff43430810 */ /* 0x000fe20007ffe0ff */
[----:B------:R-:W-:Y:S01]  /*95770*/  ISETP.GE.U32.AND P0, PT, R85, 0x7f000001, PT ;  /* 0x7f0000015500780c */ /* 0x000fe20003f06070 */
[----:B------:R-:W-:Y:S01]  /*95780*/  IADD3 R14, PT, PT, R14, UR12, RZ ;  /* 0x0000000c0e0e7c10 */ /* 0x000fe2000fffe0ff */
[----:B------:R-:W-:Y:S01]  /*95790*/  ISETP.GE.U32.AND P2, PT, R36, 0x7f000001, PT ;  /* 0x7f0000012400780c */ /* 0x000fe20003f46070 */
[----:B------:R-:W-:-:S04]  /*957a0*/  ISETP.GE.U32.AND P1, PT, R76, 0x7f000001, PT ;  /* 0x7f0000014c00780c */ /* 0x000fc80003f26070 */
[----:B------:R-:W-:Y:S01]  /*957b0*/  @P3 IADD3 R31, PT, PT, R31, -0x7f000001, RZ ;  /* 0x80ffffff1f1f3810 */ /* 0x000fe20007ffe0ff */
[----:B------:R-:W-:-:S05]  /*957c0*/  ISETP.GE.U32.AND P3, PT, R14, 0x7f000001, PT ;  /* 0x7f0000010e00780c */ /* 0x000fca0003f66070 */
[----:B------:R-:W-:Y:S01]  /*957d0*/  @P0 IADD3 R85, PT, PT, R85, -0x7f000001, RZ ;  /* 0x80ffffff55550810 */ /* 0x000fe20007ffe0ff */
[----:B------:R-:W-:Y:S01]  /*957e0*/  ISETP.GE.U32.AND P0, PT, R30, 0x7f000001, PT ;  /* 0x7f0000011e00780c */ /* 0x000fe20003f06070 */
[----:B------:R-:W-:Y:S01]  /*957f0*/  @P2 IADD3 R36, PT, PT, R36, -0x7f000001, RZ ;  /* 0x80ffffff24242810 */ /* 0x000fe20007ffe0ff */
[----:B------:R-:W-:Y:S01]  /*95800*/  IMAD.WIDE.U32 R40, R9, UR16, RZ ;  /* 0x0000001009287c25 */ /* 0x000fe2000f8e00ff */
[----:B------:R-:W-:-:S04]  /*95810*/  @P1 IADD3 R76, PT, PT, R76, -0x7f000001, RZ ;  /* 0x80ffffff4c4c1810 */ /* 0x000fc80007ffe0ff */
[----:B------:R-:W-:Y:S01]  /*95820*/  @P3 IADD3 R14, PT, PT, R14, -0x7f000001, RZ ;  /* 0x80ffffff0e0e3810 */ /* 0x000fe20007ffe0ff */
[----:B------:R-:W-:-:S05]  /*95830*/  ISETP.GE.U32.AND P3, PT, R12, 0x7f000001, PT ;  /* 0x7f0000010c00780c */ /* 0x000fca0003f66070 */
[----:B------:R-:W-:Y:S02]  /*95840*/  @P0 IADD3 R30, PT, PT, R30, -0x7f000001, RZ ;  /* 0x80ffffff1e1e0810 */ /* 0x000fe40007ffe0ff */
[----:B------:R-:W-:Y:S01]  /*95850*/  IADD3 R84, PT, PT, R36, UR14, RZ ;  /* 0x0000000e24547c10 */ /* 0x000fe2000fffe0ff */
[----:B------:R-:W-:Y:S02]  /*95860*/  IMAD R59, R40, 0x7effffff, RZ ;  /* 0x7effffff283b7824 */ /* 0x000fe400078e02ff */
[----:B------:R-:W-:Y:S02]  /*95870*/  ISETP.GE.U32.AND P1, PT, R30, 0x7f000001, PT ;  /* 0x7f0000011e00780c */ /* 0x000fe40003f26070 */
[----:B------:R-:W-:Y:S01]  /*95880*/  IMAD.HI.U32 R59, R59, 0x7f000001, R40 ;  /* 0x7f0000013b3b7827 */ /* 0x000fe200078e0028 */
[----:B------:R-:W-:-:S03]  /*95890*/  ISETP.GE.U32.AND P4, PT, R84, 0x7f000001, PT ;  /* 0x7f0000015400780c */ /* 0x000fc60003f86070 */
[----:B------:R-:W-:Y:S01]  /*958a0*/  IMAD.WIDE.U32 R40, R250, UR18, RZ ;  /* 0x00000012fa287c25 */ /* 0x000fe2000f8e00ff */
[----:B------:R-:W-:Y:S01]  /*958b0*/  ISETP.GE.U32.AND P2, PT, R65, 0x7f000001, PT ;  /* 0x7f0000014100780c */ /* 0x000fe20003f46070 */
[----:B------:R-:W-:Y:S01]  /*958c0*/  @P3 IADD3 R12, PT, PT, R12, -0x7f000001, RZ ;  /* 0x80ffffff0c0c3810 */ /* 0x000fe20007ffe0ff */
[----:B------:R-:W-:Y:S01]  /*958d0*/  ISETP.GE.U32.AND P3, PT, R51, 0x7f000001, PT ;  /* 0x7f0000013300780c */ /* 0x000fe20003f66070 */
[----:B------:R-:W-:Y:S02]  /*958e0*/  IMAD R7, R40, 0x7effffff, RZ ;  /* 0x7effffff28077824 */ /* 0x000fe400078e02ff */
[----:B------:R-:W-:-:S04]  /*958f0*/  IMAD.WIDE.U32 R250, R250, UR19, RZ ;  /* 0x00000013fafa7c25 */ /* 0x000fc8000f8e00ff */
[----:B------:R-:W-:-:S04]  /*95900*/  IMAD.HI.U32 R7, R7, 0x7f000001, R40 ;  /* 0x7f00000107077827 */ /* 0x000fc800078e0028 */
[----:B------:R-:W-:Y:S02]  /*95910*/  IMAD R49, R250, 0x7effffff, RZ ;  /* 0x7efffffffa317824 */ /* 0x000fe400078e02ff */
[----:B------:R-:W-:Y:S01]  /*95920*/  IMAD.WIDE.U32 R40, R8, UR19, RZ ;  /* 0x0000001308287c25 */ /* 0x000fe2000f8e00ff */
[----:B------:R-:W-:Y:S01]  /*95930*/  @P1 IADD3 R30, PT, PT, R30, -0x7f000001, RZ ;  /* 0x80ffffff1e1e1810 */ /* 0x000fe20007ffe0ff */
[----:B------:R-:W-:Y:S01]  /*95940*/  ISETP.GE.U32.AND P1, PT, R46, 0x7f000001, PT ;  /* 0x7f0000012e00780c */ /* 0x000fe20003f26070 */
[----:B------:R-:W-:Y:S01]  /*95950*/  ISETP.GE.U32.AND P0, PT, R5, 0x7f000001, PT ;  /* 0x7f0000010500780c */ /* 0x000fe20003f06070 */
[----:B------:R-:W-:Y:S01]  /*95960*/  IMAD.WIDE.U32 R8, R9, UR19, RZ ;  /* 0x0000001309087c25 */ /* 0x000fe2000f8e00ff */
[----:B------:R-:W-:-:S03]  /*95970*/  @P4 IADD3 R84, PT, PT, R84, -0x7f000001, RZ ;  /* 0x80ffffff54544810 */ /* 0x000fc60007ffe0ff */
[----:B------:R-:W-:Y:S01]  /*95980*/  IMAD.HI.U32 R250, R49, 0x7f000001, R250 ;  /* 0x7f00000131fa7827 */ /* 0x000fe200078e00fa */
[----:B------:R-:W-:Y:S02]  /*95990*/  IADD3 R82, PT, PT, R31, UR15, RZ ;  /* 0x0000000f1f527c10 */ /* 0x000fe4000fffe0ff */
[----:B------:R-:W-:Y:S01]  /*959a0*/  @P2 IADD3 R65, PT, PT, R65, -0x7f000001, RZ ;  /* 0x80ffffff41412810 */ /* 0x000fe20007ffe0ff */
[----:B------:R-:W-:Y:S01]  /*959b0*/  ISETP.GE.U32.AND P4, PT, R33, 0x7f000001, PT ;  /* 0x7f0000012100780c */ /* 0x000fe20003f86070 */
[----:B------:R-:W-:Y:S01]  /*959c0*/  IMAD R75, R8, 0x7effffff, RZ ;  /* 0x7effffff084b7824 */ /* 0x000fe200078e02ff */
[----:B------:R-:W-:Y:S01]  /*959d0*/  ISETP.GE.U32.AND P2, PT, R10, 0x7f000001, PT ;  /* 0x7f0000010a00780c */ /* 0x000fe20003f46070 */
[----:B------:R-:W-:Y:S01]  /*959e0*/  @P3 IADD3 R51, PT, PT, R51, -0x7f000001, RZ ;  /* 0x80ffffff33333810 */ /* 0x000fe20007ffe0ff */
[----:B------:R-:W-:Y:S02]  /*959f0*/  IMAD R73, R40, 0x7effffff, RZ ;  /* 0x7effffff28497824 */ /* 0x000fe400078e02ff */
[----:B------:R-:W-:Y:S01]  /*95a00*/  IMAD.HI.U32 R75, R75, 0x7f000001, R8 ;  /* 0x7f0000014b4b7827 */ /* 0x000fe200078e0008 */
[----:B------:R-:W-:Y:S01]  /*95a10*/  ISETP.GE.U32.AND P5, PT, R82, 0x7f000001, PT ;  /* 0x7f0000015200780c */ /* 0x000fe20003fa6070 */
[----:B------:R-:W-:-:S02]  /*95a20*/  ISETP.GE.U32.AND P3, PT, R250, 0x7f000001, PT ;  /* 0x7f000001fa00780c */ /* 0x000fc40003f66070 */
[----:B------:R-:W-:Y:S01]  /*95a30*/  IMAD.WIDE.U32 R8, R233, UR16, RZ ;  /* 0x00000010e9087c25 */ /* 0x000fe2000f8e00ff */
[----:B------:R-:W-:-:S03]  /*95a40*/  @P1 IADD3 R46, PT, PT, R46, -0x7f000001, RZ ;  /* 0x80ffffff2e2e1810 */ /* 0x000fc60007ffe0ff */
[----:B------:R-:W-:Y:S01]  /*95a50*/  IMAD.HI.U32 R73, R73, 0x7f000001, R40 ;  /* 0x7f00000149497827 */ /* 0x000fe200078e0028 */
[----:B------:R-:W-:Y:S01]  /*95a60*/  @P0 IADD3 R5, PT, PT, R5, -0x7f000001, RZ ;  /* 0x80ffffff05050810 */ /* 0x000fe20007ffe0ff */
[----:B------:R-:W-:Y:S02]  /*95a70*/  ISETP.GE.U32.AND P1, PT, R55, 0x7f000001, PT ;  /* 0x7f0000013700780c */ /* 0x000fe40003f26070 */
[----:B------:R-:W-:-:S04]  /*95a80*/  IMAD.WIDE.U32 R40, R219, UR16, RZ ;  /* 0x00000010db287c25 */ /* 0x000fc8000f8e00ff */
[----:B------:R-:W-:Y:S01]  /*95a90*/  IMAD R49, R8, 0x7effffff, RZ ;  /* 0x7effffff08317824 */ /* 0x000fe200078e02ff */
[----:B------:R-:W-:Y:S01]  /*95aa0*/  ISETP.GE.U32.AND P0, PT, R44, 0x7f000001, PT ;  /* 0x7f0000012c00780c */ /* 0x000fe20003f06070 */
[----:B------:R-:W-:Y:S01]  /*95ab0*/  @P4 IADD3 R33, PT, PT, R33, -0x7f000001, RZ ;  /* 0x80ffffff21214810 */ /* 0x000fe20007ffe0ff */
[----:B------:R-:W-:Y:S02]  /*95ac0*/  IMAD R77, R40, 0x7effffff, RZ ;  /* 0x7effffff284d7824 */ /* 0x000fe400078e02ff */
[----:B------:R-:W-:Y:S01]  /*95ad0*/  IMAD.HI.U32 R49, R49, 0x7f000001, R8 ;  /* 0x7f00000131317827 */ /* 0x000fe200078e0008 */
[----:B------:R-:W-:Y:S01]  /*95ae0*/  @P2 IADD3 R10, PT, PT, R10, -0x7f000001, RZ ;  /* 0x80ffffff0a0a2810 */ /* 0x000fe20007ffe0ff */
[----:B------:R-:W-:Y:S02]  /*95af0*/  ISETP.GE.U32.AND P4, PT, R66, 0x7f000001, PT ;  /* 0x7f0000014200780c */ /* 0x000fe40003f86070 */
[----:B------:R-:W-:Y:S01]  /*95b00*/  IMAD.WIDE.U32 R8, R232, UR18, RZ ;  /* 0x00000012e8087c25 */ /* 0x000fe2000f8e00ff */
[----:B------:R-:W-:-:S03]  /*95b10*/  ISETP.GE.U32.AND P2, PT, R50, 0x7f000001, PT ;  /* 0x7f0000013200780c */ /* 0x000fc60003f46070 */
[----:B------:R-:W-:Y:S01]  /*95b20*/  IMAD.HI.U32 R64, R77, 0x7f000001, R40 ;  /* 0x7f0000014d407827 */ /* 0x000fe200078e0028 */
[----:B------:R-:W-:Y:S02]  /*95b30*/  @P5 IADD3 R82, PT, PT, R82, -0x7f000001, RZ ;  /* 0x80ffffff52525810 */ /* 0x000fe40007ffe0ff */
[----:B------:R-:W-:Y:S01]  /*95b40*/  @P3 IADD3 R250, PT, PT, R250, -0x7f000001, RZ ;  /* 0x80fffffffafa3810 */ /* 0x000fe20007ffe0ff */
[----:B------:R-:W-:Y:S01]  /*95b50*/  IMAD R77, R8, 0x7effffff, RZ ;  /* 0x7effffff084d7824 */ /* 0x000fe200078e02ff */
[----:B------:R-:W-:Y:S01]  /*95b60*/  ISETP.GE.U32.AND P5, PT, R37, 0x7f000001, PT ;  /* 0x7f0000012500780c */ /* 0x000fe20003fa6070 */
[----:B------:R-:W-:Y:S01]  /*95b70*/  ISETP.GE.U32.AND P3, PT, R29, 0x7f000001, PT ;  /* 0x7f0000011d00780c */ /* 0x000fe20003f66070 */
[----:B------:R-:W-:Y:S01]  /*95b80*/  @P1 IADD3 R55, PT, PT, R55, -0x7f000001, RZ ;  /* 0x80ffffff37371810 */ /* 0x000fe20007ffe0ff */
[----:B------:R-:W-:Y:S01]  /*95b90*/  IMAD.HI.U32 R80, R77, 0x7f000001, R8 ;  /* 0x7f0000014d507827 */ /* 0x000fe200078e0008 */
[----:B------:R-:W-:Y:S01]  /*95ba0*/  @P0 IADD3 R44, PT, PT, R44, -0x7f000001, RZ ;  /* 0x80ffffff2c2c0810 */ /* 0x000fe20007ffe0ff */
[----:B------:R-:W-:Y:S01]  /*95bb0*/  ISETP.GE.U32.AND P1, PT, R74, 0x7f000001, PT ;  /* 0x7f0000014a00780c */ /* 0x000fe20003f26070 */
[----:B------:R-:W-:Y:S01]  /*95bc0*/  ISETP.GE.U32.AND P0, PT, R71, 0x7f000001, PT ;  /* 0x7f0000014700780c */ /* 0x000fe20003f06070 */
[----:B------:R-:W-:-:S02]  /*95bd0*/  @P4 IADD3 R66, PT, PT, R66, -0x7f000001, RZ ;  /* 0x80ffffff42424810 */ /* 0x000fc40007ffe0ff */
[----:B------:R-:W-:Y:S01]  /*95be0*/  @P2 IADD3 R50, PT, PT, R50, -0x7f000001, RZ ;  /* 0x80ffffff32322810 */ /* 0x000fe20007ffe0ff */
[----:B------:R-:W-:Y:S01]  /*95bf0*/  ISETP.GE.U32.AND P4, PT, R80, 0x7f000001, PT ;  /* 0x7f0000015000780c */ /* 0x000fe20003f86070 */
[----:B------:R-:W-:Y:S01]  /*95c00*/  ISETP.GE.U32.AND P2, PT, R75, 0x7f000001, PT ;  /* 0x7f0000014b00780c */ /* 0x000fe20003f46070 */
[----:B------:R-:W-:-:S04]  /*95c10*/  IMAD.WIDE.U32 R38, R219, UR19, RZ ;  /* 0x00000013db267c25 */ /* 0x000fc8000f8e00ff */
[----:B------:R-:W-:Y:S01]  /*95c20*/  IMAD.WIDE.U32 R40, R223, UR19, RZ ;  /* 0x00000013df287c25 */ /* 0x000fe2000f8e00ff */
[----:B------:R-:W-:Y:S02]  /*95c30*/  @P5 IADD3 R37, PT, PT, R37, -0x7f000001, RZ ;  /* 0x80ffffff25255810 */ /* 0x000fe40007ffe0ff */
[----:B------:R-:W-:Y:S01]  /*95c40*/  @P3 IADD3 R29, PT, PT, R29, -0x7f000001, RZ ;  /* 0x80ffffff1d1d3810 */ /* 0x000fe20007ffe0ff */
[----:B------:R-:W-:Y:S01]  /*95c50*/  ISETP.GE.U32.AND P5, PT, R73, 0x7f000001, PT ;  /* 0x7f0000014900780c */ /* 0x000fe20003fa6070 */
[----:B------:R-:W-:Y:S02]  /*95c60*/  IMAD R79, R38, 0x7effffff, RZ ;  /* 0x7effffff264f7824 */ /* 0x000fe400078e02ff */
[----:B------:R-:W-:Y:S01]  /*95c70*/  IMAD R83, R40, 0x7effffff, RZ ;  /* 0x7effffff28537824 */ /* 0x000fe200078e02ff */
[----:B------:R-:W-:Y:S01]  /*95c80*/  @P1 IADD3 R74, PT, PT, R74, -0x7f000001, RZ ;  /* 0x80ffffff4a4a1810 */ /* 0x000fe20007ffe0ff */
[----:B------:R-:W-:Y:S01]  /*95c90*/  ISETP.GE.U32.AND P6, PT, R34, 0x7f000001, PT ;  /* 0x7f0000012200780c */ /* 0x000fe20003fc6070 */
[----:B------:R-:W-:Y:S01]  /*95ca0*/  @P0 IADD3 R71, PT, PT, R71, -0x7f000001, RZ ;  /* 0x80ffffff47470810 */ /* 0x000fe20007ffe0ff */
[----:B------:R-:W-:Y:S01]  /*95cb0*/  ISETP.GE.U32.AND P1, PT, R29, 0x7f000001, PT ;  /* 0x7f0000011d00780c */ /* 0x000fe20003f26070 */
[----:B------:R-:W-:-:S04]  /*95cc0*/  IMAD.HI.U32 R77, R79, 0x7f000001, R38 ;  /* 0x7f0000014f4d7827 */ /* 0x000fc800078e0026 */
[----:B------:R-:W-:Y:S01]  /*95cd0*/  IMAD.WIDE.U32 R8, R219, UR17, RZ ;  /* 0x00000011db087c25 */ /* 0x000fe2000f8e00ff */
[----:B------:R-:W-:-:S03]  /*95ce0*/  ISETP.GE.U32.AND P0, PT, R27, 0x7f000001, PT ;  /* 0x7f0000011b00780c */ /* 0x000fc60003f06070 */
[----:B------:R-:W-:Y:S01]  /*95cf0*/  IMAD.HI.U32 R79, R83, 0x7f000001, R40 ;  /* 0x7f000001534f7827 */ /* 0x000fe200078e0028 */
[----:B------:R-:W-:-:S03]  /*95d00*/  @P4 IADD3 R80, PT, PT, R80, -0x7f000001, RZ ;  /* 0x80ffffff50504810 */ /* 0x000fc60007ffe0ff */
[----:B------:R-:W-:-:S04]  /*95d10*/  IMAD.WIDE.U32 R38, R233, UR18, RZ ;  /* 0x00000012e9267c25 */ /* 0x000fc8000f8e00ff */
[----:B------:R-:W-:Y:S01]  /*95d20*/  IMAD R83, R8, 0x7effffff, RZ ;  /* 0x7effffff08537824 */ /* 0x000fe200078e02ff */
[----:B------:R-:W-:Y:S01]  /*95d30*/  @P2 IADD3 R75, PT, PT, R75, -0x7f000001, RZ ;  /* 0x80ffffff4b4b2810 */ /* 0x000fe20007ffe0ff */
[----:B------:R-:W-:Y:S01]  /*95d40*/  ISETP.GE.U32.AND P4, PT, R57, 0x7f000001, PT ;  /* 0x7f0000013900780c */ /* 0x000fe20003f86070 */
[----:B------:R-:W-:Y:S01]  /*95d50*/  ISETP.GE.U32.AND P2, PT, R77, 0x7f000001, PT ;  /* 0x7f0000014d00780c */ /* 0x000fe20003f46070 */
[----:B------:R-:W-:Y:S02]  /*95d60*/  IMAD R81, R38, 0x7effffff, RZ ;  /* 0x7effffff26517824 */ /* 0x000fe400078e02ff */
[----:B------:R-:W-:Y:S01]  /*95d70*/  IMAD.HI.U32 R83, R83, 0x7f000001, R8 ;  /* 0x7f00000153537827 */ /* 0x000fe200078e0008 */
[----:B------:R-:W-:-:S03]  /*95d80*/  @P5 IADD3 R73, PT, PT, R73, -0x7f000001, RZ ;  /* 0x80ffffff49495810 */ /* 0x000fc60007ffe0ff */
[----:B------:R-:W-:Y:S01]  /*95d90*/  IMAD.WIDE.U32 R8, R223, UR17, RZ ;  /* 0x00000011df087c25 */ /* 0x000fe2000f8e00ff */
[----:B------:R-:W-:Y:S01]  /*95da0*/  ISETP.GE.U32.AND P5, PT, R79, 0x7f000001, PT ;  /* 0x7f0000014f00780c */ /* 0x000fe20003fa6070 */
[----:B------:R-:W-:Y:S02]  /*95db0*/  ISETP.GE.U32.AND P3, PT, R52, 0x7f000001, PT ;  /* 0x7f0000013400780c */ /* 0x000fe40003f66070 */
[----:B------:R-:W-:-:S04]  /*95dc0*/  IMAD.WIDE.U32 R40, R232, UR19, RZ ;  /* 0x00000013e8287c25 */ /* 0x000fc8000f8e00ff */
[----:B------:R-:W-:Y:S01]  /*95dd0*/  IMAD.HI.U32 R81, R81, 0x7f000001, R38 ;  /* 0x7f00000151517827 */ /* 0x000fe200078e0026 */
[----:B------:R-:W-:Y:S02]  /*95de0*/  @P6 IADD3 R34, PT, PT, R34, -0x7f000001, RZ ;  /* 0x80ffffff22226810 */ /* 0x000fe40007ffe0ff */
[----:B------:R-:W-:Y:S01]  /*95df0*/  @P1 IADD3 R29, PT, PT, R29, -0x7f000001, RZ ;  /* 0x80ffffff1d1d1810 */ /* 0x000fe20007ffe0ff */
[----:B------:R-:W-:Y:S01]  /*95e00*/  IMAD R39, R8, 0x7effffff, RZ ;  /* 0x7effffff08277824 */ /* 0x000fe200078e02ff */
[----:B------:R-:W-:Y:S01]  /*95e10*/  ISETP.GE.U32.AND P6, PT, R53, 0x7f000001, PT ;  /* 0x7f0000013500780c */ /* 0x000fe20003fc6070 */
[----:B------:R-:W-:Y:S01]  /*95e20*/  @P0 IADD3 R27, PT, PT, R27, -0x7f000001, RZ ;  /* 0x80ffffff1b1b0810 */ /* 0x000fe20007ffe0ff */
[----:B------:R-:W-:Y:S01]  /*95e30*/  ISETP.GE.U32.AND P1, PT, R60, 0x7f000001, PT ;  /* 0x7f0000013c00780c */ /* 0x000fe20003f26070 */
[----:B------:R-:W-:Y:S01]  /*95e40*/  IMAD R87, R40, 0x7effffff, RZ ;  /* 0x7effffff28577824 */ /* 0x000fe200078e02ff */
[----:B------:R-:W-:Y:S01]  /*95e50*/  ISETP.GE.U32.AND P0, PT, R59, 0x7f000001, PT ;  /* 0x7f0000013b00780c */ /* 0x000fe20003f06070 */
[----:B------:R-:W-:-:S04]  /*95e60*/  IMAD.WIDE.U32 R42, R76, 0x5fffffa, RZ ;  /* 0x05fffffa4c2a7825 */ /* 0x000fc800078e00ff */
[----:B------:R-:W-:-:S04]  /*95e70*/  IMAD.HI.U32 R88, R39, 0x7f000001, R8 ;  /* 0x7f00000127587827 */ /* 0x000fc800078e0008 */
[----:B------:R-:W-:Y:S01]  /*95e80*/  IMAD R93, R76, 0x6, RZ ;  /* 0x000000064c5d7824 */ /* 0x000fe200078e02ff */
[----:B------:R-:W-:Y:S01]  /*95e90*/  @P4 IADD3 R57, PT, PT, R57, -0x7f000001, RZ ;  /* 0x80ffffff39394810 */ /* 0x000fe20007ffe0ff */
[----:B------:R-:W-:-:S04]  /*95ea0*/  IMAD.HI.U32 R87, R87, 0x7f000001, R40 ;  /* 0x7f00000157577827 */ /* 0x000fc800078e0028 */
[----:B------:R-:W-:Y:S01]  /*95eb0*/  IMAD.WIDE.U32 R38, R233, UR19, RZ ;  /* 0x00000013e9267c25 */ /* 0x000fe2000f8e00ff */
[----:B------:R-:W-:Y:S01]  /*95ec0*/  @P2 IADD3 R77, PT, PT, R77, -0x7f000001, RZ ;  /* 0x80ffffff4d4d2810 */ /* 0x000fe20007ffe0ff */
[----:B------:R-:W-:Y:S02]  /*95ed0*/  ISETP.GE.U32.AND P4, PT, R78, 0x7f000001, PT ;  /* 0x7f0000014e00780c */ /* 0x000fe40003f86070 */
[----:B------:R-:W-:-:S04]  /*95ee0*/  IMAD.WIDE.U32 R8, R219, UR18, RZ ;  /* 0x00000012db087c25 */ /* 0x000fc8000f8e00ff */
[----:B------:R-:W-:Y:S01]  /*95ef0*/  IMAD.WIDE.U32 R40, R67, 0x5fffffa, RZ ;  /* 0x05fffffa43287825 */ /* 0x000fe200078e00ff */
[----:B------:R-:W-:-:S03]  /*95f00*/  ISETP.GE.U32.AND P2, PT, R48, 0x7f000001, PT ;  /* 0x7f0000013000780c */ /* 0x000fc60003f46070 */
[----:B------:R-:W-:Y:S02]  /*95f10*/  IMAD R31, R67, 0x6, RZ ;  /* 0x00000006431f7824 */ /* 0x000fe400078e02ff */
[----:B------:R-:W-:-:S04]  /*95f20*/  IMAD.HI.U32 R93, R93, 0x7f000001, R42 ;  /* 0x7f0000015d5d7827 */ /* 0x000fc800078e002a */
[----:B------:R-:W-:Y:S02]  /*95f30*/  IMAD R89, R38, 0x7effffff, RZ ;  /* 0x7effffff26597824 */ /* 0x000fe400078e02ff */
[----:B------:R-:W-:Y:S01]  /*95f40*/  IMAD.WIDE.U32 R42, R84, UR18, RZ ;  /* 0x00000012542a7c25 */ /* 0x000fe2000f8e00ff */
[----:B------:R-:W-:Y:S02]  /*95f50*/  @P5 IADD3 R79, PT, PT, R79, -0x7f000001, RZ ;  /* 0x80ffffff4f4f5810 */ /* 0x000fe40007ffe0ff */
[----:B------:R-:W-:Y:S01]  /*95f60*/  @P3 IADD3 R52, PT, PT, R52, -0x7f000001, RZ ;  /* 0x80ffffff34343810 */ /* 0x000fe20007ffe0ff */
[----:B------:R-:W-:Y:S01]  /*95f70*/  IMAD R35, R8, 0x7effffff, RZ ;  /* 0x7effffff08237824 */ /* 0x000fe200078e02ff */
[----:B------:R-:W-:Y:S01]  /*95f80*/  ISETP.GE.U32.AND P5, PT, R58, 0x7f000001, PT ;  /* 0x7f0000013a00780c */ /* 0x000fe20003fa6070 */
[----:B------:R-:W-:Y:S01]  /*95f90*/  ISETP.GE.U32.AND P3, PT, R64, 0x7f000001, PT ;  /* 0x7f0000014000780c */ /* 0x000fe20003f66070 */
[----:B------:R-:W-:-:S04]  /*95fa0*/  IMAD.HI.U32 R94, R31, 0x7f000001, R40 ;  /* 0x7f0000011f5e7827 */ /* 0x000fc800078e0028 */
[----:B------:R-:W-:-:S04]  /*95fb0*/  IMAD.HI.U32 R76, R89, 0x7f000001, R38 ;  /* 0x7f000001594c7827 */ /* 0x000fc800078e0026 */
[----:B------:R-:W-:-:S04]  /*95fc0*/  IMAD.WIDE.U32 R40, R14, UR16, RZ ;  /* 0x000000100e287c25 */ /* 0x000fc8000f8e00ff */
[----:B------:R-:W-:Y:S01]  /*95fd0*/  IMAD R97, R42, 0x7effffff, RZ ;  /* 0x7effffff2a617824 */ /* 0x000fe200078e02ff */
[----:B------:R-:W-:Y:S02]  /*95fe0*/  @P6 IADD3 R53, PT, PT, R53, -0x7f000001, RZ ;  /* 0x80ffffff35356810 */ /* 0x000fe40007ffe0ff */
[----:B------:R-:W-:Y:S01]  /*95ff0*/  @P1 IADD3 R60, PT, PT, R60, -0x7f000001, RZ ;  /* 0x80ffffff3c3c1810 */ /* 0x000fe20007ffe0ff */
[----:B------:R-:W-:-:S04]  /*96000*/  IMAD.HI.U32 R67, R35, 0x7f000001, R8 ;  /* 0x7f00000123437827 */ /* 0x000fc800078e0008 */
[----:B------:R-:W-:Y:S01]  /*96010*/  IMAD.WIDE.U32 R38, R82, UR17, RZ ;  /* 0x0000001152267c25 */ /* 0x000fe2000f8e00ff */
[----:B------:R-:W-:Y:S01]  /*96020*/  ISETP.GE.U32.AND P6, PT, R87, 0x7f000001, PT ;  /* 0x7f0000015700780c */ /* 0x000fe20003fc6070 */
[----:B------:R-:W-:Y:S01]  /*96030*/  @P0 IADD3 R59, PT, PT, R59, -0x7f000001, RZ ;  /* 0x80ffffff3b3b0810 */ /* 0x000fe20007ffe0ff */
[----:B------:R-:W-:Y:S01]  /*96040*/  ISETP.GE.U32.AND P1, PT, R72, 0x7f000001, PT ;  /* 0x7f0000014800780c */ /* 0x000fe20003f26070 */
[----:B------:R-:W-:Y:S01]  /*96050*/  IMAD.WIDE.U32 R8, R65, 0x5fffffa, RZ ;  /* 0x05fffffa41087825 */ /* 0x000fe200078e00ff */
[----:B------:R-:W-:-:S03]  /*96060*/  ISETP.GE.U32.AND P0, PT, R62, 0x7f000001, PT ;  /* 0x7f0000013e00780c */ /* 0x000fc60003f06070 */
[----:B------:R-:W-:Y:S02]  /*96070*/  IMAD R65, R65, 0x6, RZ ;  /* 0x0000000641417824 */ /* 0x000fe400078e02ff */
[----:B------:R-:W-:Y:S02]  /*96080*/  IMAD R31, R40, 0x7effffff, RZ ;  /* 0x7effffff281f7824 */ /* 0x000fe400078e02ff */
[----:B------:R-:W-:-:S04]  /*96090*/  IMAD.HI.U32 R97, R97, 0x7f000001, R42 ;  /* 0x7f00000161617827 */ /* 0x000fc800078e002a */
[----:B------:R-:W-:Y:S02]  /*960a0*/  IMAD R35, R38, 0x7effffff, RZ ;  /* 0x7effffff26237824 */ /* 0x000fe400078e02ff */
[----:B------:R-:W-:Y:S01]  /*960b0*/  IMAD.WIDE.U32 R42, R85, UR17, RZ ;  /* 0x00000011552a7c25 */ /* 0x000fe2000f8e00ff */
[----:B------:R-:W-:Y:S02]  /*960c0*/  @P4 IADD3 R78, PT, PT, R78, -0x7f000001, RZ ;  /* 0x80ffffff4e4e4810 */ /* 0x000fe40007ffe0ff */
[----:B------:R-:W-:Y:S01]  /*960d0*/  @P2 IADD3 R48, PT, PT, R48, -0x7f000001, RZ ;  /* 0x80ffffff30302810 */ /* 0x000fe20007ffe0ff */
[----:B------:R-:W-:Y:S01]  /*960e0*/  ISETP.GE.U32.AND P4, PT, R59, 0x7f000001, PT ;  /* 0x7f0000013b00780c */ /* 0x000fe20003f86070 */
[----:B------:R-:W-:Y:S01]  /*960f0*/  ISETP.GE.U32.AND P2, PT, R86, 0x7f000001, PT ;  /* 0x7f0000015600780c */ /* 0x000fe20003f46070 */
[----:B------:R-:W-:-:S04]  /*96100*/  IMAD.HI.U32 R89, R65, 0x7f000001, R8 ;  /* 0x7f00000141597827 */ /* 0x000fc800078e0008 */
[----:B------:R-:W-:-:S04]  /*96110*/  IMAD.HI.U32 R90, R31, 0x7f000001, R40 ;  /* 0x7f0000011f5a7827 */ /* 0x000fc800078e0028 */
[----:B------:R-:W-:-:S04]  /*96120*/  IMAD.HI.U32 R98, R35, 0x7f000001, R38 ;  /* 0x7f00000123627827 */ /* 0x000fc800078e0026 */
[----:B------:R-:W-:-:S04]  /*96130*/  IMAD.WIDE.U32 R40, R84, UR16, RZ ;  /* 0x0000001054287c25 */ /* 0x000fc8000f8e00ff */
[----:B------:R-:W-:Y:S02]  /*96140*/  IMAD R31, R42, 0x7effffff, RZ ;  /* 0x7effffff2a1f7824 */ /* 0x000fe400078e02ff */
[----:B------:R-:W-:-:S04]  /*96150*/  IMAD.WIDE.U32 R8, R82, UR16, RZ ;  /* 0x0000001052087c25 */ /* 0x000fc8000f8e00ff */
[----:B------:R-:W-:Y:S01]  /*96160*/  IMAD.WIDE.U32 R38, R85, UR19, RZ ;  /* 0x0000001355267c25 */ /* 0x000fe2000f8e00ff */
[----:B------:R-:W-:Y:S02]  /*96170*/  @P5 IADD3 R58, PT, PT, R58, -0x7f000001, RZ ;  /* 0x80ffffff3a3a5810 */ /* 0x000fe40007ffe0ff */
[----:B------:R-:W-:Y:S01]  /*96180*/  @P3 IADD3 R64, PT, PT, R64, -0x7f000001, RZ ;  /* 0x80ffffff40403810 */ /* 0x000fe20007ffe0ff */
[----:B------:R-:W-:Y:S01]  /*96190*/  ISETP.GE.U32.AND P5, PT, R57, 0x7f000001, PT ;  /* 0x7f0000013900780c */ /* 0x000fe20003fa6070 */
[----:B------:R-:W-:Y:S01]  /*961a0*/  ISETP.GE.U32.AND P3, PT, R83, 0x7f000001, PT ;  /* 0x7f0000015300780c */ /* 0x000fe20003f66070 */
[----:B------:R-:W-:Y:S02]  /*961b0*/  IMAD R95, R40, 0x7effffff, RZ ;  /* 0x7effffff285f7824 */ /* 0x000fe400078e02ff */
[----:B------:R-:W-:-:S04]  /*961c0*/  IMAD.HI.U32 R96, R31, 0x7f000001, R42 ;  /* 0x7f0000011f607827 */ /* 0x000fc800078e002a */
[----:B------:R-:W-:Y:S02]  /*961d0*/  IMAD R99, R8, 0x7effffff, RZ ;  /* 0x7effffff08637824 */ /* 0x000fe400078e02ff */
[----:B------:R-:W-:Y:S02]  /*961e0*/  IMAD R35, R38, 0x7effffff, RZ ;  /* 0x7effffff26237824 */ /* 0x000fe400078e02ff */
[----:B------:R-:W-:Y:S01]  /*961f0*/  IMAD.WIDE.U32 R42, R85, UR18, RZ ;  /* 0x00000012552a7c25 */ /* 0x000fe2000f8e00ff */
[----:B------:R-:W-:Y:S02]  /*96200*/  @P6 IADD3 R87, PT, PT, R87, -0x7f000001, RZ ;  /* 0x80ffffff57576810 */ /* 0x000fe40007ffe0ff */
[----:B------:R-:W-:Y:S01]  /*96210*/  @P1 IADD3 R72, PT, PT, R72, -0x7f000001, RZ ;  /* 0x80ffffff48481810 */ /* 0x000fe20007ffe0ff */
[----:B------:R-:W-:Y:S01]  /*96220*/  ISETP.GE.U32.AND P6, PT, R94, 0x7f000001, PT ;  /* 0x7f0000015e00780c */ /* 0x000fe20003fc6070 */
[----:B------:R-:W-:Y:S01]  /*96230*/  ISETP.GE.U32.AND P1, PT, R88, 0x7f000001, PT ;  /* 0x7f0000015800780c */ /* 0x000fe20003f26070 */
[----:B------:R-:W-:Y:S01]  /*96240*/  @P0 IADD3 R62, PT, PT, R62, -0x7f000001, RZ ;  /* 0x80ffffff3e3e0810 */ /* 0x000fe20007ffe0ff */
[----:B------:R-:W-:-:S04]  /*96250*/  IMAD.HI.U32 R95, R95, 0x7f000001, R40 ;  /* 0x7f0000015f5f7827 */ /* 0x000fc800078e0028 */
[----:B------:R-:W-:Y:S01]  /*96260*/  IMAD.HI.U32 R99, R99, 0x7f000001, R8 ;  /* 0x7f00000163637827 */ /* 0x000fe200078e0008 */
[----:B------:R-:W-:-:S03]  /*96270*/  ISETP.GE.U32.AND P0, PT, R64, 0x7f000001, PT ;  /* 0x7f0000014000780c */ /* 0x000fc60003f06070 */
[----:B------:R-:W-:-:S04]  /*96280*/  IMAD.HI.U32 R100, R35, 0x7f000001, R38 ;  /* 0x7f00000123647827 */ /* 0x000fc800078e0026 */
[----:B------:R-:W-:-:S04]  /*96290*/  IMAD.WIDE.U32 R40, R14, UR18, RZ ;  /* 0x000000120e287c25 */ /* 0x000fc8000f8e00ff */
[----:B------:R-:W-:Y:S02]  /*962a0*/  IMAD R9, R42, 0x7effffff, RZ ;  /* 0x7effffff2a097824 */ /* 0x000fe400078e02ff */
[----:B------:R-:W-:Y:S01]  /*962b0*/  IMAD.WIDE.U32 R38, R84, UR17, RZ ;  /* 0x0000001154267c25 */ /* 0x000fe2000f8e00ff */
[----:B------:R-:W-:Y:S02]  /*962c0*/  @P4 IADD3 R59, PT, PT, R59, -0x7f000001, RZ ;  /* 0x80ffffff3b3b4810 */ /* 0x000fe40007ffe0ff */
[----:B------:R-:W-:Y:S01]  /*962d0*/  @P2 IADD3 R86, PT, PT, R86, -0x7f000001, RZ ;  /* 0x80ffffff56562810 */ /* 0x000fe20007ffe0ff */
[----:B------:R-:W-:Y:S01]  /*962e0*/  ISETP.GE.U32.AND P4, PT, R98, 0x7f000001, PT ;  /* 0x7f0000016200780c */ /* 0x000fe20003f86070 */
[----:B------:R-:W-:Y:S02]  /*962f0*/  IMAD R91, R40, 0x7effffff, RZ ;  /* 0x7effffff285b7824 */ /* 0x000fe400078e02ff */
[----:B------:R-:W-:Y:S01]  /*96300*/  IMAD.HI.U32 R92, R9, 0x7f000001, R42 ;  /* 0x7f000001095c7827 */ /* 0x000fe200078e002a */
[----:B------:R-:W-:-:S03]  /*96310*/  ISETP.GE.U32.AND P2, PT, R93, 0x7f000001, PT ;  /* 0x7f0000015d00780c */ /* 0x000fc60003f46070 */
        /* <DEDUP_REMOVED lines=8> */
[----:B------:R-:W-:-:S04]  /*963a0*/  IMAD.WIDE.U32 R40, R85, UR16, RZ ;  /* 0x0000001055287c25 */ /* 0x000fc8000f8e00ff */
[----:B------:R-:W-:Y:S02]  /*963b0*/  IMAD R65, R8, 0x7effffff, RZ ;  /* 0x7effffff08417824 */ /* 0x000fe400078e02ff */
[----:B------:R-:W-:Y:S01]  /*963c0*/  IMAD.WIDE.U32 R38, R14, UR17, RZ ;  /* 0x000000110e267c25 */ /* 0x000fe2000f8e00ff */
[----:B------:R-:W-:Y:S02]  /*963d0*/  @P6 IADD3 R94, PT, PT, R94, -0x7f000001, RZ ;  /* 0x80ffffff5e5e6810 */ /* 0x000fe40007ffe0ff */
[----:B------:R-:W-:Y:S01]  /*963e0*/  @P1 IADD3 R88, PT, PT, R88, -0x7f000001, RZ ;  /* 0x80ffffff58581810 */ /* 0x000fe20007ffe0ff */
[----:B------:R-:W-:Y:S01]  /*963f0*/  ISETP.GE.U32.AND P6, PT, R78, 0x7f000001, PT ;  /* 0x7f0000014e00780c */ /* 0x000fe20003fc6070 */
[----:B------:R-:W-:Y:S01]  /*96400*/  ISETP.GE.U32.AND P1, PT, R97, 0x7f000001, PT ;  /* 0x7f0000016100780c */ /* 0x000fe20003f26070 */
[----:B------:R-:W-:Y:S01]  /*96410*/  IMAD.WIDE.U32 R42, R82, UR18, RZ ;  /* 0x00000012522a7c25 */ /* 0x000fe2000f8e00ff */
[----:B------:R-:W-:-:S03]  /*96420*/  @P0 IADD3 R64, PT, PT, R64, -0x7f000001, RZ ;  /* 0x80ffffff40400810 */ /* 0x000fc60007ffe0ff */
[----:B------:R-:W-:Y:S02]  /*96430*/  IMAD R31, R40, 0x7effffff, RZ ;  /* 0x7effffff281f7824 */ /* 0x000fe400078e02ff */
[----:B------:R-:W-:Y:S01]  /*96440*/  IMAD.HI.U32 R65, R65, 0x7f000001, R8 ;  /* 0x7f00000141417827 */ /* 0x000fe200078e0008 */
[----:B------:R-:W-:-:S03]  /*96450*/  ISETP.GE.U32.AND P0, PT, R28, 0x7f000001, PT ;  /* 0x7f0000011c00780c */ /* 0x000fc60003f06070 */
[----:B------:R-:W-:Y:S02]  /*96460*/  IMAD R35, R38, 0x7effffff, RZ ;  /* 0x7effffff26237824 */ /* 0x000fe400078e02ff */
[----:B------:R-:W-:Y:S01]  /*96470*/  IMAD.WIDE.U32 R8, R84, UR19, RZ ;  /* 0x0000001354087c25 */ /* 0x000fe2000f8e00ff */
[----:B------:R-:W-:-:S03]  /*96480*/  @P4 IADD3 R98, PT, PT, R98, -0x7f000001, RZ ;  /* 0x80ffffff62624810 */ /* 0x000fc60007ffe0ff */
[----:B------:R-:W-:Y:S01]  /*96490*/  IMAD R103, R42, 0x7effffff, RZ ;  /* 0x7effffff2a677824 */ /* 0x000fe200078e02ff */
[----:B------:R-:W-:Y:S01]  /*964a0*/  IADD3 R106, PT, PT, R10, R51, RZ ;  /* 0x000000330a6a7210 */ /* 0x000fe20007ffe0ff */
[----:B------:R-:W-:Y:S01]  /*964b0*/  ISETP.GE.U32.AND P4, PT, R0, 0x7f000001, PT ;  /* 0x7f0000010000780c */ /* 0x000fe20003f86070 */
[----:B------:R-:W-:Y:S01]  /*964c0*/  IMAD.HI.U32 R40, R31, 0x7f000001, R40 ;  /* 0x7f0000011f287827 */ /* 0x000fe200078e0028 */
[----:B------:R-:W-:-:S03]  /*964d0*/  @P2 IADD3 R93, PT, PT, R93, -0x7f000001, RZ ;  /* 0x80ffffff5d5d2810 */ /* 0x000fc60007ffe0ff */
[----:B------:R-:W-:-:S04]  /*964e0*/  IMAD.HI.U32 R102, R35, 0x7f000001, R38 ;  /* 0x7f00000123667827 */ /* 0x000fc800078e0026 */
[----:B------:R-:W-:Y:S01]  /*964f0*/  IMAD R41, R8, 0x7effffff, RZ ;  /* 0x7effffff08297824 */ /* 0x000fe200078e02ff */
[----:B------:R-:W-:Y:S01]  /*96500*/  ISETP.GE.U32.AND P2, PT, R100, 0x7f000001, PT ;  /* 0x7f0000016400780c */ /* 0x000fe20003f46070 */
[----:B------:R-:W-:-:S04]  /*96510*/  IMAD.WIDE.U32 R38, R82, UR19, RZ ;  /* 0x0000001352267c25 */ /* 0x000fc8000f8e00ff */
[----:B------:R-:W-:Y:S01]  /*96520*/  IMAD.HI.U32 R103, R103, 0x7f000001, R42 ;  /* 0x7f00000167677827 */ /* 0x000fe200078e002a */
[----:B------:R-:W-:Y:S02]  /*96530*/  IADD3 R105, PT, PT, R30, R12, RZ ;  /* 0x0000000c1e697210 */ /* 0x000fe40007ffe0ff */
[----:B------:R-:W-:Y:S02]  /*96540*/  @P5 IADD3 R48, PT, PT, R48, -0x7f000001, RZ ;  /* 0x80ffffff30305810 */ /* 0x000fe40007ffe0ff */
[----:B------:R-:W-:Y:S01]  /*96550*/  @P3 IADD3 R86, PT, PT, R86, -0x7f000001, RZ ;  /* 0x80ffffff56563810 */ /* 0x000fe20007ffe0ff */
[----:B------:R-:W-:Y:S01]  /*96560*/  ISETP.GE.U32.AND P5, PT, R106, 0x7f000001, PT ;  /* 0x7f0000016a00780c */ /* 0x000fe20003fa6070 */
[----:B------:R-:W-:Y:S01]  /*96570*/  ISETP.GE.U32.AND P3, PT, R70, 0x7f000001, PT ;  /* 0x7f0000014600780c */ /* 0x000fe20003f66070 */
[----:B------:R-:W-:-:S04]  /*96580*/  IMAD.HI.U32 R41, R41, 0x7f000001, R8 ;  /* 0x7f00000129297827 */ /* 0x000fc800078e0008 */
[----:B------:R-:W-:Y:S02]  /*96590*/  IMAD R31, R38, 0x7effffff, RZ ;  /* 0x7effffff261f7824 */ /* 0x000fe400078e02ff */
[----:B------:R-:W-:Y:S01]  /*965a0*/  IMAD.WIDE.U32 R8, R33, 0x5fffffa, RZ ;  /* 0x05fffffa21087825 */ /* 0x000fe200078e00ff */
[----:B------:R-:W-:Y:S02]  /*965b0*/  @P6 IADD3 R78, PT, PT, R78, -0x7f000001, RZ ;  /* 0x80ffffff4e4e6810 */ /* 0x000fe40007ffe0ff */
[----:B------:R-:W-:Y:S01]  /*965c0*/  @P1 IADD3 R97, PT, PT, R97, -0x7f000001, RZ ;  /* 0x80ffffff61611810 */ /* 0x000fe20007ffe0ff */
[----:B------:R-:W-:Y:S01]  /*965d0*/  ISETP.GE.U32.AND P6, PT, R105, 0x7f000001, PT ;  /* 0x7f0000016900780c */ /* 0x000fe20003fc6070 */
[----:B------:R-:W-:Y:S01]  /*965e0*/  ISETP.GE.U32.AND P1, PT, R103, 0x7f000001, PT ;  /* 0x7f0000016700780c */ /* 0x000fe20003f26070 */
[----:B------:R-:W-:Y:S01]  /*965f0*/  IMAD R33, R33, 0x6, RZ ;  /* 0x0000000621217824 */ /* 0x000fe200078e02ff */
[----:B------:R-:W-:Y:S01]  /*96600*/  @P0 IADD3 R28, PT, PT, R28, -0x7f000001, RZ ;  /* 0x80ffffff1c1c0810 */ /* 0x000fe20007ffe0ff */
[----:B------:R-:W-:Y:S01]  /*96610*/  IMAD.HI.U32 R38, R31, 0x7f000001, R38 ;  /* 0x7f0000011f267827 */ /* 0x000fe200078e0026 */
[----:B------:R-:W-:Y:S01]  /*96620*/  ISETP.GE.U32.AND P0, PT, R41, 0x7f000001, PT ;  /* 0x7f0000012900780c */ /* 0x000fe20003f06070 */
[----:B------:R-:W-:-:S02]  /*96630*/  @P4 IADD3 R0, PT, PT, R0, -0x7f000001, RZ ;  /* 0x80ffffff00004810 */ /* 0x000fc40007ffe0ff */
[----:B------:R-:W-:Y:S01]  /*96640*/  IMAD.HI.U32 R51, R33, 0x7f000001, R8 ;  /* 0x7f00000121337827 */ /* 0x000fe200078e0008 */
[----:B------:R-:W-:Y:S01]  /*96650*/  ISETP.GE.U32.AND P4, PT, R45, 0x7f000001, PT ;  /* 0x7f0000012d00780c */ /* 0x000fe20003f86070 */
[----:B------:R-:W-:Y:S01]  /*96660*/  @P2 IADD3 R100, PT, PT, R100, -0x7f000001, RZ ;  /* 0x80ffffff64642810 */ /* 0x000fe20007ffe0ff */
[----:B------:R-:W-:Y:S01]  /*96670*/  ISETP.GE.U32.AND P2, PT, R38, 0x7f000001, PT ;  /* 0x7f0000012600780c */ /* 0x000fe20003f46070 */
[----:B------:R-:W-:Y:S02]  /*96680*/  @P5 IADD3 R106, PT, PT, R106, -0x7f000001, RZ ;  /* 0x80ffffff6a6a5810 */ /* 0x000fe40007ffe0ff */
[----:B------:R-:W-:Y:S01]  /*96690*/  @P3 IADD3 R70, PT, PT, R70, -0x7f000001, RZ ;  /* 0x80ffffff46463810 */ /* 0x000fe20007ffe0ff */
[C---:B------:R-:W-:Y:S01]  /*966a0*/  IMAD.WIDE.U32 R30, R34.reuse, 0x5fffffa, RZ ;  /* 0x05fffffa221e7825 */ /* 0x040fe200078e00ff */
[----:B------:R-:W-:Y:S01]  /*966b0*/  ISETP.GE.U32.AND P5, PT, R51, 0x7f000001, PT ;  /* 0x7f0000013300780c */ /* 0x000fe20003fa6070 */
[----:B------:R-:W-:Y:S02]  /*966c0*/  ISETP.GE.U32.AND P3, PT, R49, 0x7f000001, PT ;  /* 0x7f0000013100780c */ /* 0x000fe40003f66070 */
[----:B------:R-:W-:Y:S01]  /*966d0*/  IMAD R35, R34, 0x6, RZ ;  /* 0x0000000622237824 */ /* 0x000fe200078e02ff */
[----:B------:R-:W-:-:S02]  /*966e0*/  @P6 IADD3 R105, PT, PT, R105, -0x7f000001, RZ ;  /* 0x80ffffff69696810 */ /* 0x000fc40007ffe0ff */
[----:B------:R-:W-:Y:S01]  /*966f0*/  @P1 IADD3 R103, PT, PT, R103, -0x7f000001, RZ ;  /* 0x80ffffff67671810 */ /* 0x000fe20007ffe0ff */
[----:B------:R-:W-:Y:S01]  /*96700*/  ISETP.GE.U32.AND P6, PT, R4, 0x7f000001, PT ;  /* 0x7f0000010400780c */ /* 0x000fe20003fc6070 */
[----:B------:R-:W-:Y:S01]  /*96710*/  ISETP.GE.U32.AND P1, PT, R69, 0x7f000001, PT ;  /* 0x7f0000014500780c */ /* 0x000fe20003f26070 */
[----:B------:R-:W-:Y:S01]  /*96720*/  @P0 IADD3 R41, PT, PT, R41, -0x7f000001, RZ ;  /* 0x80ffffff29290810 */ /* 0x000fe20007ffe0ff */
[----:B------:R-:W-:-:S04]  /*96730*/  IMAD.HI.U32 R104, R35, 0x7f000001, R30 ;  /* 0x7f00000123687827 */ /* 0x000fc800078e001e */
[----:B------:R-:W-:Y:S01]  /*96740*/  IMAD.WIDE.U32 R8, R37, 0x5fffffa, RZ ;  /* 0x05fffffa25087825 */ /* 0x000fe200078e00ff */
[----:B------:R-:W-:-:S03]  /*96750*/  ISETP.GE.U32.AND P0, PT, R68, 0x7f000001, PT ;  /* 0x7f0000014400780c */ /* 0x000fc60003f06070 */
[----:B------:R-:W-:-:S04]  /*96760*/  IMAD.WIDE.U32 R30, R44, 0x5fffffa, RZ ;  /* 0x05fffffa2c1e7825 */ /* 0x000fc800078e00ff */
[----:B------:R-:W-:Y:S01]  /*96770*/  IMAD R33, R37, 0x6, RZ ;  /* 0x0000000625217824 */ /* 0x000fe200078e02ff */
[----:B------:R-:W-:Y:S01]  /*96780*/  @P4 IADD3 R45, PT, PT, R45, -0x7f000001, RZ ;  /* 0x80ffffff2d2d4810 */ /* 0x000fe20007ffe0ff */
[----:B------:R-:W-:Y:S02]  /*96790*/  IMAD R39, R44, 0x6, RZ ;  /* 0x000000062c277824 */ /* 0x000fe400078e02ff */
[----:B------:R-:W-:Y:S01]  /*967a0*/  IMAD.WIDE.U32 R34, R50, 0x5fffffa, RZ ;  /* 0x05fffffa32227825 */ /* 0x000fe200078e00ff */
[----:B------:R-:W-:Y:S01]  /*967b0*/  ISETP.GE.U32.AND P4, PT, R19, 0x7f000001, PT ;  /* 0x7f0000011300780c */ /* 0x000fe20003f86070 */
[----:B------:R-:W-:Y:S02]  /*967c0*/  @P2 IADD3 R38, PT, PT, R38, -0x7f000001, RZ ;  /* 0x80ffffff26262810 */ /* 0x000fe40007ffe0ff */
[----:B------:R-:W-:Y:S01]  /*967d0*/  IMAD R43, R50, 0x6, RZ ;  /* 0x00000006322b7824 */ /* 0x000fe200078e02ff */
[----:B------:R-:W-:Y:S01]  /*967e0*/  ISETP.GE.U32.AND P2, PT, R54, 0x7f000001, PT ;  /* 0x7f0000013600780c */ /* 0x000fe20003f46070 */
[----:B------:R-:W-:-:S04]  /*967f0*/  IMAD.WIDE.U32 R36, R53, 0x5fffffa, RZ ;  /* 0x05fffffa35247825 */ /* 0x000fc800078e00ff */
[----:B------:R-:W-:Y:S01]  /*96800*/  IMAD.HI.U32 R10, R33, 0x7f000001, R8 ;  /* 0x7f000001210a7827 */ /* 0x000fe200078e0008 */
[----:B------:R-:W-:-:S03]  /*96810*/  IADD3 R5, PT, PT, R5, R46, RZ ;  /* 0x0000002e05057210 */ /* 0x000fc60007ffe0ff */
[----:B------:R-:W-:-:S04]  /*96820*/  IMAD.HI.U32 R12, R39, 0x7f000001, R30 ;  /* 0x7f000001270c7827 */ /* 0x000fc800078e001e */
[----:B------:R-:W-:Y:S01]  /*96830*/  IMAD.WIDE.U32 R8, R55, 0x5fffffa, RZ ;  /* 0x05fffffa37087825 */ /* 0x000fe200078e00ff */
[----:B------:R-:W-:Y:S02]  /*96840*/  @P5 IADD3 R51, PT, PT, R51, -0x7f000001, RZ ;  /* 0x80ffffff33335810 */ /* 0x000fe40007ffe0ff */
[----:B------:R-:W-:Y:S01]  /*96850*/  @P3 IADD3 R49, PT, PT, R49, -0x7f000001, RZ ;  /* 0x80ffffff31313810 */ /* 0x000fe20007ffe0ff */
[----:B------:R-:W-:Y:S02]  /*96860*/  IMAD R107, R53, 0x6, RZ ;  /* 0x00000006356b7824 */ /* 0x000fe400078e02ff */
[----:B------:R-:W-:Y:S01]  /*96870*/  IMAD.WIDE.U32 R30, R250, 0x5fffffa, RZ ;  /* 0x05fffffafa1e7825 */ /* 0x000fe200078e00ff */
[----:B------:R-:W-:Y:S01]  /*96880*/  ISETP.GE.U32.AND P5, PT, R95, 0x7f000001, PT ;  /* 0x7f0000015f00780c */ /* 0x000fe20003fa6070 */
[----:B------:R-:W-:Y:S02]  /*96890*/  ISETP.GE.U32.AND P3, PT, R96, 0x7f000001, PT ;  /* 0x7f0000016000780c */ /* 0x000fe40003f66070 */
[----:B------:R-:W-:-:S04]  /*968a0*/  IMAD.HI.U32 R53, R43, 0x7f000001, R34 ;  /* 0x7f0000012b357827 */ /* 0x000fc800078e0022 */
[----:B------:R-:W-:Y:S01]  /*968b0*/  IMAD R33, R55, 0x6, RZ ;  /* 0x0000000637217824 */ /* 0x000fe200078e02ff */
[----:B------:R-:W-:Y:S01]  /*968c0*/  IADD3 R94, PT, PT, R29, R94, RZ ;  /* 0x0000005e1d5e7210 */ /* 0x000fe20007ffe0ff */
[----:B------:R-:W-:Y:S01]  /*968d0*/  IMAD R43, R250, 0x6, RZ ;  /* 0x00000006fa2b7824 */ /* 0x000fe200078e02ff */
[----:B------:R-:W-:Y:S02]  /*968e0*/  @P6 IADD3 R4, PT, PT, R4, -0x7f000001, RZ ;  /* 0x80ffffff04046810 */ /* 0x000fe40007ffe0ff */
[----:B------:R-:W-:Y:S01]  /*968f0*/  @P1 IADD3 R69, PT, PT, R69, -0x7f000001, RZ ;  /* 0x80ffffff45451810 */ /* 0x000fe20007ffe0ff */
[----:B------:R-:W-:Y:S01]  /*96900*/  IMAD.HI.U32 R107, R107, 0x7f000001, R36 ;  /* 0x7f0000016b6b7827 */ /* 0x000fe200078e0024 */
[----:B------:R-:W-:Y:S01]  /*96910*/  ISETP.GE.U32.AND P6, PT, R104, 0x7f000001, PT ;  /* 0x7f0000016800780c */ /* 0x000fe20003fc6070 */
[----:B------:R-:W-:Y:S02]  /*96920*/  ISETP.GE.U32.AND P1, PT, R5, 0x7f000001, PT ;  /* 0x7f0000010500780c */ /* 0x000fe40003f26070 */
[----:B------:R-:W-:Y:S01]  /*96930*/  IMAD.HI.U32 R42, R33, 0x7f000001, R8 ;  /* 0x7f000001212a7827 */ /* 0x000fe200078e0008 */
[----:B------:R-:W-:-:S03]  /*96940*/  @P0 IADD3 R68, PT, PT, R68, -0x7f000001, RZ ;  /* 0x80ffffff44440810 */ /* 0x000fc60007ffe0ff */
[----:B------:R-:W-:-:S04]  /*96950*/  IMAD.WIDE.U32 R36, R73, 0x5fffffa, RZ ;  /* 0x05fffffa49247825 */ /* 0x000fc800078e00ff */
[----:B------:R-:W-:Y:S01]  /*96960*/  IMAD.HI.U32 R33, R43, 0x7f000001, R30 ;  /* 0x7f0000012b217827 */ /* 0x000fe200078e001e */
[----:B------:R-:W-:-:S03]  /*96970*/  ISETP.GE.U32.AND P0, PT, R94, 0x7f000001, PT ;  /* 0x7f0000015e00780c */ /* 0x000fc60003f06070 */
[----:B------:R-:W-:-:S04]  /*96980*/  IMAD.WIDE.U32 R30, R71, 0x5fffffa, RZ ;  /* 0x05fffffa471e7825 */ /* 0x000fc800078e00ff */
[----:B------:R-:W-:Y:S01]  /*96990*/  IMAD R73, R73, 0x6, RZ ;  /* 0x0000000649497824 */ /* 0x000fe200078e02ff */
[----:B------:R-:W-:Y:S01]  /*969a0*/  @P4 IADD3 R19, PT, PT, R19, -0x7f000001, RZ ;  /* 0x80ffffff13134810 */ /* 0x000fe20007ffe0ff */
[----:B------:R-:W-:Y:S01]  /*969b0*/  IMAD R71, R71, 0x6, RZ ;  /* 0x0000000647477824 */ /* 0x000fe200078e02ff */
[----:B------:R-:W-:Y:S01]  /*969c0*/  ISETP.GE.U32.AND P4, PT, R107, 0x7f000001, PT ;  /* 0x7f0000016b00780c */ /* 0x000fe20003f86070 */
[----:B------:R-:W-:Y:S01]  /*969d0*/  @P2 IADD3 R54, PT, PT, R54, -0x7f000001, RZ ;  /* 0x80ffffff36362810 */ /* 0x000fe20007ffe0ff */
[----:B------:R-:W-:Y:S01]  /*969e0*/  ISETP.GE.U32.AND P2, PT, R53, 0x7f000001, PT ;  /* 0x7f0000013500780c */ /* 0x000fe20003f46070 */
[----:B------:R-:W-:-:S04]  /*969f0*/  IMAD.HI.U32 R43, R73, 0x7f000001, R36 ;  /* 0x7f000001492b7827 */ /* 0x000fc800078e0024 */
[----:B------:R-:W-:Y:S01]  /*96a00*/  IMAD.HI.U32 R36, R71, 0x7f000001, R30 ;  /* 0x7f00000147247827 */ /* 0x000fe200078e001e */
[----:B------:R-:W-:Y:S02]  /*96a10*/  @P5 IADD3 R95, PT, PT, R95, -0x7f000001, RZ ;  /* 0x80ffffff5f5f5810 */ /* 0x000fe40007ffe0ff */
[----:B------:R-:W-:Y:S01]  /*96a20*/  @P3 IADD3 R96, PT, PT, R96, -0x7f000001, RZ ;  /* 0x80ffffff60603810 */ /* 0x000fe20007ffe0ff */
[----:B------:R-:W-:Y:S01]  /*96a30*/  ISETP.GE.U32.AND P3, PT, R99, 0x7f000001, PT ;  /* 0x7f0000016300780c */ /* 0x000fe20003f66070 */
[----:B------:R-:W-:Y:S01]  /*96a40*/  ISETP.GE.U32.AND P5, PT, R54, 0x7f000001, PT ;  /* 0x7f0000013600780c */ /* 0x000fe20003fa6070 */
[----:B------:R-:W-:Y:S02]  /*96a50*/  @P6 IADD3 R104, PT, PT, R104, -0x7f000001, RZ ;  /* 0x80ffffff68686810 */ /* 0x000fe40007ffe0ff */
[----:B------:R-:W-:Y:S02]  /*96a60*/  IADD3 R51, PT, PT, R4, R51, RZ ;  /* 0x0000003304337210 */ /* 0x000fe40007ffe0ff */
[----:B------:R-:W-:-:S02]  /*96a70*/  @P1 IADD3 R5, PT, PT, R5, -0x7f000001, RZ ;  /* 0x80ffffff05051810 */ /* 0x000fc40007ffe0ff */
[----:B------:R-:W-:Y:S01]  /*96a80*/  IADD3 R4, PT, PT, R45, UR12, RZ ;  /* 0x0000000c2d047c10 */ /* 0x000fe2000fffe0ff */
[----:B------:R-:W-:Y:S01]  /*96a90*/  ISETP.GE.U32.AND P6, PT, R36, 0x7f000001, PT ;  /* 0x7f0000012400780c */ /* 0x000fe20003fc6070 */
[----:B------:R-:W-:Y:S01]  /*96aa0*/  ISETP.GE.U32.AND P1, PT, R95, 0x7f000001, PT ;  /* 0x7f0000015f00780c */ /* 0x000fe20003f26070 */
[----:B------:R-:W-:Y:S02]  /*96ab0*/  @P0 IADD3 R94, PT, PT, R94, -0x7f000001, RZ ;  /* 0x80ffffff5e5e0810 */ /* 0x000fe40007ffe0ff */
[----:B------:R-:W-:Y:S01]  /*96ac0*/  IADD3 R70, PT, PT, R70, UR15, RZ ;  /* 0x0000000f46467c10 */ /* 0x000fe2000fffe0ff */
[----:B------:R-:W-:Y:S01]  /*96ad0*/  ISETP.GE.U32.AND P0, PT, R49, 0x7f000001, PT ;  /* 0x7f0000013100780c */ /* 0x000fe20003f06070 */
[----:B------:R-:W-:Y:S01]  /*96ae0*/  @P4 IADD3 R107, PT, PT, R107, -0x7f000001, RZ ;  /* 0x80ffffff6b6b4810 */ /* 0x000fe20007ffe0ff */
[----:B------:R-:W-:Y:S01]  /*96af0*/  ISETP.GE.U32.AND P4, PT, R4, 0x7f000001, PT ;  /* 0x7f0000010400780c */ /* 0x000fe20003f86070 */
[----:B------:R-:W-:Y:S02]  /*96b00*/  @P2 IADD3 R53, PT, PT, R53, -0x7f000001, RZ ;  /* 0x80ffffff35352810 */ /* 0x000fe40007ffe0ff */
[----:B------:R-:W-:Y:S01]  /*96b10*/  IADD3 R69, PT, PT, R69, UR14, RZ ;  /* 0x0000000e45457c10 */ /* 0x000fe2000fffe0ff */
[----:B------:R-:W-:Y:S01]  /*96b20*/  ISETP.GE.U32.AND P2, PT, R70, 0x7f000001, PT ;  /* 0x7f0000014600780c */ /* 0x000fe20003f46070 */
[----:B------:R-:W-:-:S02]  /*96b30*/  @P3 IADD3 R99, PT, PT, R99, -0x7f000001, RZ ;  /* 0x80ffffff63633810 */ /* 0x000fc40007ffe0ff */
[----:B------:R-:W-:Y:S02]  /*96b40*/  IADD3 R68, PT, PT, R68, UR13, RZ ;  /* 0x0000000d44447c10 */ /* 0x000fe4000fffe0ff */
[----:B------:R-:W-:Y:S01]  /*96b50*/  @P5 IADD3 R54, PT, PT, R54, -0x7f000001, RZ ;  /* 0x80ffffff36365810 */ /* 0x000fe20007ffe0ff */
[----:B------:R-:W-:Y:S01]  /*96b60*/  ISETP.GE.U32.AND P5, PT, R69, 0x7f000001, PT ;  /* 0x7f0000014500780c */ /* 0x000fe20003fa6070 */
        /* <DEDUP_REMOVED lines=9> */
[----:B------:R-:W-:Y:S02]  /*96c00*/  IADD3 R4, PT, PT, R4, UR12, RZ ;  /* 0x0000000c04047c10 */ /* 0x000fe4000fffe0ff */
[----:B------:R-:W-:Y:S01]  /*96c10*/  @P5 IADD3 R69, PT, PT, R69, -0x7f000001, RZ ;  /* 0x80ffffff45455810 */ /* 0x000fe20007ffe0ff */
[----:B------:R-:W-:Y:S02]  /*96c20*/  ISETP.GE.U32.AND P3, PT, R102, 0x7f000001, PT ;  /* 0x7f0000016600780c */ /* 0x000fe40003f66070 */
[----:B------:R-:W-:Y:S02]  /*96c30*/  @P6 IADD3 R40, PT, PT, R40, -0x7f000001, RZ ;  /* 0x80ffffff28286810 */ /* 0x000fe40007ffe0ff */
[----:B------:R-:W-:Y:S01]  /*96c40*/  @P1 IADD3 R99, PT, PT, R99, -0x7f000001, RZ ;  /* 0x80ffffff63631810 */ /* 0x000fe20007ffe0ff */
[----:B------:R-:W-:Y:S01]  /*96c50*/  ISETP.GE.U32.AND P1, PT, R4, 0x7f000001, PT ;  /* 0x7f0000010400780c */ /* 0x000fe20003f26070 */
[----:B------:R-:W-:-:S02]  /*96c60*/  @P0 IADD3 R68, PT, PT, R68, -0x7f000001, RZ ;  /* 0x80ffffff44440810 */ /* 0x000fc40007ffe0ff */
[----:B------:R-:W-:Y:S01]  /*96c70*/  IADD3 R69, PT, PT, R69, UR14, RZ ;  /* 0x0000000e45457c10 */ /* 0x000fe2000fffe0ff */
[----:B------:R-:W-:-:S04]  /*96c80*/  IMAD.WIDE.U32 R34, R66, 0x5fffffa, RZ ;  /* 0x05fffffa42227825 */ /* 0x000fc800078e00ff */
[----:B------:R-:W-:Y:S01]  /*96c90*/  IMAD.WIDE.U32 R8, R75, 0x5fffffa, RZ ;  /* 0x05fffffa4b087825 */ /* 0x000fe200078e00ff */
[----:B------:R-:W-:-:S03]  /*96ca0*/  ISETP.GE.U32.AND P4, PT, R40, 0x7f000001, PT ;  /* 0x7f0000012800780c */ /* 0x000fc60003f86070 */
[----:B------:R-:W-:Y:S02]  /*96cb0*/  IMAD R39, R66, 0x6, RZ ;  /* 0x0000000642277824 */ /* 0x000fe400078e02ff */
[----:B------:R-:W-:Y:S01]  /*96cc0*/  IMAD R37, R75, 0x6, RZ ;  /* 0x000000064b257824 */ /* 0x000fe200078e02ff */
[----:B------:R-:W-:Y:S02]  /*96cd0*/  IADD3 R104, PT, PT, R0, R104, RZ ;  /* 0x0000006800687210 */ /* 0x000fe40007ffe0ff */
[----:B------:R-:W-:Y:S02]  /*96ce0*/  IADD3 R68, PT, PT, R68, UR13, RZ ;  /* 0x0000000d44447c10 */ /* 0x000fe4000fffe0ff */
[----:B------:R-:W-:Y:S02]  /*96cf0*/  @P2 IADD3 R101, PT, PT, R101, -0x7f000001, RZ ;  /* 0x80ffffff65652810 */ /* 0x000fe40007ffe0ff */
[----:B------:R-:W-:Y:S01]  /*96d00*/  IADD3 R0, PT, PT, R5, R53, RZ ;  /* 0x0000003505007210 */ /* 0x000fe20007ffe0ff */
[----:B------:R-:W-:Y:S01]  /*96d10*/  ISETP.GE.U32.AND P2, PT, R69, 0x7f000001, PT ;  /* 0x7f0000014500780c */ /* 0x000fe20003f46070 */
[----:B------:R-:W-:Y:S01]  /*96d20*/  IADD3 R53, PT, PT, R70, UR15, RZ ;  /* 0x0000000f46357c10 */ /* 0x000fe2000fffe0ff */
[----:B------:R-:W-:-:S04]  /*96d30*/  IMAD.HI.U32 R66, R39, 0x7f000001, R34 ;  /* 0x7f00000127427827 */ /* 0x000fc800078e0022 */
[----:B------:R-:W-:-:S04]  /*96d40*/  IMAD.HI.U32 R44, R37, 0x7f000001, R8 ;  /* 0x7f000001252c7827 */ /* 0x000fc800078e0008 */
[----:B------:R-:W-:Y:S01]  /*96d50*/  IMAD.WIDE.U32 R8, R80, 0x5fffffa, RZ ;  /* 0x05fffffa50087825 */ /* 0x000fe200078e00ff */
[----:B------:R-:W-:Y:S01]  /*96d60*/  @P3 IADD3 R102, PT, PT, R102, -0x7f000001, RZ ;  /* 0x80ffffff66663810 */ /* 0x000fe20007ffe0ff */
[----:B------:R-:W-:Y:S02]  /*96d70*/  ISETP.GE.U32.AND P3, PT, R68, 0x7f000001, PT ;  /* 0x7f0000014400780c */ /* 0x000fe40003f66070 */
[----:B------:R-:W-:Y:S01]  /*96d80*/  IMAD R37, R80, 0x6, RZ ;  /* 0x0000000650257824 */ /* 0x000fe200078e02ff */
[----:B------:R-:W-:Y:S01]  /*96d90*/  ISETP.GE.U32.AND P0, PT, R53, 0x7f000001, PT ;  /* 0x7f0000013500780c */ /* 0x000fe20003f06070 */
[----:B------:R-:W-:Y:S01]  /*96da0*/  @P1 IADD3 R4, PT, PT, R4, -0x7f000001, RZ ;  /* 0x80ffffff04041810 */ /* 0x000fe20007ffe0ff */
[----:B------:R-:W-:Y:S01]  /*96db0*/  ISETP.GE.U32.AND P1, PT, R66, 0x7f000001, PT ;  /* 0x7f0000014200780c */ /* 0x000fe20003f26070 */
[----:B------:R-:W-:Y:S01]  /*96dc0*/  IMAD.HI.U32 R37, R37, 0x7f000001, R8 ;  /* 0x7f00000125257827 */ /* 0x000fe200078e0008 */
[----:B------:R-:W-:Y:S02]  /*96dd0*/  @P4 IADD3 R40, PT, PT, R40, -0x7f000001, RZ ;  /* 0x80ffffff28284810 */ /* 0x000fe40007ffe0ff */
[----:B------:R-:W-:-:S02]  /*96de0*/  IADD3 R72, PT, PT, R64, R72, RZ ;  /* 0x0000004840487210 */ /* 0x000fc40007ffe0ff */
[----:B------:R-:W-:Y:S02]  /*96df0*/  @P2 IADD3 R69, PT, PT, R69, -0x7f000001, RZ ;  /* 0x80ffffff45452810 */ /* 0x000fe40007ffe0ff */
[----:B------:R-:W-:Y:S01]  /*96e00*/  IADD3 R62, PT, PT, R48, R62, RZ ;  /* 0x0000003e303e7210 */ /* 0x000fe20007ffe0ff */
[----:B------:R-:W-:Y:S01]  /*96e10*/  ISETP.GE.U32.AND P2, PT, R37, 0x7f000001, PT ;  /* 0x7f0000012500780c */ /* 0x000fe20003f46070 */
[----:B------:R-:W-:Y:S02]  /*96e20*/  IADD3 R102, PT, PT, R40, R102, RZ ;  /* 0x0000006628667210 */ /* 0x000fe40007ffe0ff */
[----:B------:R-:W-:Y:S02]  /*96e30*/  IADD3 R57, PT, PT, R57, R58, RZ ;  /* 0x0000003a39397210 */ /* 0x000fe40007ffe0ff */
[----:B------:R-:W-:Y:S02]  /*96e40*/  IADD3 R40, PT, PT, R4, UR12, RZ ;  /* 0x0000000c04287c10 */ /* 0x000fe4000fffe0ff */
[----:B------:R-:W-:Y:S01]  /*96e50*/  @P3 IADD3 R68, PT, PT, R68, -0x7f000001, RZ ;  /* 0x80ffffff44443810 */ /* 0x000fe20007ffe0ff */
[----:B------:R-:W-:Y:S01]  /*96e60*/  ISETP.GE.U32.AND P3, PT, R72, 0x7f000001, PT ;  /* 0x7f0000014800780c */ /* 0x000fe20003f66070 */
[----:B------:R-:W-:Y:S01]  /*96e70*/  @P0 IADD3 R53, PT, PT, R53, -0x7f000001, RZ ;  /* 0x80ffffff35350810 */ /* 0x000fe20007ffe0ff */
[----:B------:R-:W-:Y:S01]  /*96e80*/  ISETP.GE.U32.AND P0, PT, R62, 0x7f000001, PT ;  /* 0x7f0000013e00780c */ /* 0x000fe20003f06070 */
[----:B------:R-:W-:Y:S01]  /*96e90*/  @P1 IADD3 R66, PT, PT, R66, -0x7f000001, RZ ;  /* 0x80ffffff42421810 */ /* 0x000fe20007ffe0ff */
[----:B------:R-:W-:Y:S01]  /*96ea0*/  ISETP.GE.U32.AND P5, PT, R57, 0x7f000001, PT ;  /* 0x7f0000013900780c */ /* 0x000fe20003fa6070 */
[----:B------:R-:W-:Y:S01]  /*96eb0*/  ISETP.GE.U32.AND P1, PT, R40, 0x7f000001, PT ;  /* 0x7f0000012800780c */ /* 0x000fe20003f26070 */
[----:B------:R-:W-:-:S02]  /*96ec0*/  IADD3 R70, PT, PT, R69, UR14, RZ ;  /* 0x0000000e45467c10 */ /* 0x000fc4000fffe0ff */
[----:B------:R-:W-:Y:S02]  /*96ed0*/  IADD3 R64, PT, PT, R86, R88, RZ ;  /* 0x0000005856407210 */ /* 0x000fe40007ffe0ff */
[----:B------:R-:W-:Y:S02]  /*96ee0*/  @P2 IADD3 R37, PT, PT, R37, -0x7f000001, RZ ;  /* 0x80ffffff25252810 */ /* 0x000fe40007ffe0ff */
[----:B------:R-:W-:Y:S01]  /*96ef0*/  IADD3 R53, PT, PT, R53, UR15, RZ ;  /* 0x0000000f35357c10 */ /* 0x000fe2000fffe0ff */
[----:B------:R-:W-:Y:S01]  /*96f00*/  ISETP.GE.U32.AND P2, PT, R70, 0x7f000001, PT ;  /* 0x7f0000014600780c */ /* 0x000fe20003f46070 */
[----:B------:R-:W-:Y:S01]  /*96f10*/  IADD3 R59, PT, PT, R59, R60, RZ ;  /* 0x0000003c3b3b7210 */ /* 0x000fe20007ffe0ff */
[----:B------:R-:W-:Y:S01]  /*96f20*/  ISETP.GE.U32.AND P6, PT, R61, 0x7f000001, PT ;  /* 0x7f0000013d00780c */ /* 0x000fe20003fc6070 */
[----:B------:R-:W-:Y:S01]  /*96f30*/  @P3 IADD3 R72, PT, PT, R72, -0x7f000001, RZ ;  /* 0x80ffffff48483810 */ /* 0x000fe20007ffe0ff */
[----:B------:R-:W-:Y:S01]  /*96f40*/  ISETP.GE.U32.AND P3, PT, R64, 0x7f000001, PT ;  /* 0x7f0000014000780c */ /* 0x000fe20003f66070 */
[----:B------:R-:W-:-:S02]  /*96f50*/  @P0 IADD3 R62, PT, PT, R62, -0x7f000001, RZ ;  /* 0x80ffffff3e3e0810 */ /* 0x000fc40007ffe0ff */
[----:B------:R-:W-:Y:S01]  /*96f60*/  @P5 IADD3 R57, PT, PT, R57, -0x7f000001, RZ ;  /* 0x80ffffff39395810 */ /* 0x000fe20007ffe0ff */
[----:B------:R-:W-:Y:S01]  /*96f70*/  ISETP.GE.U32.AND P0, PT, R53, 0x7f000001, PT ;  /* 0x7f0000013500780c */ /* 0x000fe20003f06070 */
[----:B------:R-:W-:Y:S01]  /*96f80*/  @P1 IADD3 R40, PT, PT, R40, -0x7f000001, RZ ;  /* 0x80ffffff28281810 */ /* 0x000fe20007ffe0ff */
[----:B------:R-:W-:Y:S01]  /*96f90*/  ISETP.GE.U32.AND P5, PT, R59, 0x7f000001, PT ;  /* 0x7f0000013b00780c */ /* 0x000fe20003fa6070 */
[----:B------:R-:W-:Y:S01]  /*96fa0*/  ISETP.GE.U32.AND P1, PT, R11, 0x7f000001, PT ;  /* 0x7f0000010b00780c */ /* 0x000fe20003f26070 */
[----:B------:R-:W-:Y:S01]  /*96fb0*/  IADD3 R93, PT, PT, R28, R93, RZ ;  /* 0x0000005d1c5d7210 */ /* 0x000fe20007ffe0ff */
[----:B------:R-:W-:Y:S01]  /*96fc0*/  ISETP.GE.U32.AND P4, PT, R81, 0x7f000001, PT ;  /* 0x7f0000015100780c */ /* 0x000fe20003f86070 */
[----:B------:R-:W-:Y:S01]  /*96fd0*/  @P2 IADD3 R70, PT, PT, R70, -0x7f000001, RZ ;  /* 0x80ffffff46462810 */ /* 0x000fe20007ffe0ff */
[----:B------:R-:W-:Y:S01]  /*96fe0*/  ISETP.GE.U32.AND P2, PT, R90, 0x7f000001, PT ;  /* 0x7f0000015a00780c */ /* 0x000fe20003f46070 */
[----:B------:R-:W-:Y:S02]  /*96ff0*/  IADD3 R105, PT, PT, R105, R27, RZ ;  /* 0x0000001b69697210 */ /* 0x000fe40007ffe0ff */
        /* <DEDUP_REMOVED lines=11> */
[----:B------:R-:W-:Y:S02]  /*970b0*/  @P4 IADD3 R81, PT, PT, R81, -0x7f000001, RZ ;  /* 0x80ffffff51514810 */ /* 0x000fe40007ffe0ff */
[----:B------:R-:W-:Y:S01]  /*970c0*/  @P2 IADD3 R90, PT, PT, R90, -0x7f000001, RZ ;  /* 0x80ffffff5a5a2810 */ /* 0x000fe20007ffe0ff */
[----:B------:R-:W-:Y:S01]  /*970d0*/  IMAD.WIDE.U32 R8, R87, 0x5fffffa, RZ ;  /* 0x05fffffa57087825 */ /* 0x000fe200078e00ff */
[----:B------:R-:W-:Y:S01]  /*970e0*/  ISETP.GE.U32.AND P4, PT, R10, 0x7f000001, PT ;  /* 0x7f0000010a00780c */ /* 0x000fe20003f86070 */
[----:B------:R-:W-:-:S02]  /*970f0*/  @P6 IADD3 R7, PT, PT, R7, -0x7f000001, RZ ;  /* 0x80ffffff07076810 */ /* 0x000fc40007ffe0ff */
[----:B------:R-:W-:Y:S01]  /*97100*/  IMAD R55, R87, 0x6, RZ ;  /* 0x0000000657377824 */ /* 0x000fe200078e02ff */
[----:B------:R-:W-:Y:S01]  /*97110*/  ISETP.GE.U32.AND P6, PT, R78, 0x7f000001, PT ;  /* 0x7f0000014e00780c */ /* 0x000fe20003fc6070 */
[----:B------:R-:W-:Y:S01]  /*97120*/  IMAD.WIDE.U32 R34, R74, 0x5fffffa, RZ ;  /* 0x05fffffa4a227825 */ /* 0x000fe200078e00ff */
[----:B------:R-:W-:Y:S01]  /*97130*/  @P3 IADD3 R93, PT, PT, R93, -0x7f000001, RZ ;  /* 0x80ffffff5d5d3810 */ /* 0x000fe20007ffe0ff */
[----:B------:R-:W-:Y:S02]  /*97140*/  ISETP.GE.U32.AND P3, PT, R90, 0x7f000001, PT ;  /* 0x7f0000015a00780c */ /* 0x000fe40003f66070 */
[----:B------:R-:W-:Y:S01]  /*97150*/  IMAD R39, R74, 0x6, RZ ;  /* 0x000000064a277824 */ /* 0x000fe200078e02ff */
[----:B------:R-:W-:Y:S01]  /*97160*/  @P0 IADD3 R105, PT, PT, R105, -0x7f000001, RZ ;  /* 0x80ffffff69690810 */ /* 0x000fe20007ffe0ff */
[----:B------:R-:W-:Y:S01]  /*97170*/  IMAD.HI.U32 R55, R55, 0x7f000001, R8 ;  /* 0x7f00000137377827 */ /* 0x000fe200078e0008 */
[----:B------:R-:W-:Y:S01]  /*97180*/  @P5 IADD3 R67, PT, PT, R67, -0x7f000001, RZ ;  /* 0x80ffffff43435810 */ /* 0x000fe20007ffe0ff */
[----:B------:R-:W-:Y:S01]  /*97190*/  ISETP.GE.U32.AND P0, PT, R16, 0x7f000001, PT ;  /* 0x7f0000011000780c */ /* 0x000fe20003f06070 */
[----:B------:R-:W-:Y:S01]  /*971a0*/  @P1 IADD3 R13, PT, PT, R13, -0x7f000001, RZ ;  /* 0x80ffffff0d0d1810 */ /* 0x000fe20007ffe0ff */
[----:B------:R-:W-:Y:S01]  /*971b0*/  IMAD.WIDE.U32 R8, R98, 0x5fffffa, RZ ;  /* 0x05fffffa62087825 */ /* 0x000fe200078e00ff */
[----:B------:R-:W-:Y:S01]  /*971c0*/  ISETP.GE.U32.AND P5, PT, R51, 0x7f000001, PT ;  /* 0x7f0000013300780c */ /* 0x000fe20003fa6070 */
[----:B------:R-:W-:-:S02]  /*971d0*/  ISETP.GE.U32.AND P1, PT, R12, 0x7f000001, PT ;  /* 0x7f0000010c00780c */ /* 0x000fc40003f26070 */
[----:B------:R-:W-:-:S04]  /*971e0*/  IMAD.HI.U32 R46, R39, 0x7f000001, R34 ;  /* 0x7f000001272e7827 */ /* 0x000fc800078e0022 */
[----:B------:R-:W-:Y:S02]  /*971f0*/  IMAD R29, R98, 0x6, RZ ;  /* 0x00000006621d7824 */ /* 0x000fe400078e02ff */
[C---:B------:R-:W-:Y:S01]  /*97200*/  IMAD.WIDE.U32 R34, R79.reuse, 0x5fffffa, RZ ;  /* 0x05fffffa4f227825 */ /* 0x040fe200078e00ff */
[----:B------:R-:W-:Y:S01]  /*97210*/  IADD3 R71, PT, PT, R68, UR13, RZ ;  /* 0x0000000d44477c10 */ /* 0x000fe2000fffe0ff */
[----:B------:R-:W-:Y:S02]  /*97220*/  ISETP.GE.U32.AND P2, PT, R104, 0x7f000001, PT ;  /* 0x7f0000016800780c */ /* 0x000fe40003f46070 */
[----:B------:R-:W-:Y:S02]  /*97230*/  IMAD R79, R79, 0x6, RZ ;  /* 0x000000064f4f7824 */ /* 0x000fe400078e02ff */
[----:B------:R-:W-:Y:S01]  /*97240*/  IMAD.HI.U32 R60, R29, 0x7f000001, R8 ;  /* 0x7f0000011d3c7827 */ /* 0x000fe200078e0008 */
[----:B------:R-:W-:-:S03]  /*97250*/  @P4 IADD3 R10, PT, PT, R10, -0x7f000001, RZ ;  /* 0x80ffffff0a0a4810 */ /* 0x000fc60007ffe0ff */
[----:B------:R-:W-:Y:S01]  /*97260*/  IMAD.WIDE.U32 R8, R97, 0x5fffffa, RZ ;  /* 0x05fffffa61087825 */ /* 0x000fe200078e00ff */
[----:B------:R-:W-:-:S03]  /*97270*/  ISETP.GE.U32.AND P4, PT, R42, 0x7f000001, PT ;  /* 0x7f0000012a00780c */ /* 0x000fc60003f86070 */
[----:B------:R-:W-:Y:S01]  /*97280*/  IMAD.WIDE.U32 R28, R100, 0x5fffffa, RZ ;  /* 0x05fffffa641c7825 */ /* 0x000fe200078e00ff */
[----:B------:R-:W-:-:S03]  /*97290*/  @P6 IADD3 R78, PT, PT, R78, -0x7f000001, RZ ;  /* 0x80ffffff4e4e6810 */ /* 0x000fc60007ffe0ff */
[----:B------:R-:W-:Y:S01]  /*972a0*/  IMAD.HI.U32 R50, R79, 0x7f000001, R34 ;  /* 0x7f0000014f327827 */ /* 0x000fe200078e0022 */
[----:B------:R-:W-:-:S03]  /*972b0*/  IADD3 R52, PT, PT, R106, R52, RZ ;  /* 0x000000346a347210 */ /* 0x000fc60007ffe0ff */
[----:B------:R-:W-:Y:S01]  /*972c0*/  IMAD R97, R97, 0x6, RZ ;  /* 0x0000000661617824 */ /* 0x000fe200078e02ff */
[----:B------:R-:W-:Y:S01]  /*972d0*/  ISETP.GE.U32.AND P6, PT, R71, 0x7f000001, PT ;  /* 0x7f0000014700780c */ /* 0x000fe20003fc6070 */
[----:B------:R-:W-:Y:S01]  /*972e0*/  IMAD R35, R100, 0x6, RZ ;  /* 0x0000000664237824 */ /* 0x000fe200078e02ff */
[----:B------:R-:W-:Y:S01]  /*972f0*/  @P3 IADD3 R90, PT, PT, R90, -0x7f000001, RZ ;  /* 0x80ffffff5a5a3810 */ /* 0x000fe20007ffe0ff */
[----:B------:R-:W-:Y:S01]  /*97300*/  ISETP.GE.U32.AND P3, PT, R92, 0x7f000001, PT ;  /* 0x7f0000015c00780c */ /* 0x000fe20003f66070 */
[----:B------:R-:W-:Y:S01]  /*97310*/  IMAD.WIDE.U32 R30, R77, 0x5fffffa, RZ ;  /* 0x05fffffa4d1e7825 */ /* 0x000fe200078e00ff */
[----:B------:R-:W-:-:S03]  /*97320*/  @P0 IADD3 R16, PT, PT, R16, -0x7f000001, RZ ;  /* 0x80ffffff10100810 */ /* 0x000fc60007ffe0ff */
[----:B------:R-:W-:Y:S01]  /*97330*/  IMAD.HI.U32 R48, R97, 0x7f000001, R8 ;  /* 0x7f00000161307827 */ /* 0x000fe200078e0008 */
[----:B------:R-:W-:Y:S01]  /*97340*/  @P5 IADD3 R51, PT, PT, R51, -0x7f000001, RZ ;  /* 0x80ffffff33335810 */ /* 0x000fe20007ffe0ff */
[----:B------:R-:W-:Y:S01]  /*97350*/  ISETP.GE.U32.AND P0, PT, R17, 0x7f000001, PT ;  /* 0x7f0000011100780c */ /* 0x000fe20003f06070 */
[----:B------:R-:W-:Y:S01]  /*97360*/  @P1 IADD3 R12, PT, PT, R12, -0x7f000001, RZ ;  /* 0x80ffffff0c0c1810 */ /* 0x000fe20007ffe0ff */
[----:B------:R-:W-:Y:S02]  /*97370*/  IMAD R39, R77, 0x6, RZ ;  /* 0x000000064d277824 */ /* 0x000fe400078e02ff */
[----:B------:R-:W-:-:S04]  /*97380*/  IMAD.HI.U32 R35, R35, 0x7f000001, R28 ;  /* 0x7f00000123237827 */ /* 0x000fc800078e001c */
[----:B------:R-:W-:Y:S01]  /*97390*/  IMAD.WIDE.U32 R8, R103, 0x5fffffa, RZ ;  /* 0x05fffffa67087825 */ /* 0x000fe200078e00ff */
[----:B------:R-:W-:Y:S01]  /*973a0*/  ISETP.GE.U32.AND P5, PT, R60, 0x7f000001, PT ;  /* 0x7f0000013c00780c */ /* 0x000fe20003fa6070 */
[----:B------:R-:W-:Y:S02]  /*973b0*/  ISETP.GE.U32.AND P1, PT, R52, 0x7f000001, PT ;  /* 0x7f0000013400780c */ /* 0x000fe40003f26070 */
[----:B------:R-:W-:-:S04]  /*973c0*/  IMAD.WIDE.U32 R28, R41, 0x5fffffa, RZ ;  /* 0x05fffffa291c7825 */ /* 0x000fc800078e00ff */
[----:B------:R-:W-:Y:S01]  /*973d0*/  IMAD R73, R103, 0x6, RZ ;  /* 0x0000000667497824 */ /* 0x000fe200078e02ff */
[----:B------:R-:W-:Y:S02]  /*973e0*/  IADD3 R49, PT, PT, R49, R36, RZ ;  /* 0x0000002431317210 */ /* 0x000fe40007ffe0ff */
[----:B------:R-:W-:Y:S01]  /*973f0*/  IADD3 R75, PT, PT, R72, R37, RZ ;  /* 0x00000025484b7210 */ /* 0x000fe20007ffe0ff */
[----:B------:R-:W-:Y:S02]  /*97400*/  IMAD R27, R41, 0x6, RZ ;  /* 0x00000006291b7824 */ /* 0x000fe400078e02ff */
[----:B------:R-:W-:Y:S01]  /*97410*/  IMAD.WIDE.U32 R36, R40, UR16, RZ ;  /* 0x0000001028247c25 */ /* 0x000fe2000f8e00ff */
[----:B------:R-:W-:-:S03]  /*97420*/  @P2 IADD3 R104, PT, PT, R104, -0x7f000001, RZ ;  /* 0x80ffffff68682810 */ /* 0x000fc60007ffe0ff */
[----:B------:R-:W-:-:S04]  /*97430*/  IMAD.HI.U32 R39, R39, 0x7f000001, R30 ;  /* 0x7f00000127277827 */ /* 0x000fc800078e001e */
[----:B------:R-:W-:Y:S01]  /*97440*/  IMAD.WIDE.U32 R4, R53, UR17, RZ ;  /* 0x0000001135047c25 */ /* 0x000fe2000f8e00ff */
[----:B------:R-:W-:-:S03]  /*97450*/  ISETP.GE.U32.AND P2, PT, R91, 0x7f000001, PT ;  /* 0x7f0000015b00780c */ /* 0x000fc60003f46070 */
[----:B------:R-:W-:-:S04]  /*97460*/  IMAD.WIDE.U32 R30, R38, 0x5fffffa, RZ ;  /* 0x05fffffa261e7825 */ /* 0x000fc800078e00ff */
[----:B------:R-:W-:Y:S01]  /*97470*/  IMAD.HI.U32 R73, R73, 0x7f000001, R8 ;  /* 0x7f00000149497827 */ /* 0x000fe200078e0008 */
[----:B------:R-:W-:-:S03]  /*97480*/  @P4 IADD3 R42, PT, PT, R42, -0x7f000001, RZ ;  /* 0x80ffffff2a2a4810 */ /* 0x000fc60007ffe0ff */
[----:B------:R-:W-:Y:S02]  /*97490*/  IMAD R41, R38, 0x6, RZ ;  /* 0x0000000626297824 */ /* 0x000fe400078e02ff */
[----:B------:R-:W-:Y:S01]  /*974a0*/  IMAD.HI.U32 R27, R27, 0x7f000001, R28 ;  /* 0x7f0000011b1b7827 */ /* 0x000fe200078e001c */
[----:B------:R-:W-:-:S03]  /*974b0*/  IADD3 R45, PT, PT, R94, R19, RZ ;  /* 0x000000135e2d7210 */ /* 0x000fc60007ffe0ff */
[----:B------:R-:W-:Y:S01]  /*974c0*/  IMAD R9, R36, 0x7effffff, RZ ;  /* 0x7effffff24097824 */ /* 0x000fe200078e02ff */
[----:B------:R-:W-:Y:S01]  /*974d0*/  ISETP.GE.U32.AND P4, PT, R49, 0x7f000001, PT ;  /* 0x7f0000013100780c */ /* 0x000fe20003f86070 */
[----:B------:R-:W-:Y:S01]  /*974e0*/  IADD3 R95, PT, PT, R95, R96, RZ ;  /* 0x000000605f5f7210 */ /* 0x000fe20007ffe0ff */
[----:B------:R-:W-:Y:S01]  /*974f0*/  IMAD R19, R4, 0x7effffff, RZ ;  /* 0x7effffff04137824 */ /* 0x000fe200078e02ff */
[----:B------:R-:W-:Y:S01]  /*97500*/  @P6 IADD3 R71, PT, PT, R71, -0x7f000001, RZ ;  /* 0x80ffffff47476810 */ /* 0x000fe20007ffe0ff */
[----:B------:R-:W-:Y:S01]  /*97510*/  IMAD.WIDE.U32 R28, R70, UR18, RZ ;  /* 0x00000012461c7c25 */ /* 0x000fe2000f8e00ff */
[----:B------:R-:W-:Y:S02]  /*97520*/  IADD3 R99, PT, PT, R99, R101, RZ ;  /* 0x0000006563637210 */ /* 0x000fe40007ffe0ff */
[----:B------:R-:W-:Y:S01]  /*97530*/  @P3 IADD3 R92, PT, PT, R92, -0x7f000001, RZ ;  /* 0x80ffffff5c5c3810 */ /* 0x000fe20007ffe0ff */
[----:B------:R-:W-:Y:S01]  /*97540*/  IMAD.HI.U32 R38, R41, 0x7f000001, R30 ;  /* 0x7f00000129267827 */ /* 0x000fe200078e001e */
[----:B------:R-:W-:-:S03]  /*97550*/  IADD3 R69, PT, PT, R62, R66, RZ ;  /* 0x000000423e457210 */ /* 0x000fc60007ffe0ff */
[----:B------:R-:W-:Y:S01]  /*97560*/  IMAD.HI.U32 R36, R9, 0x7f000001, R36 ;  /* 0x7f00000109247827 */ /* 0x000fe200078e0024 */
[----:B------:R-:W-:-:S03]  /*97570*/  ISETP.GE.U32.AND P3, PT, R73, 0x7f000001, PT ;  /* 0x7f0000014900780c */ /* 0x000fc60003f66070 */
[----:B------:R-:W-:-:S04]  /*97580*/  IMAD.HI.U32 R62, R19, 0x7f000001, R4 ;  /* 0x7f000001133e7827 */ /* 0x000fc800078e0004 */
[----:B------:R-:W-:-:S04]  /*97590*/  IMAD.WIDE.U32 R30, R70, UR16, RZ ;  /* 0x00000010461e7c25 */ /* 0x000fc8000f8e00ff */
[----:B------:R-:W-:Y:S01]  /*975a0*/  IMAD R37, R28, 0x7effffff, RZ ;  /* 0x7effffff1c257824 */ /* 0x000fe200078e02ff */
[----:B------:R-:W-:Y:S01]  /*975b0*/  @P0 IADD3 R17, PT, PT, R17, -0x7f000001, RZ ;  /* 0x80ffffff11110810 */ /* 0x000fe20007ffe0ff */
[----:B------:R-:W-:Y:S01]  /*975c0*/  IMAD.WIDE.U32 R4, R71, UR17, RZ ;  /* 0x0000001147047c25 */ /* 0x000fe2000f8e00ff */
[----:B------:R-:W-:Y:S02]  /*975d0*/  @P5 IADD3 R60, PT, PT, R60, -0x7f000001, RZ ;  /* 0x80ffffff3c3c5810 */ /* 0x000fe40007ffe0ff */
[----:B------:R-:W-:Y:S01]  /*975e0*/  @P1 IADD3 R52, PT, PT, R52, -0x7f000001, RZ ;  /* 0x80ffffff34341810 */ /* 0x000fe20007ffe0ff */
[----:B------:R-:W-:Y:S01]  /*975f0*/  ISETP.GE.U32.AND P0, PT, R95, 0x7f000001, PT ;  /* 0x7f0000015f00780c */ /* 0x000fe20003f06070 */
[----:B------:R-:W-:Y:S01]  /*97600*/  ISETP.GE.U32.AND P5, PT, R45, 0x7f000001, PT ;  /* 0x7f0000012d00780c */ /* 0x000fe20003fa6070 */
[----:B------:R-:W-:Y:S01]  /*97610*/  ISETP.GE.U32.AND P1, PT, R99, 0x7f000001, PT ;  /* 0x7f0000016300780c */ /* 0x000fe20003f26070 */
[----:B------:R-:W-:Y:S01]  /*97620*/  IADD3 R61, PT, PT, R57, R61, RZ ;  /* 0x0000003d393d7210 */ /* 0x000fe20007ffe0ff */
[----:B------:R-:W-:-:S04]  /*97630*/  IMAD.WIDE.U32 R8, R53, UR16, RZ ;  /* 0x0000001035087c25 */ /* 0x000fc8000f8e00ff */
[----:B------:R-:W-:Y:S02]  /*97640*/  IMAD R19, R30, 0x7effffff, RZ ;  /* 0x7effffff1e137824 */ /* 0x000fe400078e02ff */
[----:B------:R-:W-:Y:S01]  /*97650*/  IMAD.HI.U32 R68, R37, 0x7f000001, R28 ;  /* 0x7f00000125447827 */ /* 0x000fe200078e001c */
[----:B------:R-:W-:-:S03]  /*97660*/  ISETP.GE.U32.AND P6, PT, R89, 0x7f000001, PT ;  /* 0x7f0000015900780c */ /* 0x000fc60003fc6070 */
[----:B------:R-:W-:Y:S02]  /*97670*/  IMAD R57, R4, 0x7effffff, RZ ;  /* 0x7effffff04397824 */ /* 0x000fe400078e02ff */
[----:B------:R-:W-:Y:S01]  /*97680*/  IMAD.WIDE.U32 R28, R70, UR17, RZ ;  /* 0x00000011461c7c25 */ /* 0x000fe2000f8e00ff */
[----:B------:R-:W-:Y:S01]  /*97690*/  @P2 IADD3 R91, PT, PT, R91, -0x7f000001, RZ ;  /* 0x80ffffff5b5b2810 */ /* 0x000fe20007ffe0ff */
[----:B------:R-:W-:Y:S01]  /*976a0*/  ISETP.GE.U32.AND P2, PT, R63, 0x7f000001, PT ;  /* 0x7f0000013f00780c */ /* 0x000fe20003f46070 */
[----:B------:R-:W-:Y:S01]  /*976b0*/  IADD3 R7, PT, PT, R59, R7, RZ ;  /* 0x000000073b077210 */ /* 0x000fe20007ffe0ff */
[----:B------:R-:W-:Y:S02]  /*976c0*/  IMAD R37, R8, 0x7effffff, RZ ;  /* 0x7effffff08257824 */ /* 0x000fe400078e02ff */
[----:B------:R-:W-:Y:S01]  /*976d0*/  IMAD.HI.U32 R19, R19, 0x7f000001, R30 ;  /* 0x7f00000113137827 */ /* 0x000fe200078e001e */
[----:B------:R-:W-:-:S03]  /*976e0*/  @P4 IADD3 R49, PT, PT, R49, -0x7f000001, RZ ;  /* 0x80ffffff31314810 */ /* 0x000fc60007ffe0ff */
[----:B------:R-:W-:-:S04]  /*976f0*/  IMAD.HI.U32 R57, R57, 0x7f000001, R4 ;  /* 0x7f00000139397827 */ /* 0x000fc800078e0004 */
[----:B------:R-:W-:-:S04]  /*97700*/  IMAD.WIDE.U32 R30, R40, UR18, RZ ;  /* 0x00000012281e7c25 */ /* 0x000fc8000f8e00ff */
[----:B------:R-:W-:Y:S01]  /*97710*/  IMAD R59, R28, 0x7effffff, RZ ;  /* 0x7effffff1c3b7824 */ /* 0x000fe200078e02ff */
[----:B------:R-:W-:Y:S01]  /*97720*/  ISETP.GE.U32.AND P4, PT, R102, 0x7f000001, PT ;  /* 0x7f0000016600780c */ /* 0x000fe20003f86070 */
[----:B------:R-:W-:-:S04]  /*97730*/  IMAD.WIDE.U32 R4, R40, UR17, RZ ;  /* 0x0000001128047c25 */ /* 0x000fc8000f8e00ff */
[----:B------:R-:W-:Y:S01]  /*97740*/  IMAD.HI.U32 R58, R37, 0x7f000001, R8 ;  /* 0x7f000001253a7827 */ /* 0x000fe200078e0008 */
[----:B------:R-:W-:Y:S02]  /*97750*/  @P3 IADD3 R73, PT, PT, R73, -0x7f000001, RZ ;  /* 0x80ffffff49493810 */ /* 0x000fe40007ffe0ff */
[----:B------:R-:W-:Y:S01]  /*97760*/  IADD3 R54, PT, PT, R54, R107, RZ ;  /* 0x0000006b36367210 */ /* 0x000fe20007ffe0ff */
[----:B------:R-:W-:Y:S02]  /*97770*/  IMAD R37, R30, 0x7effffff, RZ ;  /* 0x7effffff1e257824 */ /* 0x000fe400078e02ff */
[----:B------:R-:W-:Y:S01]  /*97780*/  IMAD.HI.U32 R59, R59, 0x7f000001, R28 ;  /* 0x7f0000013b3b7827 */ /* 0x000fe200078e001c */
[----:B------:R-:W-:-:S03]  /*97790*/  ISETP.GE.U32.AND P3, PT, R44, 0x7f000001, PT ;  /* 0x7f0000012c00780c */ /* 0x000fc60003f66070 */
[----:B------:R-:W-:Y:S02]  /*977a0*/  IMAD R29, R4, 0x7effffff, RZ ;  /* 0x7effffff041d7824 */ /* 0x000fe400078e02ff */
[----:B------:R-:W-:Y:S01]  /*977b0*/  IMAD.WIDE.U32 R40, R40, UR19, RZ ;  /* 0x0000001328287c25 */ /* 0x000fe2000f8e00ff */
[----:B------:R-:W-:Y:S02]  /*977c0*/  @P0 IADD3 R95, PT, PT, R95, -0x7f000001, RZ ;  /* 0x80ffffff5f5f0810 */ /* 0x000fe40007ffe0ff */
[----:B------:R-:W-:Y:S02]  /*977d0*/  @P5 IADD3 R45, PT, PT, R45, -0x7f000001, RZ ;  /* 0x80ffffff2d2d5810 */ /* 0x000fe40007ffe0ff */
[----:B------:R-:W-:Y:S01]  /*977e0*/  @P1 IADD3 R99, PT, PT, R99, -0x7f000001, RZ ;  /* 0x80ffffff63631810 */ /* 0x000fe20007ffe0ff */
[----:B------:R-:W-:Y:S01]  /*977f0*/  ISETP.GE.U32.AND P0, PT, R43, 0x7f000001, PT ;  /* 0x7f0000012b00780c */ /* 0x000fe20003f06070 */
[----:B------:R-:W-:Y:S01]  /*97800*/  ISETP.GE.U32.AND P5, PT, R7, 0x7f000001, PT ;  /* 0x7f0000010700780c */ /* 0x000fe20003fa6070 */
[----:B------:R-:W-:Y:S01]  /*97810*/  ISETP.GE.U32.AND P1, PT, R69, 0x7f000001, PT ;  /* 0x7f0000014500780c */ /* 0x000fe20003f26070 */
[----:B------:R-:W-:Y:S01]  /*97820*/  IMAD.HI.U32 R34, R37, 0x7f000001, R30 ;  /* 0x7f00000125227827 */ /* 0x000fe200078e001e */
[----:B------:R-:W-:-:S03]  /*97830*/  @P6 IADD3 R89, PT, PT, R89, -0x7f000001, RZ ;  /* 0x80ffffff59596810 */ /* 0x000fc60007ffe0ff */
[----:B------:R-:W-:-:S04]  /*97840*/  IMAD.WIDE.U32 R8, R71, UR18, RZ ;  /* 0x0000001247087c25 */ /* 0x000fc8000f8e00ff */
[----:B------:R-:W-:-:S04]  /*97850*/  IMAD.HI.U32 R30, R29, 0x7f000001, R4 ;  /* 0x7f0000011d1e7827 */ /* 0x000fc800078e0004 */
[----:B------:R-:W-:Y:S01]  /*97860*/  IMAD R31, R40, 0x7effffff, RZ ;  /* 0x7effffff281f7824 */ /* 0x000fe200078e02ff */
[----:B------:R-:W-:Y:S01]  /*97870*/  ISETP.GE.U32.AND P6, PT, R54, 0x7f000001, PT ;  /* 0x7f0000013600780c */ /* 0x000fe20003fc6070 */
[----:B------:R-:W-:Y:S01]  /*97880*/  IMAD.WIDE.U32 R4, R71, UR16, RZ ;  /* 0x0000001047047c25 */ /* 0x000fe2000f8e00ff */
[----:B------:R-:W-:Y:S01]  /*97890*/  @P2 IADD3 R63, PT, PT, R63, -0x7f000001, RZ ;  /* 0x80ffffff3f3f2810 */ /* 0x000fe20007ffe0ff */
[----:B------:R-:W-:Y:S01]  /*978a0*/  ISETP.GE.U32.AND P2, PT, R76, 0x7f000001, PT ;  /* 0x7f0000014c00780c */ /* 0x000fe20003f46070 */
[----:B------:R-:W-:Y:S02]  /*978b0*/  IADD3 R64, PT, PT, R64, R67, RZ ;  /* 0x0000004340407210 */ /* 0x000fe40007ffe0ff */
[----:B------:R-:W-:Y:S01]  /*978c0*/  IADD3 R81, PT, PT, R78, R81, RZ ;  /* 0x000000514e517210 */ /* 0x000fe20007ffe0ff */
[----:B------:R-:W-:Y:S02]  /*978d0*/  IMAD R67, R8, 0x7effffff, RZ ;  /* 0x7effffff08437824 */ /* 0x000fe400078e02ff */
[----:B------:R-:W-:Y:S01]  /*978e0*/  IMAD.HI.U32 R40, R31, 0x7f000001, R40 ;  /* 0x7f0000011f287827 */ /* 0x000fe200078e0028 */
[----:B------:R-:W-:-:S03]  /*978f0*/  @P4 IADD3 R102, PT, PT, R102, -0x7f000001, RZ ;  /* 0x80ffffff66664810 */ /* 0x000fc60007ffe0ff */
[----:B------:R-:W-:-:S04]  /*97900*/  IMAD.WIDE.U32 R28, R53, UR18, RZ ;  /* 0x00000012351c7c25 */ /* 0x000fc8000f8e00ff */
[----:B------:R-:W-:Y:S01]  /*97910*/  IMAD R31, R4, 0x7effffff, RZ ;  /* 0x7effffff041f7824 */ /* 0x000fe200078e02ff */
[----:B------:R-:W-:Y:S01]  /*97920*/  ISETP.GE.U32.AND P4, PT, R50, 0x7f000001, PT ;  /* 0x7f0000013200780c */ /* 0x000fe20003f86070 */
[----:B------:R-:W-:Y:S01]  /*97930*/  IMAD.HI.U32 R37, R67, 0x7f000001, R8 ;  /* 0x7f00000143257827 */ /* 0x000fe200078e0008 */
[----:B------:R-:W-:-:S03]  /*97940*/  @P3 IADD3 R44, PT, PT, R44, -0x7f000001, RZ ;  /* 0x80ffffff2c2c3810 */ /* 0x000fc60007ffe0ff */
[----:B------:R-:W-:Y:S02]  /*97950*/  IMAD R67, R28, 0x7effffff, RZ ;  /* 0x7effffff1c437824 */ /* 0x000fe400078e02ff */
[----:B------:R-:W-:Y:S01]  /*97960*/  IMAD.HI.U32 R31, R31, 0x7f000001, R4 ;  /* 0x7f0000011f1f7827 */ /* 0x000fe200078e0004 */
[----:B------:R-:W-:-:S03]  /*97970*/  ISETP.GE.U32.AND P3, PT, R81, 0x7f000001, PT ;  /* 0x7f0000015100780c */ /* 0x000fc60003f66070 */
[----:B------:R-:W-:Y:S01]  /*97980*/  IMAD.WIDE.U32 R4, R70, UR19, RZ ;  /* 0x0000001346047c25 */ /* 0x000fe2000f8e00ff */
[----:B------:R-:W-:-:S03]  /*97990*/  @P0 IADD3 R43, PT, PT, R43, -0x7f000001, RZ ;  /* 0x80ffffff2b2b0810 */ /* 0x000fc60007ffe0ff */
[----:B------:R-:W-:Y:S01]  /*979a0*/  IMAD.WIDE.U32 R8, R71, UR19, RZ ;  /* 0x0000001347087c25 */ /* 0x000fe2000f8e00ff */
[----:B------:R-:W-:Y:S02]  /*979b0*/  @P5 IADD3 R7, PT, PT, R7, -0x7f000001, RZ ;  /* 0x80ffffff07075810 */ /* 0x000fe40007ffe0ff */
[----:B------:R-:W-:Y:S01]  /*979c0*/  @P1 IADD3 R69, PT, PT, R69, -0x7f000001, RZ ;  /* 0x80ffffff45451810 */ /* 0x000fe20007ffe0ff */
[----:B------:R-:W-:Y:S01]  /*979d0*/  ISETP.GE.U32.AND P0, PT, R75, 0x7f000001, PT ;  /* 0x7f0000014b00780c */ /* 0x000fe20003f06070 */
[----:B------:R-:W-:Y:S01]  /*979e0*/  ISETP.GE.U32.AND P5, PT, R55, 0x7f000001, PT ;  /* 0x7f0000013700780c */ /* 0x000fe20003fa6070 */
[----:B------:R-:W-:Y:S01]  /*979f0*/  ISETP.GE.U32.AND P1, PT, R61, 0x7f000001, PT ;  /* 0x7f0000013d00780c */ /* 0x000fe20003f26070 */
[----:B------:R-:W-:Y:S01]  /*97a00*/  IMAD.HI.U32 R72, R67, 0x7f000001, R28 ;  /* 0x7f00000143487827 */ /* 0x000fe200078e001c */
[----:B------:R-:W-:-:S03]  /*97a10*/  @P6 IADD3 R54, PT, PT, R54, -0x7f000001, RZ ;  /* 0x80ffffff36366810 */ /* 0x000fc60007ffe0ff */
[----:B------:R-:W-:Y:S01]  /*97a20*/  IMAD R29, R4, 0x7effffff, RZ ;  /* 0x7effffff041d7824 */ /* 0x000fe200078e02ff */
[----:B------:R-:W-:Y:S01]  /*97a30*/  ISETP.GE.U32.AND P6, PT, R46, 0x7f000001, PT ;  /* 0x7f0000012e00780c */ /* 0x000fe20003fc6070 */
[----:B------:R-:W-:Y:S01]  /*97a40*/  IMAD R41, R8, 0x7effffff, RZ ;  /* 0x7effffff08297824 */ /* 0x000fe200078e02ff */
[----:B------:R-:W-:Y:S01]  /*97a50*/  @P2 IADD3 R76, PT, PT, R76, -0x7f000001, RZ ;  /* 0x80ffffff4c4c2810 */ /* 0x000fe20007ffe0ff */
[----:B------:R-:W-:Y:S01]  /*97a60*/  ISETP.GE.U32.AND P2, PT, R68, 0x7f000001, PT ;  /* 0x7f0000014400780c */ /* 0x000fe20003f46070 */
[----:B------:R-:W-:Y:S01]  /*97a70*/  IMAD.HI.U32 R70, R29, 0x7f000001, R4 ;  /* 0x7f0000011d467827 */ /* 0x000fe200078e0004 */
[----:B------:R-:W-:-:S03]  /*97a80*/  @P4 IADD3 R50, PT, PT, R50, -0x7f000001, RZ ;  /* 0x80ffffff32324810 */ /* 0x000fc60007ffe0ff */
[----:B------:R-:W-:Y:S01]  /*97a90*/  IMAD.HI.U32 R41, R41, 0x7f000001, R8 ;  /* 0x7f00000129297827 */ /* 0x000fe200078e0008 */
[----:B------:R-:W-:-:S03]  /*97aa0*/  ISETP.GE.U32.AND P4, PT, R64, 0x7f000001, PT ;  /* 0x7f0000014000780c */ /* 0x000fc60003f86070 */
[----:B------:R-:W-:Y:S01]  /*97ab0*/  IMAD.WIDE.U32 R8, R53, UR19, RZ ;  /* 0x0000001335087c25 */ /* 0x000fe2000f8e00ff */
[----:B------:R-:W-:Y:S01]  /*97ac0*/  @P3 IADD3 R81, PT, PT, R81, -0x7f000001, RZ ;  /* 0x80ffffff51513810 */ /* 0x000fe20007ffe0ff */
[----:B------:R-:W-:Y:S01]  /*97ad0*/  ISETP.GE.U32.AND P3, PT, R70, 0x7f000001, PT ;  /* 0x7f0000014600780c */ /* 0x000fe20003f66070 */
[----:B------:R-:W-:Y:S01]  /*97ae0*/  @P0 IADD3 R75, PT, PT, R75, -0x7f000001, RZ ;  /* 0x80ffffff4b4b0810 */ /* 0x000fe20007ffe0ff */
[----:B------:R-:W-:Y:S01]  /*97af0*/  IMAD R71, R8, 0x7effffff, RZ ;  /* 0x7effffff08477824 */ /* 0x000fe200078e02ff */
[----:B------:R-:W-:Y:S02]  /*97b00*/  IADD3 R77, PT, PT, R90, R60, RZ ;  /* 0x0000003c5a4d7210 */ /* 0x000fe40007ffe0ff */
[----:B------:R-:W-:Y:S02]  /*97b10*/  @P5 IADD3 R55, PT, PT, R55, -0x7f000001, RZ ;  /* 0x80ffffff37375810 */ /* 0x000fe40007ffe0ff */
[----:B------:R-:W-:Y:S01]  /*97b20*/  @P1 IADD3 R61, PT, PT, R61, -0x7f000001, RZ ;  /* 0x80ffffff3d3d1810 */ /* 0x000fe20007ffe0ff */
[----:B------:R-:W-:Y:S01]  /*97b30*/  ISETP.GE.U32.AND P0, PT, R72, 0x7f000001, PT ;  /* 0x7f0000014800780c */ /* 0x000fe20003f06070 */
[----:B------:R-:W-:Y:S01]  /*97b40*/  ISETP.GE.U32.AND P5, PT, R62, 0x7f000001, PT ;  /* 0x7f0000013e00780c */ /* 0x000fe20003fa6070 */
[----:B------:R-:W-:Y:S01]  /*97b50*/  ISETP.GE.U32.AND P1, PT, R41, 0x7f000001, PT ;  /* 0x7f0000012900780c */ /* 0x000fe20003f26070 */
[----:B------:R-:W-:Y:S01]  /*97b60*/  @P6 IADD3 R46, PT, PT, R46, -0x7f000001, RZ ;  /* 0x80ffffff2e2e6810 */ /* 0x000fe20007ffe0ff */
[----:B------:R-:W-:Y:S01]  /*97b70*/  IMAD.HI.U32 R71, R71, 0x7f000001, R8 ;  /* 0x7f00000147477827 */ /* 0x000fe200078e0008 */
[----:B------:R-:W-:Y:S01]  /*97b80*/  ISETP.GE.U32.AND P6, PT, R0, 0x7f000001, PT ;  /* 0x7f0000010000780c */ /* 0x000fe20003fc6070 */
[----:B------:R-:W-:Y:S01]  /*97b90*/  @P2 IADD3 R68, PT, PT, R68, -0x7f000001, RZ ;  /* 0x80ffffff44442810 */ /* 0x000fe20007ffe0ff */
[----:B------:R-:W-:Y:S01]  /*97ba0*/  ISETP.GE.U32.AND P2, PT, R77, 0x7f000001, PT ;  /* 0x7f0000014d00780c */ /* 0x000fe20003f46070 */
[----:B------:R-:W-:-:S02]  /*97bb0*/  IADD3 R93, PT, PT, R93, R13, RZ ;  /* 0x0000000d5d5d7210 */ /* 0x000fc40007ffe0ff */
[----:B------:R-:W-:Y:S01]  /*97bc0*/  @P4 IADD3 R64, PT, PT, R64, -0x7f000001, RZ ;  /* 0x80ffffff40404810 */ /* 0x000fe20007ffe0ff */
[----:B------:R-:W-:Y:S01]  /*97bd0*/  ISETP.GE.U32.AND P4, PT, R71, 0x7f000001, PT ;  /* 0x7f0000014700780c */ /* 0x000fe20003f86070 */
[----:B------:R-:W-:Y:S02]  /*97be0*/  IADD3 R54, PT, PT, R54, R42, RZ ;  /* 0x0000002a36367210 */ /* 0x000fe40007ffe0ff */
[----:B------:R-:W-:Y:S01]  /*97bf0*/  @P3 IADD3 R70, PT, PT, R70, -0x7f000001, RZ ;  /* 0x80ffffff46463810 */ /* 0x000fe20007ffe0ff */
[----:B------:R-:W-:Y:S01]  /*97c00*/  ISETP.GE.U32.AND P3, PT, R93, 0x7f000001, PT ;  /* 0x7f0000015d00780c */ /* 0x000fe20003f66070 */
[----:B------:R-:W-:Y:S02]  /*97c10*/  @P0 IADD3 R72, PT, PT, R72, -0x7f000001, RZ ;  /* 0x80ffffff48480810 */ /* 0x000fe40007ffe0ff */
[----:B------:R-:W-:Y:S02]  /*97c20*/  IADD3 R42, PT, PT, R49, R46, RZ ;  /* 0x0000002e312a7210 */ /* 0x000fe40007ffe0ff */
[----:B------:R-:W-:-:S02]  /*97c30*/  @P5 IADD3 R62, PT, PT, R62, -0x7f000001, RZ ;  /* 0x80ffffff3e3e5810 */ /* 0x000fc40007ffe0ff */
[----:B------:R-:W-:Y:S01]  /*97c40*/  @P1 IADD3 R41, PT, PT, R41, -0x7f000001, RZ ;  /* 0x80ffffff29291810 */ /* 0x000fe20007ffe0ff */
[----:B------:R-:W-:Y:S01]  /*97c50*/  ISETP.GE.U32.AND P0, PT, R33, 0x7f000001, PT ;  /* 0x7f0000012100780c */ /* 0x000fe20003f06070 */
[----:B------:R-:W-:Y:S01]  /*97c60*/  ISETP.GE.U32.AND P1, PT, R39, 0x7f000001, PT ;  /* 0x7f0000012700780c */ /* 0x000fe20003f26070 */
[----:B------:R-:W-:Y:S01]  /*97c70*/  ISETP.GE.U32.AND P5, PT, R54, 0x7f000001, PT ;  /* 0x7f0000013600780c */ /* 0x000fe20003fa6070 */
[----:B---3--:R-:W-:Y:S01]  /*97c80*/  IMAD.WIDE.U32 R52, R227, R52, RZ ;  /* 0x00000034e3347225 */ /* 0x008fe200078e00ff */
[----:B------:R-:W-:Y:S02]  /*97c90*/  @P6 IADD3 R0, PT, PT, R0, -0x7f000001, RZ ;  /* 0x80ffffff00006810 */ /* 0x000fe40007ffe0ff */
[----:B------:R-:W-:Y:S02]  /*97ca0*/  IADD3 R89, PT, PT, R16, R89, RZ ;  /* 0x0000005910597210 */ /* 0x000fe40007ffe0ff */
[----:B------:R-:W-:Y:S02]  /*97cb0*/  IADD3 R28, PT, PT, R45, R17, RZ ;  /* 0x000000112d1c7210 */ /* 0x000fe40007ffe0ff */
[----:B------:R-:W-:Y:S01]  /*97cc0*/  @P2 IADD3 R77, PT, PT, R77, -0x7f000001, RZ ;  /* 0x80ffffff4d4d2810 */ /* 0x000fe20007ffe0ff */
[----:B------:R-:W-:Y:S01]  /*97cd0*/  IMAD.WIDE.U32 R16, R68, 0x5fffffa, RZ ;  /* 0x05fffffa44107825 */ /* 0x000fe200078e00ff */
[----:B------:R-:W-:-:S03]  /*97ce0*/  ISETP.GE.U32.AND P2, PT, R42, 0x7f000001, PT ;  /* 0x7f0000012a00780c */ /* 0x000fc60003f46070 */
[----:B------:R-:W-:Y:S02]  /*97cf0*/  IMAD R5, R52, 0x7effffff, RZ ;  /* 0x7effffff34057824 */ /* 0x000fe400078e02ff */
[----:B------:R-:W-:-:S04]  /*97d00*/  IMAD.WIDE.U32 R8, R227, R0, RZ ;  /* 0x00000000e3087225 */ /* 0x000fc800078e00ff */
[----:B------:R-:W-:Y:S01]  /*97d10*/  IMAD R45, R68, 0x6, RZ ;  /* 0x00000006442d7824 */ /* 0x000fe200078e02ff */
[----:B------:R-:W-:Y:S02]  /*97d20*/  @P4 IADD3 R71, PT, PT, R71, -0x7f000001, RZ ;  /* 0x80ffffff47474810 */ /* 0x000fe40007ffe0ff */
[----:B------:R-:W-:Y:S02]  /*97d30*/  IADD3 R105, PT, PT, R105, R11, RZ ;  /* 0x0000000b69697210 */ /* 0x000fe40007ffe0ff */
[----:B------:R-:W-:Y:S01]  /*97d40*/  IADD3 R67, PT, PT, R51, R10, RZ ;  /* 0x0000000a33437210 */ /* 0x000fe20007ffe0ff */
[----:B------:R-:W-:-:S04]  /*97d50*/  IMAD.WIDE.U32 R10, R41, 0x5fffffa, RZ ;  /* 0x05fffffa290a7825 */ /* 0x000fc800078e00ff */
[----:B------:R-:W-:Y:S01]  /*97d60*/  IMAD.HI.U32 R52, R5, 0x7f000001, R52 ;  /* 0x7f00000105347827 */ /* 0x000fe200078e0034 */
[----:B------:R-:W-:-:S03]  /*97d70*/  ISETP.GE.U32.AND P4, PT, R89, 0x7f000001, PT ;  /* 0x7f0000015900780c */ /* 0x000fc60003f86070 */
[----:B------:R-:W-:Y:S02]  /*97d80*/  IMAD R53, R8, 0x7effffff, RZ ;  /* 0x7effffff08357824 */ /* 0x000fe400078e02ff */
[----:B------:R-:W-:Y:S02]  /*97d90*/  IMAD R41, R41, 0x6, RZ ;  /* 0x0000000629297824 */ /* 0x000fe400078e02ff */
[----:B------:R-:W-:Y:S01]  /*97da0*/  IMAD.HI.U32 R46, R45, 0x7f000001, R16 ;  /* 0x7f0000012d2e7827 */ /* 0x000fe200078e0010 */
[----:B------:R-:W-:-:S03]  /*97db0*/  @P3 IADD3 R93, PT, PT, R93, -0x7f000001, RZ ;  /* 0x80ffffff5d5d3810 */ /* 0x000fc60007ffe0ff */
[----:B------:R-:W-:Y:S01]  /*97dc0*/  IMAD.WIDE.U32 R16, R71, 0x5fffffa, RZ ;  /* 0x05fffffa47107825 */ /* 0x000fe200078e00ff */
[----:B------:R-:W-:-:S03]  /*97dd0*/  @P0 IADD3 R33, PT, PT, R33, -0x7f000001, RZ ;  /* 0x80ffffff21210810 */ /* 0x000fc60007ffe0ff */
[----:B------:R-:W-:Y:S01]  /*97de0*/  IMAD R71, R71, 0x6, RZ ;  /* 0x0000000647477824 */ /* 0x000fe200078e02ff */
[----:B------:R-:W-:Y:S02]  /*97df0*/  @P5 IADD3 R54, PT, PT, R54, -0x7f000001, RZ ;  /* 0x80ffffff36365810 */ /* 0x000fe40007ffe0ff */
[----:B------:R-:W-:Y:S01]  /*97e00*/  @P1 IADD3 R39, PT, PT, R39, -0x7f000001, RZ ;  /* 0x80ffffff27271810 */ /* 0x000fe20007ffe0ff */
[----:B------:R-:W-:Y:S01]  /*97e10*/  ISETP.GE.U32.AND P0, PT, R105, 0x7f000001, PT ;  /* 0x7f0000016900780c */ /* 0x000fe20003f06070 */
[----:B------:R-:W-:-:S04]  /*97e20*/  IMAD.HI.U32 R53, R53, 0x7f000001, R8 ;  /* 0x7f00000135357827 */ /* 0x000fc800078e0008 */
[----:B------:R-:W-:Y:S01]  /*97e30*/  IMAD.HI.U32 R41, R41, 0x7f000001, R10 ;  /* 0x7f00000129297827 */ /* 0x000fe200078e000a */
[----:B------:R-:W-:Y:S01]  /*97e40*/  ISETP.GE.U32.AND P1, PT, R19, 0x7f000001, PT ;  /* 0x7f0000011300780c */ /* 0x000fe20003f26070 */
[----:B------:R-:W-:Y:S02]  /*97e50*/  IADD3 R66, PT, PT, R104, R12, RZ ;  /* 0x0000000c68427210 */ /* 0x000fe40007ffe0ff */
[----:B------:R-:W-:-:S04]  /*97e60*/  IMAD.WIDE.U32 R8, R72, 0x5fffffa, RZ ;  /* 0x05fffffa48087825 */ /* 0x000fc800078e00ff */
[----:B------:R-:W-:-:S04]  /*97e70*/  IMAD.WIDE.U32 R10, R93, R26, RZ ;  /* 0x0000001a5d0a7225 */ /* 0x000fc800078e00ff */
[----:B------:R-:W-:Y:S01]  /*97e80*/  IMAD.WIDE.U32 R12, R62, 0x5fffffa, RZ ;  /* 0x05fffffa3e0c7825 */ /* 0x000fe200078e00ff */
[----:B------:R-:W-:-:S03]  /*97e90*/  IADD3 R5, PT, PT, R69, R43, RZ ;  /* 0x0000002b45057210 */ /* 0x000fc60007ffe0ff */
[----:B------:R-:W-:Y:S02]  /*97ea0*/  IMAD R49, R72, 0x6, RZ ;  /* 0x0000000648317824 */ /* 0x000fe400078e02ff */
[----:B------:R-:W-:Y:S01]  /*97eb0*/  IMAD.HI.U32 R16, R71, 0x7f000001, R16 ;  /* 0x7f00000147107827 */ /* 0x000fe200078e0010 */
[----:B------:R-:W-:Y:S02]  /*97ec0*/  @P2 IADD3 R42, PT, PT, R42, -0x7f000001, RZ ;  /* 0x80ffffff2a2a2810 */ /* 0x000fe40007ffe0ff */
[----:B------:R-:W-:Y:S01]  /*97ed0*/  IADD3 R29, PT, PT, R81, R55, RZ ;  /* 0x00000037511d7210 */ /* 0x000fe20007ffe0ff */
[----:B------:R-:W-:Y:S01]  /*97ee0*/  IMAD R43, R62, 0x6, RZ ;  /* 0x000000063e2b7824 */ /* 0x000fe200078e02ff */
[----:B------:R-:W-:Y:S02]  /*97ef0*/  IADD3 R17, PT, PT, R54, R33, RZ ;  /* 0x0000002136117210 */ /* 0x000fe40007ffe0ff */
[----:B------:R-:W-:Y:S01]  /*97f00*/  IADD3 R75, PT, PT, R75, R50, RZ ;  /* 0x000000324b4b7210 */ /* 0x000fe20007ffe0ff */
[----:B------:R-:W-:-:S04]  /*97f10*/  IMAD.WIDE.U32 R54, R93, R18, RZ ;  /* 0x000000125d367225 */ /* 0x000fc800078e00ff */
[----:B------:R-:W-:Y:S01]  /*97f20*/  IMAD R33, R10, 0x7effffff, RZ ;  /* 0x7effffff0a217824 */ /* 0x000fe200078e02ff */
[----:B------:R-:W-:Y:S01]  /*97f30*/  ISETP.GE.U32.AND P2, PT, R58, 0x7f000001, PT ;  /* 0x7f0000013a00780c */ /* 0x000fe20003f46070 */
[----:B------:R-:W-:Y:S01]  /*97f40*/  IADD3 R63, PT, PT, R7, R63, RZ ;  /* 0x0000003f073f7210 */ /* 0x000fe20007ffe0ff */
[----:B------:R-:W-:Y:S01]  /*97f50*/  IMAD.WIDE.U32 R50, R70, 0x5fffffa, RZ ;  /* 0x05fffffa46327825 */ /* 0x000fe200078e00ff */
[----:B------:R-:W-:-:S03]  /*97f60*/  IADD3 R7, PT, PT, R61, R44, RZ ;  /* 0x0000002c3d077210 */ /* 0x000fc60007ffe0ff */
[----:B------:R-:W-:-:S04]  /*97f70*/  IMAD.HI.U32 R45, R49, 0x7f000001, R8 ;  /* 0x7f000001312d7827 */ /* 0x000fc800078e0008 */
[----:B------:R-:W-:-:S04]  /*97f80*/  IMAD.HI.U32 R44, R43, 0x7f000001, R12 ;  /* 0x7f0000012b2c7827 */ /* 0x000fc800078e000c */
        /* <DEDUP_REMOVED lines=8> */
[----:B------:R-:W-:-:S04]  /*98010*/  IMAD.WIDE.U32 R8, R89, R23, RZ ;  /* 0x0000001759087225 */ /* 0x000fc800078e00ff */
[----:B------:R-:W-:Y:S01]  /*98020*/  IMAD.HI.U32 R54, R13, 0x7f000001, R54 ;  /* 0x7f0000010d367827 */ /* 0x000fe200078e0036 */
[----:B------:R-:W-:Y:S01]  /*98030*/  ISETP.GE.U32.AND P0, PT, R31, 0x7f000001, PT ;  /* 0x7f0000011f00780c */ /* 0x000fe20003f06070 */
[----:B------:R-:W-:Y:S02]  /*98040*/  @P1 IADD3 R19, PT, PT, R19, -0x7f000001, RZ ;  /* 0x80ffffff13131810 */ /* 0x000fe40007ffe0ff */
[----:B------:R-:W-:-:S04]  /*98050*/  IMAD.WIDE.U32 R12, R89, R22, RZ ;  /* 0x00000016590c7225 */ /* 0x000fc800078e00ff */
[----:B------:R-:W-:Y:S02]  /*98060*/  IMAD R51, R10, 0x7effffff, RZ ;  /* 0x7effffff0a337824 */ /* 0x000fe400078e02ff */
[----:B------:R-:W-:Y:S01]  /*98070*/  IMAD R49, R8, 0x7effffff, RZ ;  /* 0x7effffff08317824 */ /* 0x000fe200078e02ff */
[----:B------:R-:W-:Y:S01]  /*98080*/  @P2 IADD3 R58, PT, PT, R58, -0x7f000001, RZ ;  /* 0x80ffffff3a3a2810 */ /* 0x000fe20007ffe0ff */
[----:B------:R-:W-:Y:S02]  /*98090*/  IMAD R43, R12, 0x7effffff, RZ ;  /* 0x7effffff0c2b7824 */ /* 0x000fe400078e02ff */
[----:B------:R-:W-:Y:S01]  /*980a0*/  IMAD.HI.U32 R51, R51, 0x7f000001, R10 ;  /* 0x7f00000133337827 */ /* 0x000fe200078e000a */
[----:B------:R-:W-:-:S03]  /*980b0*/  ISETP.GE.U32.AND P1, PT, R19, 0x7f000001, PT ;  /* 0x7f0000011300780c */ /* 0x000fc60003f26070 */
[----:B------:R-:W-:-:S04]  /*980c0*/  IMAD.WIDE.U32 R10, R93, R22, RZ ;  /* 0x000000165d0a7225 */ /* 0x000fc800078e00ff */
[----:B------:R-:W-:-:S04]  /*980d0*/  IMAD.HI.U32 R49, R49, 0x7f000001, R8 ;  /* 0x7f00000131317827 */ /* 0x000fc800078e0008 */
[----:B------:R-:W-:-:S04]  /*980e0*/  IMAD.WIDE.U32 R8, R89, R18, RZ ;  /* 0x0000001259087225 */ /* 0x000fc800078e00ff */
[----:B------:R-:W-:-:S04]  /*980f0*/  IMAD.HI.U32 R43, R43, 0x7f000001, R12 ;  /* 0x7f0000012b2b7827 */ /* 0x000fc800078e000c */
[----:B------:R-:W-:Y:S01]  /*98100*/  IMAD R13, R10, 0x7effffff, RZ ;  /* 0x7effffff0a0d7824 */ /* 0x000fe200078e02ff */
[----:B------:R-:W-:Y:S01]  /*98110*/  ISETP.GE.U32.AND P3, PT, R58, 0x7f000001, PT ;  /* 0x7f0000013a00780c */ /* 0x000fe20003f66070 */
[----:B------:R-:W-:Y:S01]  /*98120*/  IADD3 R4, PT, PT, R64, R76, RZ ;  /* 0x0000004c40047210 */ /* 0x000fe20007ffe0ff */
[----:B------:R-:W-:Y:S01]  /*98130*/  IMAD R33, R8, 0x7effffff, RZ ;  /* 0x7effffff08217824 */ /* 0x000fe200078e02ff */
[----:B------:R-:W-:Y:S01]  /*98140*/  ISETP.GE.U32.AND P2, PT, R57, 0x7f000001, PT ;  /* 0x7f0000013900780c */ /* 0x000fe20003f46070 */
[----:B------:R-:W-:Y:S01]  /*98150*/  @P0 IADD3 R31, PT, PT, R31, -0x7f000001, RZ ;  /* 0x80ffffff1f1f0810 */ /* 0x000fe20007ffe0ff */
[----:B------:R-:W-:-:S04]  /*98160*/  IMAD.HI.U32 R64, R13, 0x7f000001, R10 ;  /* 0x7f0000010d407827 */ /* 0x000fc800078e000a */
[----:B------:R-:W-:Y:S01]  /*98170*/  IMAD.WIDE.U32 R10, R89, R26, RZ ;  /* 0x0000001a590a7225 */ /* 0x000fe200078e00ff */
[----:B------:R-:W-:-:S03]  /*98180*/  ISETP.GE.U32.AND P6, PT, R48, 0x7f000001, PT ;  /* 0x7f0000013000780c */ /* 0x000fc60003fc6070 */
[----:B------:R-:W-:Y:S01]  /*98190*/  IMAD.HI.U32 R42, R33, 0x7f000001, R8 ;  /* 0x7f000001212a7827 */ /* 0x000fe200078e0008 */
[----:B------:R-:W-:-:S03]  /*981a0*/  ISETP.GE.U32.AND P0, PT, R65, 0x7f000001, PT ;  /* 0x7f0000014100780c */ /* 0x000fc60003f06070 */
[----:B------:R-:W-:Y:S01]  /*981b0*/  IMAD.WIDE.U32 R8, R105, R18, RZ ;  /* 0x0000001269087225 */ /* 0x000fe200078e00ff */
[----:B------:R-:W-:Y:S01]  /*981c0*/  ISETP.GE.U32.AND P4, PT, R31, 0x7f000001, PT ;  /* 0x7f0000011f00780c */ /* 0x000fe20003f86070 */
[----:B------:R-:W-:Y:S02]  /*981d0*/  @P1 IADD3 R19, PT, PT, R19, -0x7f000001, RZ ;  /* 0x80ffffff13131810 */ /* 0x000fe40007ffe0ff */
[----:B------:R-:W-:Y:S01]  /*981e0*/  IMAD R13, R10, 0x7effffff, RZ ;  /* 0x7effffff0a0d7824 */ /* 0x000fe200078e02ff */
[----:B------:R-:W-:Y:S01]  /*981f0*/  ISETP.GE.U32.AND P1, PT, R27, 0x7f000001, PT ;  /* 0x7f0000011b00780c */ /* 0x000fe20003f26070 */
[----:B------:R-:W-:Y:S01]  /*98200*/  IMAD R55, R8, 0x7effffff, RZ ;  /* 0x7effffff08377824 */ /* 0x000fe200078e02ff */
[----:B------:R-:W-:Y:S01]  /*98210*/  @P3 IADD3 R58, PT, PT, R58, -0x7f000001, RZ ;  /* 0x80ffffff3a3a3810 */ /* 0x000fe20007ffe0ff */
[----:B------:R-:W-:-:S04]  /*98220*/  IMAD.HI.U32 R70, R13, 0x7f000001, R10 ;  /* 0x7f0000010d467827 */ /* 0x000fc800078e000a */
[----:B------:R-:W-:Y:S01]  /*98230*/  IMAD.WIDE.U32 R10, R105, R26, RZ ;  /* 0x0000001a690a7225 */ /* 0x000fe200078e00ff */
[----:B------:R-:W-:Y:S01]  /*98240*/  ISETP.GE.U32.AND P3, PT, R66, 0x7f000001, PT ;  /* 0x7f0000014200780c */ /* 0x000fe20003f66070 */
[----:B------:R-:W-:Y:S01]  /*98250*/  ISETP.GE.U32.AND P5, PT, R30, 0x7f000001, PT ;  /* 0x7f0000011e00780c */ /* 0x000fe20003fa6070 */
[----:B------:R-:W-:Y:S01]  /*98260*/  IADD3 R91, PT, PT, R95, R91, RZ ;  /* 0x0000005b5f5b7210 */ /* 0x000fe20007ffe0ff */
[----:B------:R-:W-:Y:S01]  /*98270*/  IMAD.HI.U32 R74, R55, 0x7f000001, R8 ;  /* 0x7f000001374a7827 */ /* 0x000fe200078e0008 */
[----:B------:R-:W-:Y:S02]  /*98280*/  @P2 IADD3 R57, PT, PT, R57, -0x7f000001, RZ ;  /* 0x80ffffff39392810 */ /* 0x000fe40007ffe0ff */
[----:B------:R-:W-:Y:S01]  /*98290*/  IADD3 R73, PT, PT, R102, R73, RZ ;  /* 0x0000004966497210 */ /* 0x000fe20007ffe0ff */
[----:B------:R-:W-:Y:S01]  /*982a0*/  IMAD.WIDE.U32 R8, R105, R23, RZ ;  /* 0x0000001769087225 */ /* 0x000fe200078e00ff */
[----:B------:R-:W-:-:S03]  /*982b0*/  ISETP.GE.U32.AND P2, PT, R67, 0x7f000001, PT ;  /* 0x7f0000014300780c */ /* 0x000fc60003f46070 */
[----:B------:R-:W-:-:S04]  /*982c0*/  IMAD.WIDE.U32 R60, R105, R22, RZ ;  /* 0x00000016693c7225 */ /* 0x000fc800078e00ff */
[----:B------:R-:W-:Y:S01]  /*982d0*/  IMAD R69, R10, 0x7effffff, RZ ;  /* 0x7effffff0a457824 */ /* 0x000fe200078e02ff */
[----:B------:R-:W-:Y:S01]  /*982e0*/  @P6 IADD3 R48, PT, PT, R48, -0x7f000001, RZ ;  /* 0x80ffffff30306810 */ /* 0x000fe20007ffe0ff */
[----:B------:R-:W-:Y:S01]  /*982f0*/  ISETP.GE.U32.AND P6, PT, R59, 0x7f000001, PT ;  /* 0x7f0000013b00780c */ /* 0x000fe20003fc6070 */
[----:B------:R-:W-:Y:S01]  /*98300*/  @P0 IADD3 R65, PT, PT, R65, -0x7f000001, RZ ;  /* 0x80ffffff41410810 */ /* 0x000fe20007ffe0ff */
[----:B------:R-:W-:-:S04]  /*98310*/  IMAD.WIDE.U32 R12, R237, R93, RZ ;  /* 0x0000005ded0c7225 */ /* 0x000fc800078e00ff */
[----:B------:R-:W-:Y:S01]  /*98320*/  IMAD R71, R8, 0x7effffff, RZ ;  /* 0x7effffff08477824 */ /* 0x000fe200078e02ff */
[----:B------:R-:W-:Y:S01]  /*98330*/  @P4 IADD3 R31, PT, PT, R31, -0x7f000001, RZ ;  /* 0x80ffffff1f1f4810 */ /* 0x000fe20007ffe0ff */
[----:B------:R-:W-:Y:S01]  /*98340*/  ISETP.GE.U32.AND P0, PT, R91, 0x7f000001, PT ;  /* 0x7f0000015b00780c */ /* 0x000fe20003f06070 */
[----:B------:R-:W-:Y:S02]  /*98350*/  IMAD R33, R60, 0x7effffff, RZ ;  /* 0x7effffff3c217824 */ /* 0x000fe400078e02ff */
[----:B------:R-:W-:Y:S01]  /*98360*/  IMAD.HI.U32 R69, R69, 0x7f000001, R10 ;  /* 0x7f00000145457827 */ /* 0x000fe200078e000a */
[----:B------:R-:W-:Y:S01]  /*98370*/  ISETP.GE.U32.AND P4, PT, R73, 0x7f000001, PT ;  /* 0x7f0000014900780c */ /* 0x000fe20003f86070 */
[----:B------:R-:W-:Y:S02]  /*98380*/  @P1 IADD3 R27, PT, PT, R27, -0x7f000001, RZ ;  /* 0x80ffffff1b1b1810 */ /* 0x000fe40007ffe0ff */
[----:B------:R-:W-:Y:S01]  /*98390*/  IMAD.WIDE.U32 R10, R237, R89, RZ ;  /* 0x00000059ed0a7225 */ /* 0x000fe200078e00ff */
[----:B------:R-:W-:Y:S01]  /*983a0*/  ISETP.GE.U32.AND P1, PT, R28, 0x7f000001, PT ;  /* 0x7f0000011c00780c */ /* 0x000fe20003f26070 */
[----:B------:R-:W-:-:S02]  /*983b0*/  IADD3 R92, PT, PT, R99, R92, RZ ;  /* 0x0000005c635c7210 */ /* 0x000fc40007ffe0ff */
[----:B------:R-:W-:Y:S02]  /*983c0*/  IMAD R55, R12, 0x7effffff, RZ ;  /* 0x7effffff0c377824 */ /* 0x000fe400078e02ff */
[----:B------:R-:W-:-:S04]  /*983d0*/  IMAD.HI.U32 R71, R71, 0x7f000001, R8 ;  /* 0x7f00000147477827 */ /* 0x000fc800078e0008 */
[----:B------:R-:W-:-:S04]  /*983e0*/  IMAD.HI.U32 R60, R33, 0x7f000001, R60 ;  /* 0x7f000001213c7827 */ /* 0x000fc800078e003c */
[----:B------:R-:W-:-:S04]  /*983f0*/  IMAD.WIDE.U32 R8, R237, R105, RZ ;  /* 0x00000069ed087225 */ /* 0x000fc800078e00ff */
[----:B------:R-:W-:Y:S01]  /*98400*/  IMAD R61, R10, 0x7effffff, RZ ;  /* 0x7effffff0a3d7824 */ /* 0x000fe200078e02ff */
[----:B------:R-:W-:Y:S02]  /*98410*/  @P3 IADD3 R66, PT, PT, R66, -0x7f000001, RZ ;  /* 0x80ffffff42423810 */ /* 0x000fe40007ffe0ff */
[----:B------:R-:W-:Y:S01]  /*98420*/  @P5 IADD3 R30, PT, PT, R30, -0x7f000001, RZ ;  /* 0x80ffffff1e1e5810 */ /* 0x000fe20007ffe0ff */
[----:B------:R-:W-:Y:S01]  /*98430*/  IMAD.HI.U32 R55, R55, 0x7f000001, R12 ;  /* 0x7f00000137377827 */ /* 0x000fe200078e000c */
[----:B------:R-:W-:-:S03]  /*98440*/  ISETP.GE.U32.AND P5, PT, R92, 0x7f000001, PT ;  /* 0x7f0000015c00780c */ /* 0x000fc60003fa6070 */
[----:B------:R-:W-:Y:S01]  /*98450*/  IMAD R13, R8, 0x7effffff, RZ ;  /* 0x7effffff080d7824 */ /* 0x000fe200078e02ff */
[----:B------:R-:W-:Y:S01]  /*98460*/  @P2 IADD3 R67, PT, PT, R67, -0x7f000001, RZ ;  /* 0x80ffffff43432810 */ /* 0x000fe20007ffe0ff */
[----:B------:R-:W-:-:S04]  /*98470*/  IMAD.HI.U32 R61, R61, 0x7f000001, R10 ;  /* 0x7f0000013d3d7827 */ /* 0x000fc800078e000a */
[----:B------:R-:W-:Y:S01]  /*98480*/  IMAD.WIDE.U32 R10, R227, R66, RZ ;  /* 0x00000042e30a7225 */ /* 0x000fe200078e00ff */
[----:B------:R-:W-:-:S03]  /*98490*/  @P6 IADD3 R59, PT, PT, R59, -0x7f000001, RZ ;  /* 0x80ffffff3b3b6810 */ /* 0x000fc60007ffe0ff */
[----:B------:R-:W-:Y:S01]  /*984a0*/  IMAD.HI.U32 R62, R13, 0x7f000001, R8 ;  /* 0x7f0000010d3e7827 */ /* 0x000fe200078e0008 */
[----:B------:R-:W-:-:S03]  /*984b0*/  @P0 IADD3 R91, PT, PT, R91, -0x7f000001, RZ ;  /* 0x80ffffff5b5b0810 */ /* 0x000fc60007ffe0ff */
[----:B------:R-:W-:Y:S01]  /*984c0*/  IMAD.WIDE.U32 R8, R227, R67, RZ ;  /* 0x00000043e3087225 */ /* 0x000fe200078e00ff */
[----:B------:R-:W-:Y:S01]  /*984d0*/  @P4 IADD3 R73, PT, PT, R73, -0x7f000001, RZ ;  /* 0x80ffffff49494810 */ /* 0x000fe20007ffe0ff */
[----:B------:R-:W-:Y:S01]  /*984e0*/  ISETP.GE.U32.AND P0, PT, R6, 0x7f000001, PT ;  /* 0x7f0000010600780c */ /* 0x000fe20003f06070 */
[----:B------:R-:W-:Y:S01]  /*984f0*/  ISETP.GE.U32.AND P3, PT, R75, 0x7f000001, PT ;  /* 0x7f0000014b00780c */ /* 0x000fe20003f66070 */
[----:B------:R-:W-:Y:S01]  /*98500*/  IMAD R13, R10, 0x7effffff, RZ ;  /* 0x7effffff0a0d7824 */ /* 0x000fe200078e02ff */
[----:B------:R-:W-:Y:S01]  /*98510*/  @P1 IADD3 R28, PT, PT, R28, -0x7f000001, RZ ;  /* 0x80ffffff1c1c1810 */ /* 0x000fe20007ffe0ff */
[----:B------:R-:W-:Y:S01]  /*98520*/  ISETP.GE.U32.AND P4, PT, R29, 0x7f000001, PT ;  /* 0x7f0000011d00780c */ /* 0x000fe20003f86070 */
[----:B------:R-:W-:Y:S01]  /*98530*/  IADD3 R78, PT, PT, R58, R59, RZ ;  /* 0x0000003b3a4e7210 */ /* 0x000fe20007ffe0ff */
[----:B------:R-:W-:Y:S02]  /*98540*/  IMAD R59, R8, 0x7effffff, RZ ;  /* 0x7effffff083b7824 */ /* 0x000fe400078e02ff */
[----:B------:R-:W-:Y:S01]  /*98550*/  IMAD.HI.U32 R58, R13, 0x7f000001, R10 ;  /* 0x7f0000010d3a7827 */ /* 0x000fe200078e000a */
[----:B------:R-:W-:-:S03]  /*98560*/  ISETP.GE.U32.AND P2, PT, R7, 0x7f000001, PT ;  /* 0x7f0000010700780c */ /* 0x000fc60003f46070 */
[----:B------:R-:W-:Y:S01]  /*98570*/  IMAD.WIDE.U32 R10, R28, R23, RZ ;  /* 0x000000171c0a7225 */ /* 0x000fe200078e00ff */
[----:B------:R-:W-:Y:S02]  /*98580*/  @P5 IADD3 R92, PT, PT, R92, -0x7f000001, RZ ;  /* 0x80ffffff5c5c5810 */ /* 0x000fe40007ffe0ff */
[----:B------:R-:W-:Y:S01]  /*98590*/  IADD3 R48, PT, PT, R77, R48, RZ ;  /* 0x000000304d307210 */ /* 0x000fe20007ffe0ff */
[----:B------:R-:W-:Y:S01]  /*985a0*/  IMAD.HI.U32 R59, R59, 0x7f000001, R8 ;  /* 0x7f0000013b3b7827 */ /* 0x000fe200078e0008 */
[----:B------:R-:W-:-:S03]  /*985b0*/  IADD3 R77, PT, PT, R19, R57, RZ ;  /* 0x00000039134d7210 */ /* 0x000fc60007ffe0ff */
[----:B------:R-:W-:Y:S01]  /*985c0*/  IMAD.WIDE.U32 R8, R28, R22, RZ ;  /* 0x000000161c087225 */ /* 0x000fe200078e00ff */
[----:B------:R-:W-:-:S03]  /*985d0*/  ISETP.GE.U32.AND P1, PT, R5, 0x7f000001, PT ;  /* 0x7f0000010500780c */ /* 0x000fc60003f26070 */
[----:B------:R-:W-:-:S04]  /*985e0*/  IMAD.WIDE.U32 R18, R28, R18, RZ ;  /* 0x000000121c127225 */ /* 0x000fc800078e00ff */
[----:B------:R-:W-:Y:S01]  /*985f0*/  IMAD R23, R10, 0x7effffff, RZ ;  /* 0x7effffff0a177824 */ /* 0x000fe200078e02ff */
[----:B------:R-:W-:Y:S02]  /*98600*/  IADD3 R67, PT, PT, R92, R65, RZ ;  /* 0x000000415c437210 */ /* 0x000fe40007ffe0ff */
[----:B------:R-:W-:Y:S01]  /*98610*/  IADD3 R73, PT, PT, R73, R27, RZ ;  /* 0x0000001b49497210 */ /* 0x000fe20007ffe0ff */
[----:B------:R-:W-:Y:S01]  /*98620*/  IMAD R65, R8, 0x7effffff, RZ ;  /* 0x7effffff08417824 */ /* 0x000fe200078e02ff */
[----:B------:R-:W-:Y:S02]  /*98630*/  @P0 IADD3 R6, PT, PT, R6, -0x7f000001, RZ ;  /* 0x80ffffff06060810 */ /* 0x000fe40007ffe0ff */
[----:B------:R-:W-:Y:S01]  /*98640*/  @P3 IADD3 R75, PT, PT, R75, -0x7f000001, RZ ;  /* 0x80ffffff4b4b3810 */ /* 0x000fe20007ffe0ff */
[----:B------:R-:W-:-:S04]  /*98650*/  IMAD.WIDE.U32 R26, R28, R26, RZ ;  /* 0x0000001a1c1a7225 */ /* 0x000fc800078e00ff */
[----:B------:R-:W-:Y:S02]  /*98660*/  IMAD R13, R18, 0x7effffff, RZ ;  /* 0x7effffff120d7824 */ /* 0x000fe400078e02ff */
[----:B------:R-:W-:Y:S01]  /*98670*/  IMAD.HI.U32 R66, R23, 0x7f000001, R10 ;  /* 0x7f00000117427827 */ /* 0x000fe200078e000a */
[----:B------:R-:W-:-:S03]  /*98680*/  @P4 IADD3 R29, PT, PT, R29, -0x7f000001, RZ ;  /* 0x80ffffff1d1d4810 */ /* 0x000fc60007ffe0ff */
[----:B------:R-:W-:Y:S01]  /*98690*/  IMAD.WIDE.U32 R10, R237, R28, RZ ;  /* 0x0000001ced0a7225 */ /* 0x000fe200078e00ff */
[----:B------:R-:W-:-:S03]  /*986a0*/  IADD3 R79, PT, PT, R31, R30, RZ ;  /* 0x0000001e1f4f7210 */ /* 0x000fc60007ffe0ff */
[----:B------:R-:W-:-:S04]  /*986b0*/  IMAD.HI.U32 R65, R65, 0x7f000001, R8 ;  /* 0x7f00000141417827 */ /* 0x000fc800078e0008 */
[----:B------:R-:W-:Y:S02]  /*986c0*/  IMAD R31, R26, 0x7effffff, RZ ;  /* 0x7effffff1a1f7824 */ /* 0x000fe400078e02ff */
[----:B------:R-:W-:-:S04]  /*986d0*/  IMAD.HI.U32 R72, R13, 0x7f000001, R18 ;  /* 0x7f0000010d487827 */ /* 0x000fc800078e0012 */
[----:B------:R-:W-:-:S04]  /*986e0*/  IMAD.WIDE.U32 R8, R6, R75, RZ ;  /* 0x0000004b06087225 */ /* 0x000fc800078e00ff */
[----:B------:R-:W-:Y:S01]  /*986f0*/  IMAD R57, R10, 0x7effffff, RZ ;  /* 0x7effffff0a397824 */ /* 0x000fe200078e02ff */
[----:B------:R-:W-:Y:S01]  /*98700*/  @P2 IADD3 R7, PT, PT, R7, -0x7f000001, RZ ;  /* 0x80ffffff07072810 */ /* 0x000fe20007ffe0ff */
[----:B------:R-:W-:-:S04]  /*98710*/  IMAD.WIDE.U32 R18, R6, R29, RZ ;  /* 0x0000001d06127225 */ /* 0x000fc800078e00ff */
[----:B------:R-:W-:-:S04]  /*98720*/  IMAD.HI.U32 R68, R31, 0x7f000001, R26 ;  /* 0x7f0000011f447827 */ /* 0x000fc800078e001a */
[----:B------:R-:W-:Y:S01]  /*98730*/  IMAD R23, R8, 0x7effffff, RZ ;  /* 0x7effffff08177824 */ /* 0x000fe200078e02ff */
[----:B------:R-:W-:Y:S01]  /*98740*/  @P1 IADD3 R5, PT, PT, R5, -0x7f000001, RZ ;  /* 0x80ffffff05051810 */ /* 0x000fe20007ffe0ff */
[----:B------:R-:W-:-:S04]  /*98750*/  IMAD.HI.U32 R57, R57, 0x7f000001, R10 ;  /* 0x7f00000139397827 */ /* 0x000fc800078e000a */
[----:B------:R-:W-:Y:S02]  /*98760*/  IMAD R27, R18, 0x7effffff, RZ ;  /* 0x7effffff121b7824 */ /* 0x000fe400078e02ff */
[----:B------:R-:W-:-:S04]  /*98770*/  IMAD.WIDE.U32 R10, R7, R223, RZ ;  /* 0x000000df070a7225 */ /* 0x000fc800078e00ff */
[----:B------:R-:W-:-:S04]  /*98780*/  IMAD.HI.U32 R8, R23, 0x7f000001, R8 ;  /* 0x7f00000117087827 */ /* 0x000fc800078e0008 */
[----:B------:R-:W-:-:S04]  /*98790*/  IMAD.HI.U32 R9, R27, 0x7f000001, R18 ;  /* 0x7f0000011b097827 */ /* 0x000fc800078e0012 */
[----:B------:R-:W-:Y:S02]  /*987a0*/  IMAD R23, R10, 0x7effffff, RZ ;  /* 0x7effffff0a177824 */ /* 0x000fe400078e02ff */
[----:B------:R-:W-:-:S04]  /*987b0*/  IMAD.WIDE.U32 R18, R5, R219, RZ ;  /* 0x000000db05127225 */ /* 0x000fc800078e00ff */
[----:B------:R-:W-:-:S04]  /*987c0*/  IMAD.HI.U32 R76, R23, 0x7f000001, R10 ;  /* 0x7f000001174c7827 */ /* 0x000fc800078e000a */
[----:B------:R-:W-:-:S04]  /*987d0*/  IMAD.WIDE.U32 R26, R5, R223, RZ ;  /* 0x000000df051a7225 */ /* 0x000fc800078e00ff */
[----:B------:R-:W-:Y:S01]  /*987e0*/  IMAD R29, R18, 0x7effffff, RZ ;  /* 0x7effffff121d7824 */ /* 0x000fe200078e02ff */
[----:B------:R-:W-:Y:S01]  /*987f0*/  ISETP.GE.U32.AND P0, PT, R63, 0x7f000001, PT ;  /* 0x7f0000013f00780c */ /* 0x000fe20003f06070 */
[----:B------:R-:W-:-:S04]  /*98800*/  IMAD.WIDE.U32 R10, R7, R219, RZ ;  /* 0x000000db070a7225 */ /* 0x000fc800078e00ff */
[----:B------:R-:W-:Y:S02]  /*98810*/  IMAD R23, R26, 0x7effffff, RZ ;  /* 0x7effffff1a177824 */ /* 0x000fe400078e02ff */
[----:B------:R-:W-:-:S04]  /*98820*/  IMAD.HI.U32 R29, R29, 0x7f000001, R18 ;  /* 0x7f0000011d1d7827 */ /* 0x000fc800078e0012 */
[----:B------:R-:W-:Y:S01]  /*98830*/  IMAD R19, R10, 0x7effffff, RZ ;  /* 0x7effffff0a137824 */ /* 0x000fe200078e02ff */
[----:B------:R-:W-:Y:S01]  /*98840*/  ISETP.GE.U32.AND P6, PT, R38, 0x7f000001, PT ;  /* 0x7f0000012600780c */ /* 0x000fe20003fc6070 */
[----:B------:R-:W-:-:S04]  /*98850*/  IMAD.HI.U32 R26, R23, 0x7f000001, R26 ;  /* 0x7f000001171a7827 */ /* 0x000fc800078e001a */
[----:B------:R-:W-:-:S04]  /*98860*/  IMAD.HI.U32 R23, R19, 0x7f000001, R10 ;  /* 0x7f00000113177827 */ /* 0x000fc800078e000a */
[----:B------:R-:W-:Y:S01]  /*98870*/  IMAD.WIDE.U32 R18, R5, R233, RZ ;  /* 0x000000e905127225 */ /* 0x000fe200078e00ff */
[----:B------:R-:W3:Y:S03]  /*98880*/  LDL.LU R227, [R1+0x3b8] ;  /* 0x0003b80001e37983 */ /* 0x000ee60000300800 */
[----:B------:R-:W-:Y:S01]  /*98890*/  IMAD R33, R18, 0x7effffff, RZ ;  /* 0x7effffff12217824 */ /* 0x000fe200078e02ff */
[----:B------:R-:W-:-:S03]  /*988a0*/  @P0 IADD3 R63, PT, PT, R63, -0x7f000001, RZ ;  /* 0x80ffffff3f3f0810 */ /* 0x000fc60007ffe0ff */
[----:B------:R-:W-:-:S04]  /*988b0*/  IMAD.HI.U32 R28, R33, 0x7f000001, R18 ;  /* 0x7f000001211c7827 */ /* 0x000fc800078e0012 */
[----:B------:R-:W-:-:S04]  /*988c0*/  IMAD.WIDE.U32 R18, R63, R223, RZ ;  /* 0x000000df3f127225 */ /* 0x000fc800078e00ff */
[----:B------:R-:W-:-:S04]  /*988d0*/  IMAD R33, R18, 0x7effffff, RZ ;  /* 0x7effffff12217824 */ /* 0x000fc800078e02ff */
[----:B------:R-:W-:Y:S02]  /*988e0*/  IMAD.HI.U32 R33, R33, 0x7f000001, R18 ;  /* 0x7f00000121217827 */ /* 0x000fe400078e0012 */
[----:B------:R-:W2:Y:S01]  /*988f0*/  LDL.64 R18, [R1+0x100] ;  /* 0x0001000001127983 */ /* 0x000ea20000100a00 */
[----:B------:R-:W-:Y:S01]  /*98900*/  ISETP.GE.U32.AND P0, PT, R36, 0x7f000001, PT ;  /* 0x7f0000012400780c */ /* 0x000fe20003f06070 */
[----:B------:R-:W-:Y:S01]  /*98910*/  ISETP.GE.U32.AND P3, PT, R37, 0x7f000001, PT ;  /* 0x7f0000012500780c */ /* 0x000fe20003f66070 */
[----:B------:R-:W-:Y:S01]  /*98920*/  ISETP.GE.U32.AND P2, PT, R44, 0x7f000001, PT ;  /* 0x7f0000012c00780c */ /* 0x000fe20003f46070 */
[----:B------:R-:W-:-:S10]  /*98930*/  ISETP.GE.U32.AND P1, PT, R32, 0x7f000001, PT ;  /* 0x7f0000012000780c */ /* 0x000fd40003f26070 */
[----:B------:R-:W-:Y:S02]  /*98940*/  @P0 IADD3 R36, PT, PT, R36, -0x7f000001, RZ ;  /* 0x80ffffff24240810 */ /* 0x000fe40007ffe0ff */
[----:B------:R-:W-:-:S03]  /*98950*/  @P3 IADD3 R37, PT, PT, R37, -0x7f000001, RZ ;  /* 0x80ffffff25253810 */ /* 0x000fc60007ffe0ff */
[----:B------:R-:W-:Y:S01]  /*98960*/  ISETP.GE.U32.AND P0, PT, R36, 0x7f000001, PT ;  /* 0x7f0000012400780c */ /* 0x000fe20003f06070 */
[----:B------:R-:W-:Y:S01]  /*98970*/  ISETP.GE.U32.AND P3, PT, R78, 0x7f000001, PT ;  /* 0x7f0000014e00780c */ /* 0x000fe20003f66070 */
[----:B------:R-:W-:Y:S01]  /*98980*/  @P2 IADD3 R44, PT, PT, R44, -0x7f000001, RZ ;  /* 0x80ffffff2c2c2810 */ /* 0x000fe20007ffe0ff */
[----:B------:R-:W-:Y:S01]  /*98990*/  ISETP.GE.U32.AND P2, PT, R77, 0x7f000001, PT ;  /* 0x7f0000014d00780c */ /* 0x000fe20003f46070 */
[----:B------:R-:W-:Y:S01]  /*989a0*/  @P1 IADD3 R32, PT, PT, R32, -0x7f000001, RZ ;  /* 0x80ffffff20201810 */ /* 0x000fe20007ffe0ff */
[----:B------:R-:W-:Y:S01]  /*989b0*/  ISETP.GE.U32.AND P1, PT, R34, 0x7f000001, PT ;  /* 0x7f0000012200780c */ /* 0x000fe20003f26070 */
[----:B------:R-:W-:-:S07]  /*989c0*/  ISETP.GE.U32.AND P5, PT, R35, 0x7f000001, PT ;  /* 0x7f0000012300780c */ /* 0x000fce0003fa6070 */
        /* <DEDUP_REMOVED lines=9> */
[----:B------:R-:W-:-:S02]  /*98a60*/  @P1 IADD3 R34, PT, PT, R34, -0x7f000001, RZ ;  /* 0x80ffffff22221810 */ /* 0x000fc40007ffe0ff */
[----:B------:R-:W-:Y:S01]  /*98a70*/  IADD3 R38, PT, PT, R91, R38, RZ ;  /* 0x000000265b267210 */ /* 0x000fe20007ffe0ff */
[----:B------:R-:W-:Y:S01]  /*98a80*/  ISETP.GE.U32.AND P1, PT, R39, 0x7f000001, PT ;  /* 0x7f0000012700780c */ /* 0x000fe20003f26070 */
[----:B------:R-:W-:Y:S01]  /*98a90*/  IMAD.HI.U32 R75, R75, 0x7f000001, R12 ;  /* 0x7f0000014b4b7827 */ /* 0x000fe200078e000c */
        /* <DEDUP_REMOVED lines=9> */
[----:B------:R-:W-:Y:S01]  /*98b30*/  @P2 IADD3 R71, PT, PT, R71, -0x7f000001, RZ ;  /* 0x80ffffff47472810 */ /* 0x000fe20007ffe0ff */
[----:B------:R-:W-:Y:S01]  /*98b40*/  ISETP.GE.U32.AND P2, PT, R73, 0x7f000001, PT ;  /* 0x7f0000014900780c */ /* 0x000fe20003f46070 */
[----:B------:R-:W-:-:S04]  /*98b50*/  IMAD.HI.U32 R27, R31, 0x7f000001, R12 ;  /* 0x7f0000011f1b7827 */ /* 0x000fc800078e000c */
[----:B------:R-:W-:Y:S01]  /*98b60*/  IMAD.WIDE.U32 R12, R63, R233, RZ ;  /* 0x000000e93f0c7225 */ /* 0x000fe200078e00ff */
[----:B------:R-:W-:-:S03]  /*98b70*/  @P1 IADD3 R39, PT, PT, R39, -0x7f000001, RZ ;  /* 0x80ffffff27271810 */ /* 0x000fc60007ffe0ff */
[----:B------:R-:W-:Y:S01]  /*98b80*/  IMAD.WIDE.U32 R10, R63, R219, RZ ;  /* 0x000000db3f0a7225 */ /* 0x000fe200078e00ff */
[----:B------:R-:W-:Y:S01]  /*98b90*/  ISETP.GE.U32.AND P1, PT, R70, 0x7f000001, PT ;  /* 0x7f0000014600780c */ /* 0x000fe20003f26070 */
[----:B------:R-:W-:Y:S02]  /*98ba0*/  @P4 IADD3 R79, PT, PT, R79, -0x7f000001, RZ ;  /* 0x80ffffff4f4f4810 */ /* 0x000fe40007ffe0ff */
[----:B------:R-:W-:Y:S01]  /*98bb0*/  @P0 IADD3 R74, PT, PT, R74, -0x7f000001, RZ ;  /* 0x80ffffff4a4a0810 */ /* 0x000fe20007ffe0ff */
[----:B------:R-:W-:Y:S01]  /*98bc0*/  IMAD R83, R12, 0x7effffff, RZ ;  /* 0x7effffff0c537824 */ /* 0x000fe200078e02ff */
[----:B------:R-:W-:Y:S01]  /*98bd0*/  ISETP.GE.U32.AND P4, PT, R17, 0x7f000001, PT ;  /* 0x7f0000011100780c */ /* 0x000fe20003f86070 */
[----:B------:R-:W-:Y:S01]  /*98be0*/  ISETP.GE.U32.AND P0, PT, R46, 0x7f000001, PT ;  /* 0x7f0000012e00780c */ /* 0x000fe20003f06070 */
[----:B------:R-:W-:Y:S01]  /*98bf0*/  IMAD R87, R10, 0x7effffff, RZ ;  /* 0x7effffff0a577824 */ /* 0x000fe200078e02ff */
[----:B------:R-:W-:Y:S01]  /*98c00*/  @P3 IADD3 R38, PT, PT, R38, -0x7f000001, RZ ;  /* 0x80ffffff26263810 */ /* 0x000fe20007ffe0ff */
[----:B------:R-:W-:Y:S01]  /*98c10*/  IMAD.HI.U32 R22, R83, 0x7f000001, R12 ;  /* 0x7f00000153167827 */ /* 0x000fe200078e000c */
[----:B------:R-:W-:Y:S01]  /*98c20*/  @P5 IADD3 R49, PT, PT, R49, -0x7f000001, RZ ;  /* 0x80ffffff31315810 */ /* 0x000fe20007ffe0ff */
[----:B------:R-:W-:Y:S01]  /*98c30*/  ISETP.GE.U32.AND P3, PT, R76, 0x7f000001, PT ;  /* 0x7f0000014c00780c */ /* 0x000fe20003f66070 */
[----:B------:R-:W-:Y:S01]  /*98c40*/  ISETP.GE.U32.AND P6, PT, R45, 0x7f000001, PT ;  /* 0x7f0000012d00780c */ /* 0x000fe20003fc6070 */
[----:B------:R-:W-:Y:S01]  /*98c50*/  IADD3 R83, PT, PT, R36, R44, RZ ;  /* 0x0000002c24537210 */ /* 0x000fe20007ffe0ff */
[----:B------:R-:W-:Y:S01]  /*98c60*/  ISETP.GE.U32.AND P5, PT, R75, 0x7f000001, PT ;  /* 0x7f0000014b00780c */ /* 0x000fe20003fa6070 */
[----:B------:R-:W-:-:S04]  /*98c70*/  IMAD.HI.U32 R80, R87, 0x7f000001, R10 ;  /* 0x7f00000157507827 */ /* 0x000fc800078e000a */
[----:B------:R-:W-:Y:S01]  /*98c80*/  IMAD.WIDE.U32 R10, R32, R5, RZ ;  /* 0x00000005200a7225 */ /* 0x000fe200078e00ff */
[----:B------:R-:W-:Y:S01]  /*98c90*/  @P2 IADD3 R73, PT, PT, R73, -0x7f000001, RZ ;  /* 0x80ffffff49492810 */ /* 0x000fe20007ffe0ff */
[----:B------:R-:W-:Y:S01]  /*98ca0*/  ISETP.GE.U32.AND P2, PT, R83, 0x7f000001, PT ;  /* 0x7f0000015300780c */ /* 0x000fe20003f46070 */
[----:B------:R-:W-:Y:S01]  /*98cb0*/  @P1 IADD3 R70, PT, PT, R70, -0x7f000001, RZ ;  /* 0x80ffffff46461810 */ /* 0x000fe20007ffe0ff */
[----:B------:R-:W-:Y:S01]  /*98cc0*/  IMAD R5, R10, 0x7effffff, RZ ;  /* 0x7effffff0a057824 */ /* 0x000fe200078e02ff */
[----:B------:R-:W-:Y:S01]  /*98cd0*/  @P4 IADD3 R17, PT, PT, R17, -0x7f000001, RZ ;  /* 0x80ffffff11114810 */ /* 0x000fe20007ffe0ff */
[----:B------:R-:W-:Y:S01]  /*98ce0*/  ISETP.GE.U32.AND P1, PT, R67, 0x7f000001, PT ;  /* 0x7f0000014300780c */ /* 0x000fe20003f26070 */
[----:B------:R-:W-:Y:S01]  /*98cf0*/  @P0 IADD3 R46, PT, PT, R46, -0x7f000001, RZ ;  /* 0x80ffffff2e2e0810 */ /* 0x000fe20007ffe0ff */
[----:B------:R-:W-:Y:S01]  /*98d00*/  ISETP.GE.U32.AND P4, PT, R65, 0x7f000001, PT ;  /* 0x7f0000014100780c */ /* 0x000fe20003f86070 */
[----:B------:R-:W-:Y:S01]  /*98d10*/  ISETP.GE.U32.AND P0, PT, R68, 0x7f000001, PT ;  /* 0x7f0000014400780c */ /* 0x000fe20003f06070 */
[----:B------:R-:W-:-:S04]  /*98d20*/  IMAD.HI.U32 R5, R5, 0x7f000001, R10 ;  /* 0x7f00000105057827 */ /* 0x000fc800078e000a */
[----:B------:R-:W-:Y:S01]  /*98d30*/  IMAD.WIDE.U32 R10, R32, R7, RZ ;  /* 0x00000007200a7225 */ /* 0x000fe200078e00ff */
[----:B------:R-:W-:Y:S02]  /*98d40*/  @P3 IADD3 R76, PT, PT, R76, -0x7f000001, RZ ;  /* 0x80ffffff4c4c3810 */ /* 0x000fe40007ffe0ff */
[----:B------:R-:W-:Y:S02]  /*98d50*/  @P6 IADD3 R45, PT, PT, R45, -0x7f000001, RZ ;  /* 0x80ffffff2d2d6810 */ /* 0x000fe40007ffe0ff */
[----:B------:R-:W-:Y:S01]  /*98d60*/  @P5 IADD3 R75, PT, PT, R75, -0x7f000001, RZ ;  /* 0x80ffffff4b4b5810 */ /* 0x000fe20007ffe0ff */
[----:B------:R-:W-:Y:S01]  /*98d70*/  ISETP.GE.U32.AND P3, PT, R80, 0x7f000001, PT ;  /* 0x7f0000015000780c */ /* 0x000fe20003f66070 */
[----:B------:R-:W-:Y:S01]  /*98d80*/  IADD3 R87, PT, PT, R78, R37, RZ ;  /* 0x000000254e577210 */ /* 0x000fe20007ffe0ff */
[----:B------:R-:W-:Y:S01]  /*98d90*/  ISETP.GE.U32.AND P5, PT, R66, 0x7f000001, PT ;  /* 0x7f0000014200780c */ /* 0x000fe20003fa6070 */
[----:B------:R-:W-:-:S04]  /*98da0*/  IMAD.WIDE.U32 R30, R7, R232, RZ ;  /* 0x000000e8071e7225 */ /* 0x000fc800078e00ff */
[----:B------:R-:W-:Y:S01]  /*98db0*/  IMAD R7, R10, 0x7effffff, RZ ;  /* 0x7effffff0a077824 */ /* 0x000fe200078e02ff */
[----:B------:R-:W-:Y:S01]  /*98dc0*/  IADD3 R79, PT, PT, R79, R45, RZ ;  /* 0x0000002d4f4f7210 */ /* 0x000fe20007ffe0ff */
[----:B------:R-:W-:Y:S01]  /*98dd0*/  ISETP.GE.U32.AND P6, PT, R54, 0x7f000001, PT ;  /* 0x7f0000013600780c */ /* 0x000fe20003fc6070 */
[----:B------:R-:W-:Y:S01]  /*98de0*/  @P2 IADD3 R83, PT, PT, R83, -0x7f000001, RZ ;  /* 0x80ffffff53532810 */ /* 0x000fe20007ffe0ff */
[----:B------:R-:W-:Y:S01]  /*98df0*/  ISETP.GE.U32.AND P2, PT, R87, 0x7f000001, PT ;  /* 0x7f0000015700780c */ /* 0x000fe20003f46070 */
[----:B------:R-:W-:-:S04]  /*98e00*/  IMAD.HI.U32 R7, R7, 0x7f000001, R10 ;  /* 0x7f00000107077827 */ /* 0x000fc800078e000a */
[----:B------:R-:W-:Y:S01]  /*98e10*/  IMAD.WIDE.U32 R10, R39, 0x5fffffa, RZ ;  /* 0x05fffffa270a7825 */ /* 0x000fe200078e00ff */
[----:B------:R-:W-:-:S03]  /*98e20*/  @P1 IADD3 R67, PT, PT, R67, -0x7f000001, RZ ;  /* 0x80ffffff43431810 */ /* 0x000fc60007ffe0ff */
[----:B------:R-:W-:Y:S01]  /*98e30*/  IMAD R81, R30, 0x7effffff, RZ ;  /* 0x7effffff1e517824 */ /* 0x000fe200078e02ff */
[----:B------:R-:W-:Y:S01]  /*98e40*/  ISETP.GE.U32.AND P1, PT, R40, 0x7f000001, PT ;  /* 0x7f0000012800780c */ /* 0x000fe20003f26070 */
[----:B------:R-:W-:Y:S02]  /*98e50*/  @P4 IADD3 R65, PT, PT, R65, -0x7f000001, RZ ;  /* 0x80ffffff41414810 */ /* 0x000fe40007ffe0ff */
[----:B------:R-:W-:Y:S01]  /*98e60*/  @P0 IADD3 R68, PT, PT, R68, -0x7f000001, RZ ;  /* 0x80ffffff44440810 */ /* 0x000fe20007ffe0ff */
[----:B------:R-:W-:-:S04]  /*98e70*/  IMAD.WIDE.U32 R12, R63, R232, RZ ;  /* 0x000000e83f0c7225 */ /* 0x000fc800078e00ff */
[----:B------:R-:W-:Y:S01]  /*98e80*/  IMAD R39, R39, 0x6, RZ ;  /* 0x0000000627277824 */ /* 0x000fe200078e02ff */
[----:B------:R-:W-:Y:S01]  /*98e90*/  ISETP.GE.U32.AND P4, PT, R50, 0x7f000001, PT ;  /* 0x7f0000013200780c */ /* 0x000fe20003f86070 */
[----:B------:R-:W-:Y:S01]  /*98ea0*/  ISETP.GE.U32.AND P0, PT, R79, 0x7f000001, PT ;  /* 0x7f0000014f00780c */ /* 0x000fe20003f06070 */
[----:B------:R-:W-:Y:S01]  /*98eb0*/  IMAD.HI.U32 R30, R81, 0x7f000001, R30 ;  /* 0x7f000001511e7827 */ /* 0x000fe200078e001e */
[----:B------:R-:W-:-:S03]  /*98ec0*/  @P3 IADD3 R80, PT, PT, R80, -0x7f000001, RZ ;  /* 0x80ffffff50503810 */ /* 0x000fc60007ffe0ff */
[----:B------:R-:W-:Y:S02]  /*98ed0*/  IMAD R31, R12, 0x7effffff, RZ ;  /* 0x7effffff0c1f7824 */ /* 0x000fe400078e02ff */
[----:B------:R-:W-:Y:S01]  /*98ee0*/  IMAD.HI.U32 R78, R39, 0x7f000001, R10 ;  /* 0x7f000001274e7827 */ /* 0x000fe200078e000a */
[----:B------:R-:W-:Y:S01]  /*98ef0*/  @P5 IADD3 R66, PT, PT, R66, -0x7f000001, RZ ;  /* 0x80ffffff42425810 */ /* 0x000fe20007ffe0ff */
[----:B------:R-:W-:Y:S01]  /*98f00*/  ISETP.GE.U32.AND P3, PT, R65, 0x7f000001, PT ;  /* 0x7f0000014100780c */ /* 0x000fe20003f66070 */
[----:B------:R-:W-:Y:S01]  /*98f10*/  ISETP.GE.U32.AND P5, PT, R72, 0x7f000001, PT ;  /* 0x7f0000014800780c */ /* 0x000fe20003fa6070 */
[----:B------:R-:W-:Y:S02]  /*98f20*/  IADD3 R81, PT, PT, R48, R35, RZ ;  /* 0x0000002330517210 */ /* 0x000fe40007ffe0ff */
[----:B------:R-:W-:Y:S01]  /*98f30*/  IADD3 R77, PT, PT, R77, R34, RZ ;  /* 0x000000224d4d7210 */ /* 0x000fe20007ffe0ff */
[----:B------:R-:W-:-:S04]  /*98f40*/  IMAD.HI.U32 R31, R31, 0x7f000001, R12 ;  /* 0x7f0000011f1f7827 */ /* 0x000fc800078e000c */
[----:B------:R-:W-:Y:S01]  /*98f50*/  IMAD.WIDE.U32 R34, R70, 0x5fffffa, RZ ;  /* 0x05fffffa46227825 */ /* 0x000fe200078e00ff */
[----:B------:R-:W-:-:S03]  /*98f60*/  @P6 IADD3 R54, PT, PT, R54, -0x7f000001, RZ ;  /* 0x80ffffff36366810 */ /* 0x000fc60007ffe0ff */
[----:B------:R-:W-:-:S04]  /*98f70*/  IMAD.WIDE.U32 R10, R49, 0x5fffffa, RZ ;  /* 0x05fffffa310a7825 */ /* 0x000fc800078e00ff */
[----:B------:R-:W-:Y:S01]  /*98f80*/  IMAD.WIDE.U32 R12, R74, 0x5fffffa, RZ ;  /* 0x05fffffa4a0c7825 */ /* 0x000fe200078e00ff */
[----:B------:R-:W-:Y:S01]  /*98f90*/  ISETP.GE.U32.AND P6, PT, R78, 0x7f000001, PT ;  /* 0x7f0000014e00780c */ /* 0x000fe20003fc6070 */
[----:B------:R-:W-:Y:S02]  /*98fa0*/  @P2 IADD3 R87, PT, PT, R87, -0x7f000001, RZ ;  /* 0x80ffffff57572810 */ /* 0x000fe40007ffe0ff */
[----:B------:R-:W-:Y:S02]  /*98fb0*/  IMAD R39, R49, 0x6, RZ ;  /* 0x0000000631277824 */ /* 0x000fe400078e02ff */
[----:B------:R-:W-:Y:S01]  /*98fc0*/  IMAD R45, R70, 0x6, RZ ;  /* 0x00000006462d7824 */ /* 0x000fe200078e02ff */
[----:B------:R-:W-:Y:S01]  /*98fd0*/  ISETP.GE.U32.AND P2, PT, R68, 0x7f000001, PT ;  /* 0x7f0000014400780c */ /* 0x000fe20003f46070 */
[----:B------:R-:W-:Y:S01]  /*98fe0*/  IMAD R49, R74, 0x6, RZ ;  /* 0x000000064a317824 */ /* 0x000fe200078e02ff */
[----:B------:R-:W-:Y:S01]  /*98ff0*/  @P1 IADD3 R40, PT, PT, R40, -0x7f000001, RZ ;  /* 0x80ffffff28281810 */ /* 0x000fe20007ffe0ff */
[----:B------:R-:W-:Y:S01]  /*99000*/  IMAD.WIDE.U32 R36, R71, 0x5fffffa, RZ ;  /* 0x05fffffa47247825 */ /* 0x000fe200078e00ff */
[----:B------:R-:W-:Y:S01]  /*99010*/  ISETP.GE.U32.AND P1, PT, R51, 0x7f000001, PT ;  /* 0x7f0000013300780c */ /* 0x000fe20003f26070 */
[----:B------:R-:W-:-:S02]  /*99020*/  @P0 IADD3 R79, PT, PT, R79, -0x7f000001, RZ ;  /* 0x80ffffff4f4f0810 */ /* 0x000fc40007ffe0ff */
[----:B------:R-:W-:Y:S01]  /*99030*/  @P4 IADD3 R50, PT, PT, R50, -0x7f000001, RZ ;  /* 0x80ffffff32324810 */ /* 0x000fe20007ffe0ff */
[----:B------:R-:W-:Y:S01]  /*99040*/  IMAD.HI.U32 R86, R45, 0x7f000001, R34 ;  /* 0x7f0000012d567827 */ /* 0x000fe200078e0022 */
[----:B------:R-:W-:Y:S01]  /*99050*/  ISETP.GE.U32.AND P0, PT, R64, 0x7f000001, PT ;  /* 0x7f0000014000780c */ /* 0x000fe20003f06070 */
[----:B------:R-:W-:Y:S02]  /*99060*/  ISETP.GE.U32.AND P4, PT, R53, 0x7f000001, PT ;  /* 0x7f0000013500780c */ /* 0x000fe40003f86070 */
[----:B------:R-:W-:Y:S02]  /*99070*/  IMAD R71, R71, 0x6, RZ ;  /* 0x0000000647477824 */ /* 0x000fe400078e02ff */
[----:B------:R-:W-:-:S04]  /*99080*/  IMAD.HI.U32 R74, R39, 0x7f000001, R10 ;  /* 0x7f000001274a7827 */ /* 0x000fc800078e000a */
[----:B------:R-:W-:-:S04]  /*99090*/  IMAD.HI.U32 R70, R49, 0x7f000001, R12 ;  /* 0x7f00000131467827 */ /* 0x000fc800078e000c */
[----:B------:R-:W-:-:S04]  /*990a0*/  IMAD.WIDE.U32 R34, R17, R223, RZ ;  /* 0x000000df11227225 */ /* 0x000fc800078e00ff */
[----:B------:R-:W-:-:S04]  /*990b0*/  IMAD.WIDE.U32 R10, R17, R233, RZ ;  /* 0x000000e9110a7225 */ /* 0x000fc800078e00ff */
[----:B------:R-:W-:Y:S01]  /*990c0*/  IMAD.WIDE.U32 R12, R69, 0x5fffffa, RZ ;  /* 0x05fffffa450c7825 */ /* 0x000fe200078e00ff */
[----:B------:R-:W-:-:S03]  /*990d0*/  @P3 IADD3 R65, PT, PT, R65, -0x7f000001, RZ ;  /* 0x80ffffff41413810 */ /* 0x000fc60007ffe0ff */
[----:B------:R-:W-:Y:S01]  /*990e0*/  IMAD R69, R69, 0x6, RZ ;  /* 0x0000000645457824 */ /* 0x000fe200078e02ff */
[----:B------:R-:W-:Y:S01]  /*990f0*/  @P5 IADD3 R72, PT, PT, R72, -0x7f000001, RZ ;  /* 0x80ffffff48485810 */ /* 0x000fe20007ffe0ff */
[----:B------:R-:W-:Y:S01]  /*99100*/  ISETP.GE.U32.AND P3, PT, R16, 0x7f000001, PT ;  /* 0x7f0000011000780c */ /* 0x000fe20003f66070 */
[----:B------:R-:W-:-:S04]  /*99110*/  IMAD.HI.U32 R71, R71, 0x7f000001, R36 ;  /* 0x7f00000147477827 */ /* 0x000fc800078e0024 */
[----:B------:R-:W-:-:S04]  /*99120*/  IMAD.WIDE.U32 R232, R17, R232, RZ ;  /* 0x000000e811e87225 */ /* 0x000fc800078e00ff */
[----:B------:R-:W-:Y:S02]  /*99130*/  IMAD R39, R34, 0x7effffff, RZ ;  /* 0x7effffff22277824 */ /* 0x000fe400078e02ff */
[----:B------:R-:W-:Y:S01]  /*99140*/  IMAD R37, R10, 0x7effffff, RZ ;  /* 0x7effffff0a257824 */ /* 0x000fe200078e02ff */
[----:B------:R-:W-:Y:S01]  /*99150*/  ISETP.GE.U32.AND P5, PT, R52, 0x7f000001, PT ;  /* 0x7f0000013400780c */ /* 0x000fe20003fa6070 */
[----:B------:R-:W-:Y:S01]  /*99160*/  IMAD.HI.U32 R69, R69, 0x7f000001, R12 ;  /* 0x7f00000145457827 */ /* 0x000fe200078e000c */
[----:B------:R-:W-:-:S03]  /*99170*/  @P6 IADD3 R78, PT, PT, R78, -0x7f000001, RZ ;  /* 0x80ffffff4e4e6810 */ /* 0x000fc60007ffe0ff */
[----:B------:R-:W-:Y:S02]  /*99180*/  IMAD R45, R232, 0x7effffff, RZ ;  /* 0x7effffffe82d7824 */ /* 0x000fe400078e02ff */
[----:B------:R-:W-:-:S04]  /*99190*/  IMAD.HI.U32 R34, R39, 0x7f000001, R34 ;  /* 0x7f00000127227827 */ /* 0x000fc800078e0022 */
[----:B------:R-:W-:Y:S01]  /*991a0*/  IMAD.WIDE.U32 R12, R237, R73, RZ ;  /* 0x00000049ed0c7225 */ /* 0x000fe200078e00ff */
[----:B------:R-:W-:Y:S01]  /*991b0*/  ISETP.GE.U32.AND P6, PT, R72, 0x7f000001, PT ;  /* 0x7f0000014800780c */ /* 0x000fe20003fc6070 */
[----:B------:R-:W-:Y:S02]  /*991c0*/  @P2 IADD3 R68, PT, PT, R68, -0x7f000001, RZ ;  /* 0x80ffffff44442810 */ /* 0x000fe40007ffe0ff */
[----:B------:R-:W-:-:S04]  /*991d0*/  IMAD.HI.U32 R10, R37, 0x7f000001, R10 ;  /* 0x7f000001250a7827 */ /* 0x000fc800078e000a */
[----:B------:R-:W-:Y:S01]  /*991e0*/  IMAD.WIDE.U32 R38, R237, R38, RZ ;  /* 0x00000026ed267225 */ /* 0x000fe200078e00ff */
[----:B------:R-:W-:-:S03]  /*991f0*/  ISETP.GE.U32.AND P2, PT, R81, 0x7f000001, PT ;  /* 0x7f0000015100780c */ /* 0x000fc60003f46070 */
[----:B------:R-:W-:Y:S01]  /*99200*/  IMAD.WIDE.U32 R36, R237, R67, RZ ;  /* 0x00000043ed247225 */ /* 0x000fe200078e00ff */
[----:B------:R-:W-:-:S03]  /*99210*/  @P1 IADD3 R51, PT, PT, R51, -0x7f000001, RZ ;  /* 0x80ffffff33331810 */ /* 0x000fc60007ffe0ff */
[----:B------:R-:W-:-:S04]  /*99220*/  IMAD.HI.U32 R35, R45, 0x7f000001, R232 ;  /* 0x7f0000012d237827 */ /* 0x000fc800078e00e8 */
[----:B------:R-:W-:Y:S01]  /*99230*/  IMAD R11, R12, 0x7effffff, RZ ;  /* 0x7effffff0c0b7824 */ /* 0x000fe200078e02ff */
[----:B------:R-:W-:Y:S01]  /*99240*/  ISETP.GE.U32.AND P1, PT, R66, 0x7f000001, PT ;  /* 0x7f0000014200780c */ /* 0x000fe20003f26070 */
[----:B------:R-:W-:Y:S02]  /*99250*/  IADD3 R65, PT, PT, R65, R78, RZ ;  /* 0x0000004e41417210 */ /* 0x000fe40007ffe0ff */
[----:B------:R-:W-:Y:S02]  /*99260*/  @P0 IADD3 R64, PT, PT, R64, -0x7f000001, RZ ;  /* 0x80ffffff40400810 */ /* 0x000fe40007ffe0ff */
[----:B------:R-:W-:Y:S01]  /*99270*/  @P4 IADD3 R53, PT, PT, R53, -0x7f000001, RZ ;  /* 0x80ffffff35354810 */ /* 0x000fe20007ffe0ff */
[----:B------:R-:W-:Y:S01]  /*99280*/  IMAD R45, R38, 0x7effffff, RZ ;  /* 0x7effffff262d7824 */ /* 0x000fe200078e02ff */
[----:B------:R-:W-:Y:S01]  /*99290*/  ISETP.GE.U32.AND P0, PT, R42, 0x7f000001, PT ;  /* 0x7f0000012a00780c */ /* 0x000fe20003f06070 */
[----:B------:R-:W-:Y:S01]  /*992a0*/  ISETP.GE.U32.AND P4, PT, R74, 0x7f000001, PT ;  /* 0x7f0000014a00780c */ /* 0x000fe20003f86070 */
[----:B------:R-:W-:-:S02]  /*992b0*/  IMAD R67, R36, 0x7effffff, RZ ;  /* 0x7effffff24437824 */ /* 0x000fc400078e02ff */
[----:B------:R-:W-:Y:S01]  /*992c0*/  IMAD.HI.U32 R12, R11, 0x7f000001, R12 ;  /* 0x7f0000010b0c7827 */ /* 0x000fe200078e000c */
[----:B------:R-:W-:-:S03]  /*992d0*/  @P3 IADD3 R16, PT, PT, R16, -0x7f000001, RZ ;  /* 0x80ffffff10103810 */ /* 0x000fc60007ffe0ff */
[----:B------:R-:W-:Y:S01]  /*992e0*/  IMAD.HI.U32 R11, R45, 0x7f000001, R38 ;  /* 0x7f0000012d0b7827 */ /* 0x000fe200078e0026 */
[----:B------:R-:W-:-:S03]  /*992f0*/  ISETP.GE.U32.AND P3, PT, R65, 0x7f000001, PT ;  /* 0x7f0000014100780c */ /* 0x000fc60003f66070 */
[----:B------:R-:W-:Y:S01]  /*99300*/  IMAD.HI.U32 R13, R67, 0x7f000001, R36 ;  /* 0x7f000001430d7827 */ /* 0x000fe200078e0024 */
[----:B------:R-:W-:Y:S02]  /*99310*/  IADD3 R38, PT, PT, R83, R46, RZ ;  /* 0x0000002e53267210 */ /* 0x000fe40007ffe0ff */
[----:B------:R-:W-:Y:S01]  /*99320*/  @P5 IADD3 R52, PT, PT, R52, -0x7f000001, RZ ;  /* 0x80ffffff34345810 */ /* 0x000fe20007ffe0ff */
[----:B------:R-:W-:-:S04]  /*99330*/  IMAD.WIDE.U32 R36, R76, 0x5fffffa, RZ ;  /* 0x05fffffa4c247825 */ /* 0x000fc800078e00ff */
[----:B------:R-:W-:Y:S01]  /*99340*/  IMAD R39, R76, 0x6, RZ ;  /* 0x000000064c277824 */ /* 0x000fe200078e02ff */
[----:B------:R-:W-:Y:S02]  /*99350*/  @P6 IADD3 R72, PT, PT, R72, -0x7f000001, RZ ;  /* 0x80ffffff48486810 */ /* 0x000fe40007ffe0ff */
[----:B------:R-:W-:Y:S01]  /*99360*/  IADD3 R51, PT, PT, R68, R51, RZ ;  /* 0x0000003344337210 */ /* 0x000fe20007ffe0ff */
[----:B------:R-:W-:Y:S01]  /*99370*/  ISETP.GE.U32.AND P5, PT, R77, 0x7f000001, PT ;  /* 0x7f0000014d00780c */ /* 0x000fe20003fa6070 */
[----:B------:R-:W-:Y:S01]  /*99380*/  @P2 IADD3 R81, PT, PT, R81, -0x7f000001, RZ ;  /* 0x80ffffff51512810 */ /* 0x000fe20007ffe0ff */
[----:B------:R-:W-:Y:S01]  /*99390*/  ISETP.GE.U32.AND P6, PT, R52, 0x7f000001, PT ;  /* 0x7f0000013400780c */ /* 0x000fe20003fc6070 */
[----:B------:R-:W-:Y:S01]  /*993a0*/  ISETP.GE.U32.AND P2, PT, R38, 0x7f000001, PT ;  /* 0x7f0000012600780c */ /* 0x000fe20003f46070 */
[----:B------:R-:W-:Y:S01]  /*993b0*/  IMAD.HI.U32 R46, R39, 0x7f000001, R36 ;  /* 0x7f000001272e7827 */ /* 0x000fe200078e0024 */
[----:B------:R-:W-:Y:S01]  /*993c0*/  @P1 IADD3 R66, PT, PT, R66, -0x7f000001, RZ ;  /* 0x80ffffff42421810 */ /* 0x000fe20007ffe0ff */
[----:B------:R-:W-:Y:S01]  /*993d0*/  ISETP.GE.U32.AND P1, PT, R43, 0x7f000001, PT ;  /* 0x7f0000012b00780c */ /* 0x000fe20003f26070 */
[----:B------:R-:W-:-:S02]  /*993e0*/  IADD3 R39, PT, PT, R72, R64, RZ ;  /* 0x0000004048277210 */ /* 0x000fc40007ffe0ff */
[----:B------:R-:W-:Y:S02]  /*993f0*/  @P0 IADD3 R42, PT, PT, R42, -0x7f000001, RZ ;  /* 0x80ffffff2a2a0810 */ /* 0x000fe40007ffe0ff */
[----:B------:R-:W-:Y:S01]  /*99400*/  @P4 IADD3 R74, PT, PT, R74, -0x7f000001, RZ ;  /* 0x80ffffff4a4a4810 */ /* 0x000fe20007ffe0ff */
[----:B------:R-:W-:Y:S01]  /*99410*/  IMAD.WIDE.U32 R48, R17, R219, RZ ;  /* 0x000000db11307225 */ /* 0x000fe200078e00ff */
[----:B------:R-:W-:Y:S01]  /*99420*/  ISETP.GE.U32.AND P0, PT, R41, 0x7f000001, PT ;  /* 0x7f0000012900780c */ /* 0x000fe20003f06070 */
[----:B------:R-:W-:Y:S01]  /*99430*/  ISETP.GE.U32.AND P4, PT, R51, 0x7f000001, PT ;  /* 0x7f0000013300780c */ /* 0x000fe20003f86070 */
[----:B------:R-:W-:Y:S01]  /*99440*/  @P3 IADD3 R65, PT, PT, R65, -0x7f000001, RZ ;  /* 0x80ffffff41413810 */ /* 0x000fe20007ffe0ff */
[----:B------:R-:W-:Y:S01]  /*99450*/  IMAD R73, R48, 0x7effffff, RZ ;  /* 0x7effffff30497824 */ /* 0x000fe200078e02ff */
[----:B------:R-:W-:Y:S01]  /*99460*/  ISETP.GE.U32.AND P3, PT, R39, 0x7f000001, PT ;  /* 0x7f0000012700780c */ /* 0x000fe20003f66070 */
[----:B------:R-:W-:-:S04]  /*99470*/  IMAD.WIDE.U32 R44, R75, 0x5fffffa, RZ ;  /* 0x05fffffa4b2c7825 */ /* 0x000fc800078e00ff */
[----:B------:R-:W-:-:S04]  /*99480*/  IMAD.HI.U32 R48, R73, 0x7f000001, R48 ;  /* 0x7f00000149307827 */ /* 0x000fc800078e0030 */
[----:B------:R-:W-:Y:S01]  /*99490*/  IMAD R75, R75, 0x6, RZ ;  /* 0x000000064b4b7824 */ /* 0x000fe200078e02ff */
[----:B------:R-:W-:Y:S02]  /*994a0*/  IADD3 R54, PT, PT, R66, R54, RZ ;  /* 0x0000003642367210 */ /* 0x000fe40007ffe0ff */
[----:B------:R-:W-:Y:S02]  /*994b0*/  @P5 IADD3 R77, PT, PT, R77, -0x7f000001, RZ ;  /* 0x80ffffff4d4d5810 */ /* 0x000fe40007ffe0ff */
[----:B------:R-:W-:Y:S02]  /*994c0*/  IADD3 R73, PT, PT, R79, R50, RZ ;  /* 0x000000324f497210 */ /* 0x000fe40007ffe0ff */
[----:B------:R-:W-:Y:S02]  /*994d0*/  @P6 IADD3 R52, PT, PT, R52, -0x7f000001, RZ ;  /* 0x80ffffff34346810 */ /* 0x000fe40007ffe0ff */
[----:B------:R-:W-:Y:S01]  /*994e0*/  @P2 IADD3 R38, PT, PT, R38, -0x7f000001, RZ ;  /* 0x80ffffff26262810 */ /* 0x000fe20007ffe0ff */
[----:B------:R-:W-:Y:S01]  /*994f0*/  ISETP.GE.U32.AND P2, PT, R62, 0x7f000001, PT ;  /* 0x7f0000013e00780c */ /* 0x000fe20003f46070 */
[----:B------:R-:W-:Y:S01]  /*99500*/  IMAD.HI.U32 R44, R75, 0x7f000001, R44 ;  /* 0x7f0000014b2c7827 */ /* 0x000fe200078e002c */
[----:B------:R-:W-:Y:S01]  /*99510*/  @P1 IADD3 R43, PT, PT, R43, -0x7f000001, RZ ;  /* 0x80ffffff2b2b1810 */ /* 0x000fe20007ffe0ff */
[----:B------:R-:W-:Y:S01]  /*99520*/  ISETP.GE.U32.AND P1, PT, R54, 0x7f000001, PT ;  /* 0x7f0000013600780c */ /* 0x000fe20003f26070 */
[----:B------:R-:W-:-:S02]  /*99530*/  IADD3 R75, PT, PT, R77, R16, RZ ;  /* 0x000000104d4b7210 */ /* 0x000fc40007ffe0ff */
[----:B------:R-:W-:Y:S02]  /*99540*/  @P0 IADD3 R41, PT, PT, R41, -0x7f000001, RZ ;  /* 0x80ffffff29290810 */ /* 0x000fe40007ffe0ff */
[----:B------:R-:W-:Y:S01]  /*99550*/  @P4 IADD3 R51, PT, PT, R51, -0x7f000001, RZ ;  /* 0x80ffffff33334810 */ /* 0x000fe20007ffe0ff */
[----:B------:R-:W-:Y:S01]  /*99560*/  ISETP.GE.U32.AND P6, PT, R61, 0x7f000001, PT ;  /* 0x7f0000013d00780c */ /* 0x000fe20003fc6070 */
[----:B------:R-:W-:Y:S01]  /*99570*/  ISETP.GE.U32.AND P0, PT, R52, 0x7f000001, PT ;  /* 0x7f0000013400780c */ /* 0x000fe20003f06070 */
[----:B------:R-:W-:Y:S01]  /*99580*/  ISETP.GE.U32.AND P4, PT, R73, 0x7f000001, PT ;  /* 0x7f0000014900780c */ /* 0x000fe20003f86070 */
[----:B------:R-:W-:Y:S01]  /*99590*/  @P3 IADD3 R39, PT, PT, R39, -0x7f000001, RZ ;  /* 0x80ffffff27273810 */ /* 0x000fe20007ffe0ff */
[----:B------:R-:W-:Y:S01]  /*995a0*/  ISETP.GE.U32.AND P3, PT, R75, 0x7f000001, PT ;  /* 0x7f0000014b00780c */ /* 0x000fe20003f66070 */
[----:B------:R-:W-:Y:S01]  /*995b0*/  ISETP.GE.U32.AND P5, PT, R53, 0x7f000001, PT ;  /* 0x7f0000013500780c */ /* 0x000fe20003fa6070 */
[----:B------:R-:W-:Y:S02]  /*995c0*/  @P2 IADD3 R62, PT, PT, R62, -0x7f000001, RZ ;  /* 0x80ffffff3e3e2810 */ /* 0x000fe40007ffe0ff */
[----:B------:R-:W-:Y:S01]  /*995d0*/  @P1 IADD3 R54, PT, PT, R54, -0x7f000001, RZ ;  /* 0x80ffffff36361810 */ /* 0x000fe20007ffe0ff */
[----:B------:R-:W-:-:S04]  /*995e0*/  ISETP.GE.U32.AND P1, PT, R86, 0x7f000001, PT ;  /* 0x7f0000015600780c */ /* 0x000fc80003f26070 */
[----:B------:R-:W-:Y:S02]  /*995f0*/  @P6 IADD3 R61, PT, PT, R61, -0x7f000001, RZ ;  /* 0x80ffffff3d3d6810 */ /* 0x000fe40007ffe0ff */
[----:B------:R-:W-:Y:S02]  /*99600*/  @P0 IADD3 R52, PT, PT, R52, -0x7f000001, RZ ;  /* 0x80ffffff34340810 */ /* 0x000fe40007ffe0ff */
[----:B------:R-:W-:Y:S01]  /*99610*/  @P4 IADD3 R73, PT, PT, R73, -0x7f000001, RZ ;  /* 0x80ffffff49494810 */ /* 0x000fe20007ffe0ff */
[----:B------:R-:W-:Y:S01]  /*99620*/  ISETP.GE.U32.AND P4, PT, R62, 0x7f000001, PT ;  /* 0x7f0000013e00780c */ /* 0x000fe20003f86070 */
[----:B------:R-:W-:Y:S02]  /*99630*/  IADD3 R67, PT, PT, R87, R40, RZ ;  /* 0x0000002857437210 */ /* 0x000fe40007ffe0ff */
[----:B------:R-:W-:Y:S01]  /*99640*/  @P3 IADD3 R75, PT, PT, R75, -0x7f000001, RZ ;  /* 0x80ffffff4b4b3810 */ /* 0x000fe20007ffe0ff */
[----:B------:R-:W-:Y:S01]  /*99650*/  ISETP.GE.U32.AND P3, PT, R61, 0x7f000001, PT ;  /* 0x7f0000013d00780c */ /* 0x000fe20003f66070 */
[----:B------:R-:W-:Y:S01]  /*99660*/  ISETP.GE.U32.AND P2, PT, R52, 0x7f000001, PT ;  /* 0x7f0000013400780c */ /* 0x000fe20003f46070 */
[----:B------:R-:W-:Y:S01]  /*99670*/  @P5 IADD3 R53, PT, PT, R53, -0x7f000001, RZ ;  /* 0x80ffffff35355810 */ /* 0x000fe20007ffe0ff */
[----:B------:R-:W-:Y:S01]  /*99680*/  ISETP.GE.U32.AND P0, PT, R67, 0x7f000001, PT ;  /* 0x7f0000014300780c */ /* 0x000fe20003f06070 */
[----:B------:R-:W-:-:S04]  /*99690*/  IMAD.WIDE.U32 R36, R80, 0x5fffffa, RZ ;  /* 0x05fffffa50247825 */ /* 0x000fc800078e00ff */
[----:B------:R-:W-:Y:S01]  /*996a0*/  IMAD R45, R80, 0x6, RZ ;  /* 0x00000006502d7824 */ /* 0x000fe200078e02ff */
[----:B------:R-:W-:Y:S01]  /*996b0*/  @P1 IADD3 R86, PT, PT, R86, -0x7f000001, RZ ;  /* 0x80ffffff56561810 */ /* 0x000fe20007ffe0ff */
[----:B------:R-:W-:Y:S01]  /*996c0*/  ISETP.GE.U32.AND P1, PT, R53, 0x7f000001, PT ;  /* 0x7f0000013500780c */ /* 0x000fe20003f26070 */
[----:B------:R-:W-:Y:S01]  /*996d0*/  @P4 IADD3 R62, PT, PT, R62, -0x7f000001, RZ ;  /* 0x80ffffff3e3e4810 */ /* 0x000fe20007ffe0ff */
[----:B------:R-:W-:-:S04]  /*996e0*/  IMAD.HI.U32 R45, R45, 0x7f000001, R36 ;  /* 0x7f0000012d2d7827 */ /* 0x000fc800078e0024 */
        /* <DEDUP_REMOVED lines=9> */
[----:B------:R-:W-:-:S02]  /*99780*/  IADD3 R89, PT, PT, R38, R41, RZ ;  /* 0x0000002926597210 */ /* 0x000fc40007ffe0ff */
[----:B------:R-:W-:Y:S01]  /*99790*/  IADD3 R80, PT, PT, R39, R86, RZ ;  /* 0x0000005627507210 */ /* 0x000fe20007ffe0ff */
[----:B------:R-:W-:-:S04]  /*997a0*/  IMAD.WIDE.U32 R36, R73, R82, RZ ;  /* 0x0000005249247225 */ /* 0x000fc800078e00ff */
[----:B------:R-:W-:Y:S01]  /*997b0*/  IMAD.WIDE.U32 R38, R75, R84, RZ ;  /* 0x000000544b267225 */ /* 0x000fe200078e00ff */
[----:B------:R-:W-:Y:S02]  /*997c0*/  @P1 IADD3 R53, PT, PT, R53, -0x7f000001, RZ ;  /* 0x80ffffff35351810 */ /* 0x000fe40007ffe0ff */
[----:B------:R-:W-:Y:S02]  /*997d0*/  IADD3 R76, PT, PT, R54, R43, RZ ;  /* 0x0000002b364c7210 */ /* 0x000fe40007ffe0ff */
[----:B------:R-:W-:Y:S01]  /*997e0*/  IADD3 R87, PT, PT, R51, R42, RZ ;  /* 0x0000002a33577210 */ /* 0x000fe20007ffe0ff */
[----:B------:R-:W-:-:S04]  /*997f0*/  IMAD.WIDE.U32 R40, R73, R85, RZ ;  /* 0x0000005549287225 */ /* 0x000fc800078e00ff */
[----:B------:R-:W-:Y:S02]  /*99800*/  IMAD R79, R36, 0x7effffff, RZ ;  /* 0x7effffff244f7824 */ /* 0x000fe400078e02ff */
[----:B------:R-:W-:Y:S02]  /*99810*/  IMAD R81, R38, 0x7effffff, RZ ;  /* 0x7effffff26517824 */ /* 0x000fe400078e02ff */
[----:B------:R-:W-:Y:S01]  /*99820*/  IMAD.WIDE.U32 R42, R73, R84, RZ ;  /* 0x00000054492a7225 */ /* 0x000fe200078e00ff */
[----:B------:R-:W-:Y:S01]  /*99830*/  ISETP.GE.U32.AND P1, PT, R53, 0x7f000001, PT ;  /* 0x7f0000013500780c */ /* 0x000fe20003f26070 */
[----:B------:R-:W-:Y:S02]  /*99840*/  @P4 IADD3 R62, PT, PT, R62, -0x7f000001, RZ ;  /* 0x80ffffff3e3e4810 */ /* 0x000fe40007ffe0ff */
[----:B------:R-:W-:Y:S01]  /*99850*/  IADD3 R77, PT, PT, R65, R74, RZ ;  /* 0x0000004a414d7210 */ /* 0x000fe20007ffe0ff */
[----:B------:R-:W-:Y:S02]  /*99860*/  IMAD R49, R40, 0x7effffff, RZ ;  /* 0x7effffff28317824 */ /* 0x000fe400078e02ff */
[----:B------:R-:W-:-:S04]  /*99870*/  IMAD.HI.U32 R79, R79, 0x7f000001, R36 ;  /* 0x7f0000014f4f7827 */ /* 0x000fc800078e0024 */
[----:B------:R-:W-:-:S04]  /*99880*/  IMAD.HI.U32 R81, R81, 0x7f000001, R38 ;  /* 0x7f00000151517827 */ /* 0x000fc800078e0026 */
[----:B------:R-:W-:Y:S02]  /*99890*/  IMAD R65, R42, 0x7effffff, RZ ;  /* 0x7effffff2a417824 */ /* 0x000fe400078e02ff */
[----:B------:R-:W-:-:S04]  /*998a0*/  IMAD.WIDE.U32 R36, R75, R14, RZ ;  /* 0x0000000e4b247225 */ /* 0x000fc800078e00ff */
[----:B------:R-:W-:Y:S01]  /*998b0*/  IMAD.WIDE.U32 R38, R75, R85, RZ ;  /* 0x000000554b267225 */ /* 0x000fe200078e00ff */
[----:B------:R-:W-:Y:S02]  /*998c0*/  @P2 IADD3 R61, PT, PT, R61, -0x7f000001, RZ ;  /* 0x80ffffff3d3d2810 */ /* 0x000fe40007ffe0ff */
[----:B------:R-:W-:Y:S01]  /*998d0*/  @P0 IADD3 R52, PT, PT, R52, -0x7f000001, RZ ;  /* 0x80ffffff34340810 */ /* 0x000fe20007ffe0ff */
[----:B------:R-:W-:Y:S01]  /*998e0*/  ISETP.GE.U32.AND P0, PT, R62, 0x7f000001, PT ;  /* 0x7f0000013e00780c */ /* 0x000fe20003f06070 */
[----:B------:R-:W-:-:S04]  /*998f0*/  IMAD.HI.U32 R64, R49, 0x7f000001, R40 ;  /* 0x7f00000131407827 */ /* 0x000fc800078e0028 */
[----:B------:R-:W-:-:S04]  /*99900*/  IMAD.HI.U32 R65, R65, 0x7f000001, R42 ;  /* 0x7f00000141417827 */ /* 0x000fc800078e002a */
[----:B------:R-:W-:-:S04]  /*99910*/  IMAD.WIDE.U32 R40, R73, R14, RZ ;  /* 0x0000000e49287225 */ /* 0x000fc800078e00ff */
[----:B------:R-:W-:-:S04]  /*99920*/  IMAD.WIDE.U32 R42, R67, R14, RZ ;  /* 0x0000000e432a7225 */ /* 0x000fc800078e00ff */
[----:B------:R-:W-:Y:S02]  /*99930*/  IMAD R49, R36, 0x7effffff, RZ ;  /* 0x7effffff24317824 */ /* 0x000fe400078e02ff */
[----:B------:R-:W-:Y:S01]  /*99940*/  IMAD R83, R38, 0x7effffff, RZ ;  /* 0x7effffff26537824 */ /* 0x000fe200078e02ff */
[----:B------:R-:W-:Y:S01]  /*99950*/  ISETP.GE.U32.AND P3, PT, R59, 0x7f000001, PT ;  /* 0x7f0000013b00780c */ /* 0x000fe20003f66070 */
[----:B------:R-:W-:Y:S01]  /*99960*/  ISETP.GE.U32.AND P4, PT, R61, 0x7f000001, PT ;  /* 0x7f0000013d00780c */ /* 0x000fe20003f86070 */
[----:B------:R-:W-:Y:S02]  /*99970*/  IMAD R51, R40, 0x7effffff, RZ ;  /* 0x7effffff28337824 */ /* 0x000fe400078e02ff */
[----:B------:R-:W-:Y:S02]  /*99980*/  IMAD R91, R42, 0x7effffff, RZ ;  /* 0x7effffff2a5b7824 */ /* 0x000fe400078e02ff */
[----:B------:R-:W-:-:S04]  /*99990*/  IMAD.HI.U32 R49, R49, 0x7f000001, R36 ;  /* 0x7f00000131317827 */ /* 0x000fc800078e0024 */
[----:B------:R-:W-:Y:S01]  /*999a0*/  IMAD.HI.U32 R50, R83, 0x7f000001, R38 ;  /* 0x7f00000153327827 */ /* 0x000fe200078e0026 */
[----:B------:R-:W-:Y:S01]  /*999b0*/  @P1 IADD3 R53, PT, PT, R53, -0x7f000001, RZ ;  /* 0x80ffffff35351810 */ /* 0x000fe20007ffe0ff */
[----:B------:R-:W-:Y:S02]  /*999c0*/  ISETP.GE.U32.AND P2, PT, R55, 0x7f000001, PT ;  /* 0x7f0000013700780c */ /* 0x000fe40003f46070 */
[----:B------:R-:W-:-:S04]  /*999d0*/  IMAD.WIDE.U32 R36, R67, R85, RZ ;  /* 0x0000005543247225 */ /* 0x000fc800078e00ff */
[----:B------:R-:W-:-:S04]  /*999e0*/  IMAD.WIDE.U32 R38, R75, R82, RZ ;  /* 0x000000524b267225 */ /* 0x000fc800078e00ff */
[----:B------:R-:W-:-:S04]  /*999f0*/  IMAD.HI.U32 R66, R51, 0x7f000001, R40 ;  /* 0x7f00000133427827 */ /* 0x000fc800078e0028 */
[----:B------:R-:W-:-:S04]  /*99a00*/  IMAD.HI.U32 R51, R91, 0x7f000001, R42 ;  /* 0x7f0000015b337827 */ /* 0x000fc800078e002a */
[----:B------:R-:W-:Y:S02]  /*99a10*/  IMAD R91, R36, 0x7effffff, RZ ;  /* 0x7effffff245b7824 */ /* 0x000fe400078e02ff */
[----:B------:R-:W-:Y:S01]  /*99a20*/  IMAD R83, R38, 0x7effffff, RZ ;  /* 0x7effffff26537824 */ /* 0x000fe200078e02ff */
[----:B------:R-:W-:Y:S01]  /*99a30*/  ISETP.GE.U32.AND P5, PT, R53, 0x7f000001, PT ;  /* 0x7f0000013500780c */ /* 0x000fe20003fa6070 */
[C---:B------:R-:W-:Y:S01]  /*99a40*/  IMAD.WIDE.U32 R42, R67.reuse, R82, RZ ;  /* 0x00000052432a7225 */ /* 0x040fe200078e00ff */
[----:B------:R-:W-:Y:S01]  /*99a50*/  @P0 IADD3 R62, PT, PT, R62, -0x7f000001, RZ ;  /* 0x80ffffff3e3e0810 */ /* 0x000fe20007ffe0ff */
[----:B------:R-:W-:Y:S02]  /*99a60*/  ISETP.GE.U32.AND P1, PT, R58, 0x7f000001, PT ;  /* 0x7f0000013a00780c */ /* 0x000fe40003f26070 */
[----:B------:R-:W-:-:S04]  /*99a70*/  IMAD.WIDE.U32 R40, R67, R84, RZ ;  /* 0x0000005443287225 */ /* 0x000fc800078e00ff */
[----:B------:R-:W-:-:S04]  /*99a80*/  IMAD.HI.U32 R91, R91, 0x7f000001, R36 ;  /* 0x7f0000015b5b7827 */ /* 0x000fc800078e0024 */
[----:B------:R-:W-:-:S04]  /*99a90*/  IMAD.HI.U32 R86, R83, 0x7f000001, R38 ;  /* 0x7f00000153567827 */ /* 0x000fc800078e0026 */
[----:B------:R-:W-:Y:S01]  /*99aa0*/  IMAD R37, R42, 0x7effffff, RZ ;  /* 0x7effffff2a257824 */ /* 0x000fe200078e02ff */
[----:B------:R-:W-:Y:S02]  /*99ab0*/  IADD3 R83, PT, PT, R52, UR15, RZ ;  /* 0x0000000f34537c10 */ /* 0x000fe4000fffe0ff */
[----:B------:R-:W-:Y:S02]  /*99ac0*/  @P3 IADD3 R59, PT, PT, R59, -0x7f000001, RZ ;  /* 0x80ffffff3b3b3810 */ /* 0x000fe40007ffe0ff */
[----:B------:R-:W-:Y:S01]  /*99ad0*/  @P4 IADD3 R61, PT, PT, R61, -0x7f000001, RZ ;  /* 0x80ffffff3d3d4810 */ /* 0x000fe20007ffe0ff */
[----:B------:R-:W-:Y:S01]  /*99ae0*/  ISETP.GE.U32.AND P4, PT, R62, 0x7f000001, PT ;  /* 0x7f0000013e00780c */ /* 0x000fe20003f86070 */
[----:B------:R-:W-:Y:S01]  /*99af0*/  ISETP.GE.U32.AND P6, PT, R57, 0x7f000001, PT ;  /* 0x7f0000013900780c */ /* 0x000fe20003fc6070 */
[----:B------:R-:W-:Y:S02]  /*99b00*/  IMAD R93, R40, 0x7effffff, RZ ;  /* 0x7effffff285d7824 */ /* 0x000fe400078e02ff */
[----:B------:R-:W-:Y:S01]  /*99b10*/  IMAD.HI.U32 R88, R37, 0x7f000001, R42 ;  /* 0x7f00000125587827 */ /* 0x000fe200078e002a */
[----:B------:R-:W-:Y:S01]  /*99b20*/  @P2 IADD3 R55, PT, PT, R55, -0x7f000001, RZ ;  /* 0x80ffffff37372810 */ /* 0x000fe20007ffe0ff */
[----:B------:R-:W-:Y:S01]  /*99b30*/  ISETP.GE.U32.AND P2, PT, R83, 0x7f000001, PT ;  /* 0x7f0000015300780c */ /* 0x000fe20003f46070 */
[----:B------:R-:W-:Y:S01]  /*99b40*/  ISETP.GE.U32.AND P3, PT, R59, 0x7f000001, PT ;  /* 0x7f0000013b00780c */ /* 0x000fe20003f66070 */
[----:B------:R-:W-:-:S04]  /*99b50*/  IMAD.WIDE.U32 R36, R237, R73, RZ ;  /* 0x00000049ed247225 */ /* 0x000fc800078e00ff */
[----:B------:R-:W-:-:S04]  /*99b60*/  IMAD.HI.U32 R90, R93, 0x7f000001, R40 ;  /* 0x7f0000015d5a7827 */ /* 0x000fc800078e0028 */
[----:B------:R-:W-:Y:S01]  /*99b70*/  IMAD.WIDE.U32 R40, R237, R67, RZ ;  /* 0x00000043ed287225 */ /* 0x000fe200078e00ff */
[----:B------:R-:W-:Y:S01]  /*99b80*/  @P5 IADD3 R53, PT, PT, R53, -0x7f000001, RZ ;  /* 0x80ffffff35355810 */ /* 0x000fe20007ffe0ff */
[----:B------:R-:W-:Y:S02]  /*99b90*/  ISETP.GE.U32.AND P0, PT, R61, 0x7f000001, PT ;  /* 0x7f0000013d00780c */ /* 0x000fe40003f06070 */
[----:B------:R-:W-:Y:S01]  /*99ba0*/  IMAD R43, R36, 0x7effffff, RZ ;  /* 0x7effffff242b7824 */ /* 0x000fe200078e02ff */
[----:B------:R-:W-:Y:S01]  /*99bb0*/  @P1 IADD3 R58, PT, PT, R58, -0x7f000001, RZ ;  /* 0x80ffffff3a3a1810 */ /* 0x000fe20007ffe0ff */
[----:B------:R-:W-:Y:S01]  /*99bc0*/  IMAD R67, R40, 0x7effffff, RZ ;  /* 0x7effffff28437824 */ /* 0x000fe200078e02ff */
[----:B------:R-:W-:Y:S02]  /*99bd0*/  IADD3 R72, PT, PT, R53, UR14, RZ ;  /* 0x0000000e35487c10 */ /* 0x000fe4000fffe0ff */
[----:B------:R-:W-:Y:S01]  /*99be0*/  @P4 IADD3 R62, PT, PT, R62, -0x7f000001, RZ ;  /* 0x80ffffff3e3e4810 */ /* 0x000fe20007ffe0ff */
[----:B------:R-:W-:Y:S01]  /*99bf0*/  IMAD.HI.U32 R52, R43, 0x7f000001, R36 ;  /* 0x7f0000012b347827 */ /* 0x000fe200078e0024 */
[----:B------:R-:W-:Y:S01]  /*99c00*/  @P6 IADD3 R57, PT, PT, R57, -0x7f000001, RZ ;  /* 0x80ffffff39396810 */ /* 0x000fe20007ffe0ff */
[----:B------:R-:W-:Y:S01]  /*99c10*/  ISETP.GE.U32.AND P4, PT, R58, 0x7f000001, PT ;  /* 0x7f0000013a00780c */ /* 0x000fe20003f86070 */
[----:B--2---:R-:W2:Y:S01]  /*99c20*/  LD.E R43, desc[UR20][R18.64+0x10f4] ;  /* 0x0010f414122b7980 */ /* 0x004ea2000c101900 */
[----:B------:R-:W-:Y:S01]  /*99c30*/  IMAD.HI.U32 R54, R67, 0x7f000001, R40 ;  /* 0x7f00000143367827 */ /* 0x000fe200078e0028 */
[----:B------:R-:W-:-:S02]  /*99c40*/  @P2 IADD3 R83, PT, PT, R83, -0x7f000001, RZ ;  /* 0x80ffffff53532810 */ /* 0x000fc40007ffe0ff */
[----:B------:R-:W-:Y:S01]  /*99c50*/  @P3 IADD3 R59, PT, PT, R59, -0x7f000001, RZ ;  /* 0x80ffffff3b3b3810 */ /* 0x000fe20007ffe0ff */
[----:B------:R-:W2:Y:S01]  /*99c60*/  LD.E R67, desc[UR20][R18.64+0x10f0] ;  /* 0x0010f01412437980 */ /* 0x000ea2000c101900 */
[----:B------:R-:W-:Y:S01]  /*99c70*/  ISETP.GE.U32.AND P2, PT, R72, 0x7f000001, PT ;  /* 0x7f0000014800780c */ /* 0x000fe20003f46070 */
[----:B------:R-:W-:Y:S01]  /*99c80*/  ISETP.GE.U32.AND P3, PT, R57, 0x7f000001, PT ;  /* 0x7f0000013900780c */ /* 0x000fe20003f66070 */
[----:B------:R-:W-:Y:S01]  /*99c90*/  ISETP.GE.U32.AND P1, PT, R55, 0x7f000001, PT ;  /* 0x7f0000013700780c */ /* 0x000fe20003f26070 */
[----:B------:R-:W-:Y:S01]  /*99ca0*/  @P0 IADD3 R61, PT, PT, R61, -0x7f000001, RZ ;  /* 0x80ffffff3d3d0810 */ /* 0x000fe20007ffe0ff */
[----:B------:R-:W-:Y:S01]  /*99cb0*/  ISETP.GE.U32.AND P0, PT, R59, 0x7f000001, PT ;  /* 0x7f0000013b00780c */ /* 0x000fe20003f06070 */
[----:B------:R-:W2:Y:S01]  /*99cc0*/  LD.E R42, desc[UR20][R18.64+0x10f8] ;  /* 0x0010f814122a7980 */ /* 0x000ea2000c101900 */
[----:B------:R-:W-:Y:S01]  /*99cd0*/  @P4 IADD3 R58, PT, PT, R58, -0x7f000001, RZ ;  /* 0x80ffffff3a3a4810 */ /* 0x000fe20007ffe0ff */
[----:B------:R-:W-:-:S04]  /*99ce0*/  ISETP.GE.U32.AND P5, PT, R89, 0x7f000001, PT ;  /* 0x7f0000015900780c */ /* 0x000fc80003fa6070 */
[----:B------:R-:W-:Y:S02]  /*99cf0*/  ISETP.GE.U32.AND P6, PT, R58, 0x7f000001, PT ;  /* 0x7f0000013a00780c */ /* 0x000fe40003fc6070 */
[----:B------:R-:W-:Y:S02]  /*99d00*/  @P2 IADD3 R72, PT, PT, R72, -0x7f000001, RZ ;  /* 0x80ffffff48482810 */ /* 0x000fe40007ffe0ff */
[----:B------:R-:W-:Y:S01]  /*99d10*/  @P3 IADD3 R57, PT, PT, R57, -0x7f000001, RZ ;  /* 0x80ffffff39393810 */ /* 0x000fe20007ffe0ff */
[----:B------:R-:W-:Y:S01]  /*99d20*/  ISETP.GE.U32.AND P2, PT, R60, 0x7f000001, PT ;  /* 0x7f0000013c00780c */ /* 0x000fe20003f46070 */
[----:B------:R-:W-:Y:S01]  /*99d30*/  @P1 IADD3 R55, PT, PT, R55, -0x7f000001, RZ ;  /* 0x80ffffff37371810 */ /* 0x000fe20007ffe0ff */
[----:B------:R-:W-:Y:S01]  /*99d40*/  ISETP.GE.U32.AND P1, PT, R70, 0x7f000001, PT ;  /* 0x7f0000014600780c */ /* 0x000fe20003f26070 */
[----:B------:R-:W-:Y:S01]  /*99d50*/  @P0 IADD3 R59, PT, PT, R59, -0x7f000001, RZ ;  /* 0x80ffffff3b3b0810 */ /* 0x000fe20007ffe0ff */
[----:B------:R-:W-:-:S04]  /*99d60*/  ISETP.GE.U32.AND P3, PT, R57, 0x7f000001, PT ;  /* 0x7f0000013900780c */ /* 0x000fc80003f66070 */
[----:B------:R-:W-:Y:S01]  /*99d70*/  ISETP.GE.U32.AND P0, PT, R59, 0x7f000001, PT ;  /* 0x7f0000013b00780c */ /* 0x000fe20003f06070 */
[----:B------:R-:W-:Y:S01]  /*99d80*/  @P5 IADD3 R89, PT, PT, R89, -0x7f000001, RZ ;  /* 0x80ffffff59595810 */ /* 0x000fe20007ffe0ff */
        /* <DEDUP_REMOVED lines=8> */
[----:B------:R-:W-:-:S02]  /*99e10*/  ISETP.GE.U32.AND P4, PT, R55, 0x7f000001, PT ;  /* 0x7f0000013700780c */ /* 0x000fc40003f86070 */
[----:B------:R-:W-:Y:S01]  /*99e20*/  @P0 IADD3 R59, PT, PT, R59, -0x7f000001, RZ ;  /* 0x80ffffff3b3b0810 */ /* 0x000fe20007ffe0ff */
[----:B------:R-:W-:Y:S01]  /*99e30*/  ISETP.GE.U32.AND P0, PT, R79, 0x7f000001, PT ;  /* 0x7f0000014f00780c */ /* 0x000fe20003f06070 */
[----:B------:R-:W-:Y:S01]  /*99e40*/  @P5 IADD3 R71, PT, PT, R71, -0x7f000001, RZ ;  /* 0x80ffffff47475810 */ /* 0x000fe20007ffe0ff */
[----:B------:R-:W-:Y:S01]  /*99e50*/  ISETP.GE.U32.AND P5, PT, R69, 0x7f000001, PT ;  /* 0x7f0000014500780c */ /* 0x000fe20003fa6070 */
[----:B------:R-:W-:Y:S02]  /*99e60*/  IMAD.WIDE.U32 R38, R237, R75, RZ ;  /* 0x0000004bed267225 */ /* 0x000fe400078e00ff */
[----:B------:R-:W-:Y:S01]  /*99e70*/  @P2 IADD3 R87, PT, PT, R87, -0x7f000001, RZ ;  /* 0x80ffffff57572810 */ /* 0x000fe20007ffe0ff */
[----:B------:R-:W-:Y:S01]  /*99e80*/  ISETP.GE.U32.AND P2, PT, R81, 0x7f000001, PT ;  /* 0x7f0000015100780c */ /* 0x000fe20003f46070 */
[----:B------:R-:W-:Y:S01]  /*99e90*/  @P1 IADD3 R77, PT, PT, R77, -0x7f000001, RZ ;  /* 0x80ffffff4d4d1810 */ /* 0x000fe20007ffe0ff */
[----:B------:R-:W-:Y:S01]  /*99ea0*/  ISETP.GE.U32.AND P1, PT, R80, 0x7f000001, PT ;  /* 0x7f0000015000780c */ /* 0x000fe20003f26070 */
[----:B------:R-:W-:Y:S01]  /*99eb0*/  @P3 IADD3 R58, PT, PT, R58, -0x7f000001, RZ ;  /* 0x80ffffff3a3a3810 */ /* 0x000fe20007ffe0ff */
[----:B------:R-:W-:Y:S01]  /*99ec0*/  IMAD R53, R38, 0x7effffff, RZ ;  /* 0x7effffff26357824 */ /* 0x000fe200078e02ff */
[----:B------:R-:W-:Y:S01]  /*99ed0*/  ISETP.GE.U32.AND P3, PT, R59, 0x7f000001, PT ;  /* 0x7f0000013b00780c */ /* 0x000fe20003f66070 */
[----:B------:R-:W-:Y:S01]  /*99ee0*/  IMAD.WIDE.U32 R36, R89, R14, RZ ;  /* 0x0000000e59247225 */ /* 0x000fe200078e00ff */
[----:B------:R-:W-:-:S03]  /*99ef0*/  @P0 IADD3 R79, PT, PT, R79, -0x7f000001, RZ ;  /* 0x80ffffff4f4f0810 */ /* 0x000fc60007ffe0ff */
[----:B------:R-:W-:Y:S01]  /*99f00*/  IMAD.HI.U32 R53, R53, 0x7f000001, R38 ;  /* 0x7f00000135357827 */ /* 0x000fe200078e0026 */
[----:B------:R-:W-:Y:S01]  /*99f10*/  @P4 IADD3 R55, PT, PT, R55, -0x7f000001, RZ ;  /* 0x80ffffff37374810 */ /* 0x000fe20007ffe0ff */
[----:B------:R-:W-:Y:S02]  /*99f20*/  ISETP.GE.U32.AND P0, PT, R58, 0x7f000001, PT ;  /* 0x7f0000013a00780c */ /* 0x000fe40003f06070 */
[----:B------:R-:W-:-:S04]  /*99f30*/  IMAD.WIDE.U32 R38, R89, R84, RZ ;  /* 0x0000005459267225 */ /* 0x000fc800078e00ff */
[----:B------:R-:W-:Y:S01]  /*99f40*/  IMAD R73, R36, 0x7effffff, RZ ;  /* 0x7effffff24497824 */ /* 0x000fe200078e02ff */
[----:B------:R-:W-:Y:S01]  /*99f50*/  ISETP.GE.U32.AND P6, PT, R57, 0x7f000001, PT ;  /* 0x7f0000013900780c */ /* 0x000fe20003fc6070 */
[----:B------:R-:W-:Y:S01]  /*99f60*/  @P5 IADD3 R69, PT, PT, R69, -0x7f000001, RZ ;  /* 0x80ffffff45455810 */ /* 0x000fe20007ffe0ff */
[----:B------:R-:W-:Y:S02]  /*99f70*/  IMAD R75, R38, 0x7effffff, RZ ;  /* 0x7effffff264b7824 */ /* 0x000fe400078e02ff */
[----:B------:R-:W-:Y:S01]  /*99f80*/  IMAD.HI.U32 R73, R73, 0x7f000001, R36 ;  /* 0x7f00000149497827 */ /* 0x000fe200078e0024 */
[----:B------:R-:W-:Y:S01]  /*99f90*/  ISETP.GE.U32.AND P5, PT, R55, 0x7f000001, PT ;  /* 0x7f0000013700780c */ /* 0x000fe20003fa6070 */
[----:B------:R-:W-:Y:S02]  /*99fa0*/  @P2 IADD3 R81, PT, PT, R81, -0x7f000001, RZ ;  /* 0x80ffffff51512810 */ /* 0x000fe40007ffe0ff */
[----:B------:R-:W-:Y:S01]  /*99fb0*/  IMAD.WIDE.U32 R36, R89, R85, RZ ;  /* 0x0000005559247225 */ /* 0x000fe200078e00ff */
[----:B------:R-:W-:Y:S01]  /*99fc0*/  IADD3 R78, PT, PT, R87, R60, RZ ;  /* 0x0000003c574e7210 */ /* 0x000fe20007ffe0ff */
[----:B------:R-:W-:Y:S01]  /*99fd0*/  ISETP.GE.U32.AND P2, PT, R86, 0x7f000001, PT ;  /* 0x7f0000015600780c */ /* 0x000fe20003f46070 */
[----:B------:R0:W2:Y:S01]  /*99fe0*/  LD.E R60, desc[UR20][R18.64+0x10fc] ;  /* 0x0010fc14123c7980 */ /* 0x0000a2000c101900 */
[----:B------:R-:W-:Y:S01]  /*99ff0*/  @P1 IADD3 R80, PT, PT, R80, -0x7f000001, RZ ;  /* 0x80ffffff50501810 */ /* 0x000fe20007ffe0ff */
[----:B------:R-:W-:Y:S01]  /*9a000*/  IMAD.HI.U32 R75, R75, 0x7f000001, R38 ;  /* 0x7f0000014b4b7827 */ /* 0x000fe200078e0026 */
[----:B------:R-:W-:Y:S01]  /*9a010*/  ISETP.GE.U32.AND P4, PT, R76, 0x7f000001, PT ;  /* 0x7f0000014c00780c */ /* 0x000fe20003f86070 */
[----:B------:R-:W-:Y:S01]  /*9a020*/  ISETP.GE.U32.AND P1, PT, R91, 0x7f000001, PT ;  /* 0x7f0000015b00780c */ /* 0x000fe20003f26070 */
[----:B------:R-:W-:Y:S01]  /*9a030*/  @P3 IADD3 R59, PT, PT, R59, -0x7f000001, RZ ;  /* 0x80ffffff3b3b3810 */ /* 0x000fe20007ffe0ff */
[----:B------:R-:W-:Y:S01]  /*9a040*/  IMAD R39, R36, 0x7effffff, RZ ;  /* 0x7effffff24277824 */ /* 0x000fe200078e02ff */
[----:B------:R-:W-:Y:S01]  /*9a050*/  ISETP.GE.U32.AND P3, PT, R90, 0x7f000001, PT ;  /* 0x7f0000015a00780c */ /* 0x000fe20003f66070 */
[----:B------:R-:W-:-:S02]  /*9a060*/  @P0 IADD3 R58, PT, PT, R58, -0x7f000001, RZ ;  /* 0x80ffffff3a3a0810 */ /* 0x000fc40007ffe0ff */
[----:B------:R-:W-:Y:S01]  /*9a070*/  @P6 IADD3 R57, PT, PT, R57, -0x7f000001, RZ ;  /* 0x80ffffff39396810 */ /* 0x000fe20007ffe0ff */
[----:B------:R-:W-:Y:S01]  /*9a080*/  IMAD.HI.U32 R74, R39, 0x7f000001, R36 ;  /* 0x7f000001274a7827 */ /* 0x000fe200078e0024 */
[----:B------:R-:W-:-:S03]  /*9a090*/  IADD3 R40, PT, PT, R59, UR12, RZ ;  /* 0x0000000c3b287c10 */ /* 0x000fc6000fffe0ff */
[----:B------:R-:W-:Y:S01]  /*9a0a0*/  IMAD.WIDE.U32 R36, R237, R89, RZ ;  /* 0x00000059ed247225 */ /* 0x000fe200078e00ff */
[----:B------:R-:W-:Y:S02]  /*9a0b0*/  IADD3 R85, PT, PT, R77, R70, RZ ;  /* 0x000000464d557210 */ /* 0x000fe40007ffe0ff */
[----:B------:R-:W-:Y:S02]  /*9a0c0*/  IADD3 R71, PT, PT, R80, R71, RZ ;  /* 0x0000004750477210 */ /* 0x000fe40007ffe0ff */
[----:B------:R-:W-:Y:S02]  /*9a0d0*/  @P5 IADD3 R55, PT, PT, R55, -0x7f000001, RZ ;  /* 0x80ffffff37375810 */ /* 0x000fe40007ffe0ff */
[----:B------:R-:W-:Y:S01]  /*9a0e0*/  IADD3 R80, PT, PT, R58, UR13, RZ ;  /* 0x0000000d3a507c10 */ /* 0x000fe2000fffe0ff */
[----:B------:R-:W-:Y:S01]  /*9a0f0*/  ISETP.GE.U32.AND P0, PT, R88, 0x7f000001, PT ;  /* 0x7f0000015800780c */ /* 0x000fe20003f06070 */
[----:B------:R-:W-:Y:S01]  /*9a100*/  IMAD R39, R36, 0x7effffff, RZ ;  /* 0x7effffff24277824 */ /* 0x000fe200078e02ff */
[----:B------:R-:W-:Y:S01]  /*9a110*/  ISETP.GE.U32.AND P6, PT, R57, 0x7f000001, PT ;  /* 0x7f0000013900780c */ /* 0x000fe20003fc6070 */
[----:B------:R-:W-:Y:S01]  /*9a120*/  ISETP.GE.U32.AND P5, PT, R40, 0x7f000001, PT ;  /* 0x7f0000012800780c */ /* 0x000fe20003fa6070 */
[----:B------:R-:W-:Y:S01]  /*9a130*/  @P2 IADD3 R86, PT, PT, R86, -0x7f000001, RZ ;  /* 0x80ffffff56562810 */ /* 0x000fe20007ffe0ff */
[----:B------:R-:W-:Y:S01]  /*9a140*/  ISETP.GE.U32.AND P2, PT, R85, 0x7f000001, PT ;  /* 0x7f0000015500780c */ /* 0x000fe20003f46070 */
[----:B------:R-:W-:Y:S01]  /*9a150*/  IADD3 R68, PT, PT, R83, R62, RZ ;  /* 0x0000003e53447210 */ /* 0x000fe20007ffe0ff */
[----:B------:R-:W-:Y:S01]  /*9a160*/  IMAD.WIDE.U32 R82, R89, R82, RZ ;  /* 0x0000005259527225 */ /* 0x000fe200078e00ff */
[----:B------:R-:W-:-:S02]  /*9a170*/  @P4 IADD3 R76, PT, PT, R76, -0x7f000001, RZ ;  /* 0x80ffffff4c4c4810 */ /* 0x000fc40007ffe0ff */
[----:B------:R-:W-:Y:S01]  /*9a180*/  @P1 IADD3 R91, PT, PT, R91, -0x7f000001, RZ ;  /* 0x80ffffff5b5b1810 */ /* 0x000fe20007ffe0ff */
[----:B------:R-:W-:Y:S01]  /*9a190*/  IMAD.HI.U32 R14, R39, 0x7f000001, R36 ;  /* 0x7f000001270e7827 */ /* 0x000fe200078e0024 */
[----:B------:R-:W-:Y:S01]  /*9a1a0*/  ISETP.GE.U32.AND P4, PT, R55, 0x7f000001, PT ;  /* 0x7f0000013700780c */ /* 0x000fe20003f86070 */
[----:B------:R-:W-:Y:S01]  /*9a1b0*/  ISETP.GE.U32.AND P1, PT, R80, 0x7f000001, PT ;  /* 0x7f0000015000780c */ /* 0x000fe20003f26070 */
[----:B------:R-:W-:Y:S01]  /*9a1c0*/  @P3 IADD3 R90, PT, PT, R90, -0x7f000001, RZ ;  /* 0x80ffffff5a5a3810 */ /* 0x000fe20007ffe0ff */
[----:B------:R-:W-:-:S04]  /*9a1d0*/  IMAD.WIDE.U32 R36, R79, 0x5fffffa, RZ ;  /* 0x05fffffa4f247825 */ /* 0x000fc800078e00ff */
[----:B------:R-:W-:Y:S01]  /*9a1e0*/  IMAD.WIDE.U32 R38, R81, 0x5fffffa, RZ ;  /* 0x05fffffa51267825 */ /* 0x000fe200078e00ff */
[----:B------:R-:W-:-:S03]  /*9a1f0*/  ISETP.GE.U32.AND P3, PT, R71, 0x7f000001, PT ;  /* 0x7f0000014700780c */ /* 0x000fc60003f66070 */
[----:B------:R-:W-:Y:S02]  /*9a200*/  IMAD R41, R82, 0x7effffff, RZ ;  /* 0x7effffff52297824 */ /* 0x000fe400078e02ff */
[----:B------:R-:W-:Y:S02]  /*9a210*/  IMAD R79, R79, 0x6, RZ ;  /* 0x000000064f4f7824 */ /* 0x000fe400078e02ff */
[----:B------:R-:W-:Y:S01]  /*9a220*/  IMAD R81, R81, 0x6, RZ ;  /* 0x0000000651517824 */ /* 0x000fe200078e02ff */
[----:B------:R-:W-:Y:S01]  /*9a230*/  IADD3 R76, PT, PT, R76, R69, RZ ;  /* 0x000000454c4c7210 */ /* 0x000fe20007ffe0ff */
[----:B0-----:R-:W-:-:S04]  /*9a240*/  IMAD.WIDE.U32 R18, R91, 0x5fffffa, RZ ;  /* 0x05fffffa5b127825 */ /* 0x001fc800078e00ff */
[----:B------:R-:W-:-:S04]  /*9a250*/  IMAD.HI.U32 R82, R41, 0x7f000001, R82 ;  /* 0x7f00000129527827 */ /* 0x000fc800078e0052 */
[----:B------:R-:W-:-:S04]  /*9a260*/  IMAD.HI.U32 R70, R79, 0x7f000001, R36 ;  /* 0x7f0000014f467827 */ /* 0x000fc800078e0024 */
[----:B------:R-:W-:-:S04]  /*9a270*/  IMAD.HI.U32 R69, R81, 0x7f000001, R38 ;  /* 0x7f00000151457827 */ /* 0x000fc800078e0026 */
[----:B------:R-:W-:Y:S02]  /*9a280*/  IMAD R41, R91, 0x6, RZ ;  /* 0x000000065b297824 */ /* 0x000fe400078e02ff */
[----:B------:R-:W-:-:S04]  /*9a290*/  IMAD.WIDE.U32 R36, R86, 0x5fffffa, RZ ;  /* 0x05fffffa56247825 */ /* 0x000fc800078e00ff */
[----:B------:R-:W-:Y:S01]  /*9a2a0*/  IMAD.WIDE.U32 R38, R90, 0x5fffffa, RZ ;  /* 0x05fffffa5a267825 */ /* 0x000fe200078e00ff */
[----:B------:R-:W-:Y:S02]  /*9a2b0*/  @P0 IADD3 R88, PT, PT, R88, -0x7f000001, RZ ;  /* 0x80ffffff58580810 */ /* 0x000fe40007ffe0ff */
[----:B------:R-:W-:Y:S02]  /*9a2c0*/  IADD3 R72, PT, PT, R72, R61, RZ ;  /* 0x0000003d48487210 */ /* 0x000fe40007ffe0ff */
[----:B------:R-:W-:Y:S02]  /*9a2d0*/  @P6 IADD3 R57, PT, PT, R57, -0x7f000001, RZ ;  /* 0x80ffffff39396810 */ /* 0x000fe40007ffe0ff */
[----:B------:R-:W-:Y:S01]  /*9a2e0*/  @P5 IADD3 R40, PT, PT, R40, -0x7f000001, RZ ;  /* 0x80ffffff28285810 */ /* 0x000fe20007ffe0ff */
[----:B------:R-:W-:Y:S02]  /*9a2f0*/  IMAD R59, R86, 0x6, RZ ;  /* 0x00000006563b7824 */ /* 0x000fe400078e02ff */
[----:B------:R-:W-:Y:S01]  /*9a300*/  IMAD R61, R90, 0x6, RZ ;  /* 0x000000065a3d7824 */ /* 0x000fe200078e02ff */
[----:B------:R-:W-:Y:S01]  /*9a310*/  @P2 IADD3 R85, PT, PT, R85, -0x7f000001, RZ ;  /* 0x80ffffff55552810 */ /* 0x000fe20007ffe0ff */
[----:B------:R-:W-:Y:S01]  /*9a320*/  IMAD.HI.U32 R58, R41, 0x7f000001, R18 ;  /* 0x7f000001293a7827 */ /* 0x000fe200078e0012 */
[----:B------:R-:W-:-:S03]  /*9a330*/  @P4 IADD3 R55, PT, PT, R55, -0x7f000001, RZ ;  /* 0x80ffffff37374810 */ /* 0x000fc60007ffe0ff */
[----:B------:R-:W-:Y:S01]  /*9a340*/  IMAD.WIDE.U32 R18, R88, 0x5fffffa, RZ ;  /* 0x05fffffa58127825 */ /* 0x000fe200078e00ff */
[----:B------:R-:W-:-:S03]  /*9a350*/  @P1 IADD3 R80, PT, PT, R80, -0x7f000001, RZ ;  /* 0x80ffffff50501810 */ /* 0x000fc60007ffe0ff */
[----:B------:R-:W-:-:S04]  /*9a360*/  IMAD.HI.U32 R59, R59, 0x7f000001, R36 ;  /* 0x7f0000013b3b7827 */ /* 0x000fc800078e0024 */
[----:B------:R-:W-:Y:S01]  /*9a370*/  IMAD.HI.U32 R62, R61, 0x7f000001, R38 ;  /* 0x7f0000013d3e7827 */ /* 0x000fe200078e0026 */
[----:B------:R-:W-:Y:S02]  /*9a380*/  @P3 IADD3 R71, PT, PT, R71, -0x7f000001, RZ ;  /* 0x80ffffff47473810 */ /* 0x000fe40007ffe0ff */
[----:B------:R-:W-:Y:S01]  /*9a390*/  IADD3 R77, PT, PT, R40, R57, RZ ;  /* 0x00000039284d7210 */ /* 0x000fe20007ffe0ff */
[----:B------:R-:W-:Y:S02]  /*9a3a0*/  IMAD R61, R88, 0x6, RZ ;  /* 0x00000006583d7824 */ /* 0x000fe400078e02ff */
[----:B------:R-:W-:-:S04]  /*9a3b0*/  IMAD.WIDE.U32 R36, R85, R213, RZ ;  /* 0x000000d555247225 */ /* 0x000fc800078e00ff */
[----:B------:R-:W-:Y:S01]  /*9a3c0*/  IMAD.WIDE.U32 R40, R85, R215, RZ ;  /* 0x000000d755287225 */ /* 0x000fe200078e00ff */
[----:B------:R-:W-:Y:S01]  /*9a3d0*/  ISETP.GE.U32.AND P1, PT, R76, 0x7f000001, PT ;  /* 0x7f0000014c00780c */ /* 0x000fe20003f26070 */
[----:B------:R-:W-:Y:S02]  /*9a3e0*/  IADD3 R81, PT, PT, R80, R55, RZ ;  /* 0x0000003750517210 */ /* 0x000fe40007ffe0ff */
[----:B------:R-:W-:-:S04]  /*9a3f0*/  IMAD.HI.U32 R61, R61, 0x7f000001, R18 ;  /* 0x7f0000013d3d7827 */ /* 0x000fc800078e0012 */
[----:B------:R-:W-:-:S04]  /*9a400*/  IMAD.WIDE.U32 R38, R71, R211, RZ ;  /* 0x000000d347267225 */ /* 0x000fc800078e00ff */
        /* <DEDUP_REMOVED lines=8> */
[----:B------:R-:W-:-:S04]  /*9a490*/  IMAD.HI.U32 R84, R57, 0x7f000001, R38 ;  /* 0x7f00000139547827 */ /* 0x000fc800078e0026 */
[----:B------:R-:W-:-:S04]  /*9a4a0*/  IMAD.HI.U32 R86, R37, 0x7f000001, R18 ;  /* 0x7f00000125567827 */ /* 0x000fc800078e0012 */
[----:B------:R-:W-:Y:S01]  /*9a4b0*/  IMAD R57, R40, 0x7effffff, RZ ;  /* 0x7effffff28397824 */ /* 0x000fe200078e02ff */
[----:B------:R-:W-:Y:S01]  /*9a4c0*/  @P1 IADD3 R76, PT, PT, R76, -0x7f000001, RZ ;  /* 0x80ffffff4c4c1810 */ /* 0x000fe20007ffe0ff */
[----:B------:R-:W-:-:S04]  /*9a4d0*/  IMAD.WIDE.U32 R38, R85, R209, RZ ;  /* 0x000000d155267225 */ /* 0x000fc800078e00ff */
[----:B------:R-:W-:Y:S01]  /*9a4e0*/  IMAD.WIDE.U32 R36, R71, R209, RZ ;  /* 0x000000d147247225 */ /* 0x000fe200078e00ff */
        /* <DEDUP_REMOVED lines=18> */
[----:B------:R-:W-:-:S04]  /*9a610*/  IMAD.HI.U32 R76, R79, 0x7f000001, R36 ;  /* 0x7f0000014f4c7827 */ /* 0x000fc800078e0024 */
[----:B------:R-:W-:Y:S02]  /*9a620*/  IMAD R85, R18, 0x7effffff, RZ ;  /* 0x7effffff12557824 */ /* 0x000fe400078e02ff */
[----:B------:R-:W-:Y:S02]  /*9a630*/  IMAD R37, R38, 0x7effffff, RZ ;  /* 0x7effffff26257824 */ /* 0x000fe400078e02ff */
[----:B------:R-:W-:Y:S01]  /*9a640*/  IMAD.WIDE.U32 R40, R78, R213, RZ ;  /* 0x000000d54e287225 */ /* 0x000fe200078e00ff */
[----:B------:R-:W-:-:S03]  /*9a650*/  ISETP.GE.U32.AND P0, PT, R55, 0x7f000001, PT ;  /* 0x7f0000013700780c */ /* 0x000fc60003f06070 */
[----:B------:R-:W-:-:S04]  /*9a660*/  IMAD.HI.U32 R79, R85, 0x7f000001, R18 ;  /* 0x7f000001554f7827 */ /* 0x000fc800078e0012 */
[----:B------:R-:W-:-:S04]  /*9a670*/  IMAD.HI.U32 R91, R37, 0x7f000001, R38 ;  /* 0x7f000001255b7827 */ /* 0x000fc800078e0026 */
[----:B------:R-:W-:Y:S01]  /*9a680*/  IMAD R85, R40, 0x7effffff, RZ ;  /* 0x7effffff28557824 */ /* 0x000fe200078e02ff */
[----:B------:R-:W-:Y:S01]  /*9a690*/  ISETP.GE.U32.AND P4, PT, R90, 0x7f000001, PT ;  /* 0x7f0000015a00780c */ /* 0x000fe20003f86070 */
[----:B------:R-:W-:Y:S01]  /*9a6a0*/  ISETP.GE.U32.AND P2, PT, R83, 0x7f000001, PT ;  /* 0x7f0000015300780c */ /* 0x000fe20003f46070 */
[----:B------:R-:W-:-:S04]  /*9a6b0*/  IMAD.WIDE.U32 R36, R78, R215, RZ ;  /* 0x000000d74e247225 */ /* 0x000fc800078e00ff */
[----:B------:R-:W-:-:S04]  /*9a6c0*/  IMAD.WIDE.U32 R18, R78, R211, RZ ;  /* 0x000000d34e127225 */ /* 0x000fc800078e00ff */
[----:B------:R-:W-:Y:S01]  /*9a6d0*/  IMAD.HI.U32 R85, R85, 0x7f000001, R40 ;  /* 0x7f00000155557827 */ /* 0x000fe200078e0028 */
[----:B------:R-:W-:-:S03]  /*9a6e0*/  ISETP.GE.U32.AND P3, PT, R91, 0x7f000001, PT ;  /* 0x7f0000015b00780c */ /* 0x000fc60003f66070 */
[----:B------:R-:W-:Y:S02]  /*9a6f0*/  IMAD R41, R36, 0x7effffff, RZ ;  /* 0x7effffff24297824 */ /* 0x000fe400078e02ff */
[----:B------:R-:W-:Y:S01]  /*9a700*/  IMAD R87, R18, 0x7effffff, RZ ;  /* 0x7effffff12577824 */ /* 0x000fe200078e02ff */
[----:B------:R-:W-:Y:S01]  /*9a710*/  @P1 IADD3 R88, PT, PT, R88, -0x7f000001, RZ ;  /* 0x80ffffff58581810 */ /* 0x000fe20007ffe0ff */
[----:B------:R-:W-:-:S04]  /*9a720*/  IMAD.WIDE.U32 R38, R78, R209, RZ ;  /* 0x000000d14e267225 */ /* 0x000fc800078e00ff */
[----:B------:R-:W-:Y:S01]  /*9a730*/  IMAD.HI.U32 R41, R41, 0x7f000001, R36 ;  /* 0x7f00000129297827 */ /* 0x000fe200078e0024 */
[----:B------:R-:W-:-:S03]  /*9a740*/  @P0 IADD3 R55, PT, PT, R55, -0x7f000001, RZ ;  /* 0x80ffffff37370810 */ /* 0x000fc60007ffe0ff */
[----:B------:R-:W-:Y:S01]  /*9a750*/  IMAD.HI.U32 R36, R87, 0x7f000001, R18 ;  /* 0x7f00000157247827 */ /* 0x000fe200078e0012 */
[----:B------:R-:W-:-:S03]  /*9a760*/  ISETP.GE.U32.AND P6, PT, R57, 0x7f000001, PT ;  /* 0x7f0000013900780c */ /* 0x000fc60003fc6070 */
[----:B------:R-:W-:-:S04]  /*9a770*/  IMAD.WIDE.U32 R18, R88, 0x5fffffa, RZ ;  /* 0x05fffffa58127825 */ /* 0x000fc800078e00ff */
[----:B------:R-:W-:Y:S02]  /*9a780*/  IMAD R89, R38, 0x7effffff, RZ ;  /* 0x7effffff26597824 */ /* 0x000fe400078e02ff */
[----:B------:R-:W-:Y:S01]  /*9a790*/  IMAD R37, R88, 0x6, RZ ;  /* 0x0000000658257824 */ /* 0x000fe200078e02ff */
[----:B------:R-:W-:Y:S02]  /*9a7a0*/  @P4 IADD3 R90, PT, PT, R90, -0x7f000001, RZ ;  /* 0x80ffffff5a5a4810 */ /* 0x000fe40007ffe0ff */
[----:B------:R-:W-:Y:S01]  /*9a7b0*/  @P2 IADD3 R83, PT, PT, R83, -0x7f000001, RZ ;  /* 0x80ffffff53532810 */ /* 0x000fe20007ffe0ff */
[----:B------:R-:W-:Y:S01]  /*9a7c0*/  ISETP.GE.U32.AND P1, PT, R84, 0x7f000001, PT ;  /* 0x7f0000015400780c */ /* 0x000fe20003f26070 */
[----:B------:R-:W-:Y:S01]  /*9a7d0*/  ISETP.GE.U32.AND P4, PT, R55, 0x7f000001, PT ;  /* 0x7f0000013700780c */ /* 0x000fe20003f86070 */
[----:B------:R-:W-:Y:S01]  /*9a7e0*/  ISETP.GE.U32.AND P2, PT, R71, 0x7f000001, PT ;  /* 0x7f0000014700780c */ /* 0x000fe20003f46070 */
[----:B------:R-:W-:-:S04]  /*9a7f0*/  IMAD.HI.U32 R89, R89, 0x7f000001, R38 ;  /* 0x7f00000159597827 */ /* 0x000fc800078e0026 */
[----:B------:R-:W-:Y:S01]  /*9a800*/  IMAD.HI.U32 R38, R37, 0x7f000001, R18 ;  /* 0x7f00000125267827 */ /* 0x000fe200078e0012 */
[----:B------:R-:W-:-:S03]  /*9a810*/  @P3 IADD3 R91, PT, PT, R91, -0x7f000001, RZ ;  /* 0x80ffffff5b5b3810 */ /* 0x000fc60007ffe0ff */
[----:B------:R-:W-:Y:S01]  /*9a820*/  IMAD.WIDE.U32 R18, R90, 0x5fffffa, RZ ;  /* 0x05fffffa5a127825 */ /* 0x000fe200078e00ff */
[----:B------:R-:W-:-:S03]  /*9a830*/  ISETP.GE.U32.AND P3, PT, R80, 0x7f000001, PT ;  /* 0x7f0000015000780c */ /* 0x000fc60003f66070 */
[----:B------:R-:W-:Y:S01]  /*9a840*/  IMAD R37, R90, 0x6, RZ ;  /* 0x000000065a257824 */ /* 0x000fe200078e02ff */
[----:B------:R-:W-:Y:S01]  /*9a850*/  @P6 IADD3 R57, PT, PT, R57, -0x7f000001, RZ ;  /* 0x80ffffff39396810 */ /* 0x000fe20007ffe0ff */
[----:B------:R-:W3:Y:S02]  /*9a860*/  LDL R78, [R1+0x110] ;  /* 0x00011000014e7983 */ /* 0x000ee40000100800 */
[----:B------:R-:W-:-:S04]  /*9a870*/  IMAD.HI.U32 R88, R37, 0x7f000001, R18 ;  /* 0x7f00000125587827 */ /* 0x000fc800078e0012 */
[----:B------:R-:W-:Y:S01]  /*9a880*/  IMAD.WIDE.U32 R18, R91, 0x5fffffa, RZ ;  /* 0x05fffffa5b127825 */ /* 0x000fe200078e00ff */
[----:B------:R-:W-:-:S03]  /*9a890*/  @P1 IADD3 R84, PT, PT, R84, -0x7f000001, RZ ;  /* 0x80ffffff54541810 */ /* 0x000fc60007ffe0ff */
[----:B------:R-:W-:Y:S01]  /*9a8a0*/  IMAD R37, R91, 0x6, RZ ;  /* 0x000000065b257824 */ /* 0x000fe200078e02ff */
[----:B------:R-:W-:Y:S02]  /*9a8b0*/  @P4 IADD3 R55, PT, PT, R55, -0x7f000001, RZ ;  /* 0x80ffffff37374810 */ /* 0x000fe40007ffe0ff */
[----:B------:R-:W-:Y:S01]  /*9a8c0*/  @P2 IADD3 R71, PT, PT, R71, -0x7f000001, RZ ;  /* 0x80ffffff47472810 */ /* 0x000fe20007ffe0ff */
[----:B------:R-:W-:Y:S01]  /*9a8d0*/  ISETP.GE.U32.AND P0, PT, R86, 0x7f000001, PT ;  /* 0x7f0000015600780c */ /* 0x000fe20003f06070 */
[----:B------:R-:W-:Y:S01]  /*9a8e0*/  ISETP.GE.U32.AND P1, PT, R57, 0x7f000001, PT ;  /* 0x7f0000013900780c */ /* 0x000fe20003f26070 */
[----:B------:R-:W-:Y:S01]  /*9a8f0*/  ISETP.GE.U32.AND P5, PT, R83, 0x7f000001, PT ;  /* 0x7f0000015300780c */ /* 0x000fe20003fa6070 */
[----:B------:R-:W-:Y:S01]  /*9a900*/  IMAD.HI.U32 R40, R37, 0x7f000001, R18 ;  /* 0x7f00000125287827 */ /* 0x000fe200078e0012 */
[----:B------:R-:W-:Y:S02]  /*9a910*/  @P3 IADD3 R80, PT, PT, R80, -0x7f000001, RZ ;  /* 0x80ffffff50503810 */ /* 0x000fe40007ffe0ff */
[----:B------:R-:W-:Y:S01]  /*9a920*/  IADD3 R37, PT, PT, R55, R84, RZ ;  /* 0x0000005437257210 */ /* 0x000fe20007ffe0ff */
[----:B------:R-:W-:Y:S01]  /*9a930*/  ISETP.GE.U32.AND P3, PT, R71, 0x7f000001, PT ;  /* 0x7f0000014700780c */ /* 0x000fe20003f66070 */
[----:B------:R-:W-:Y:S01]  /*9a940*/  ISETP.GE.U32.AND P4, PT, R38, 0x7f000001, PT ;  /* 0x7f0000012600780c */ /* 0x000fe20003f86070 */
[----:B------:R-:W3:Y:S01]  /*9a950*/  LDL R55, [R1+0x114] ;  /* 0x0001140001377983 */ /* 0x000ee20000100800 */
[----:B------:R-:W-:-:S03]  /*9a960*/  ISETP.GE.U32.AND P2, PT, R89, 0x7f000001, PT ;  /* 0x7f0000015900780c */ /* 0x000fc60003f46070 */
[----:B------:R-:W-:Y:S02]  /*9a970*/  @P0 IADD3 R86, PT, PT, R86, -0x7f000001, RZ ;  /* 0x80ffffff56560810 */ /* 0x000fe40007ffe0ff */
[----:B------:R-:W-:Y:S01]  /*9a980*/  @P1 IADD3 R57, PT, PT, R57, -0x7f000001, RZ ;  /* 0x80ffffff39391810 */ /* 0x000fe20007ffe0ff */
[----:B------:R-:W-:Y:S01]  /*9a990*/  ISETP.GE.U32.AND P0, PT, R41, 0x7f000001, PT ;  /* 0x7f0000012900780c */ /* 0x000fe20003f06070 */
[----:B------:R-:W-:-:S03]  /*9a9a0*/  @P5 IADD3 R83, PT, PT, R83, -0x7f000001, RZ ;  /* 0x80ffffff53535810 */ /* 0x000fc60007ffe0ff */
[----:B------:R-:W-:Y:S02]  /*9a9b0*/  @P3 IADD3 R71, PT, PT, R71, -0x7f000001, RZ ;  /* 0x80ffffff47473810 */ /* 0x000fe40007ffe0ff */
[----:B------:R-:W-:Y:S02]  /*9a9c0*/  @P4 IADD3 R38, PT, PT, R38, -0x7f000001, RZ ;  /* 0x80ffffff26264810 */ /* 0x000fe40007ffe0ff */
[----:B------:R-:W-:Y:S02]  /*9a9d0*/  IADD3 R80, PT, PT, R57, R80, RZ ;  /* 0x0000005039507210 */ /* 0x000fe40007ffe0ff */
[----:B------:R-:W3:Y:S01]  /*9a9e0*/  LDL R57, [R1+0x118] ;  /* 0x0001180001397983 */ /* 0x000ee20000100800 */
[----:B------:R-:W-:Y:S01]  /*9a9f0*/  IADD3 R39, PT, PT, R83, R86, RZ ;  /* 0x0000005653277210 */ /* 0x000fe20007ffe0ff */
[----:B------:R-:W-:Y:S01]  /*9aa00*/  ISETP.GE.U32.AND P5, PT, R40, 0x7f000001, PT ;  /* 0x7f0000012800780c */ /* 0x000fe20003fa6070 */
[----:B------:R-:W-:Y:S01]  /*9aa10*/  ISETP.GE.U32.AND P6, PT, R37, 0x7f000001, PT ;  /* 0x7f0000012500780c */ /* 0x000fe20003fc6070 */
[----:B------:R-:W-:-:S02]  /*9aa20*/  IADD3 R83, PT, PT, R71, R38, RZ ;  /* 0x0000002647537210 */ /* 0x000fc40007ffe0ff */
[----:B------:R-:W3:Y:S01]  /*9aa30*/  LDL R71, [R1+0x11c] ;  /* 0x00011c0001477983 */ /* 0x000ee20000100800 */
[----:B------:R-:W-:Y:S02]  /*9aa40*/  @P0 IADD3 R41, PT, PT, R41, -0x7f000001, RZ ;  /* 0x80ffffff29290810 */ /* 0x000fe40007ffe0ff */
[----:B------:R-:W-:Y:S01]  /*9aa50*/  @P2 IADD3 R89, PT, PT, R89, -0x7f000001, RZ ;  /* 0x80ffffff59592810 */ /* 0x000fe20007ffe0ff */
[----:B------:R-:W-:Y:S01]  /*9aa60*/  ISETP.GE.U32.AND P2, PT, R85, 0x7f000001, PT ;  /* 0x7f0000015500780c */ /* 0x000fe20003f46070 */
[----:B------:R-:W-:Y:S01]  /*9aa70*/  ISETP.GE.U32.AND P1, PT, R79, 0x7f000001, PT ;  /* 0x7f0000014f00780c */ /* 0x000fe20003f26070 */
[----:B------:R-:W-:Y:S01]  /*9aa80*/  ISETP.GE.U32.AND P4, PT, R80, 0x7f000001, PT ;  /* 0x7f0000015000780c */ /* 0x000fe20003f86070 */
[----:B------:R-:W-:-:S04]  /*9aa90*/  IMAD.WIDE.U32 R18, R41, 0x5fffffa, RZ ;  /* 0x05fffffa29127825 */ /* 0x000fc800078e00ff */
[----:B------:R-:W-:Y:S01]  /*9aaa0*/  IMAD R41, R41, 0x6, RZ ;  /* 0x0000000629297824 */ /* 0x000fe200078e02ff */
[----:B------:R-:W-:Y:S02]  /*9aab0*/  @P5 IADD3 R40, PT, PT, R40, -0x7f000001, RZ ;  /* 0x80ffffff28285810 */ /* 0x000fe40007ffe0ff */
[----:B------:R-:W-:Y:S01]  /*9aac0*/  @P6 IADD3 R37, PT, PT, R37, -0x7f000001, RZ ;  /* 0x80ffffff25256810 */ /* 0x000fe20007ffe0ff */
[----:B------:R-:W-:-:S04]  /*9aad0*/  IMAD.HI.U32 R41, R41, 0x7f000001, R18 ;  /* 0x7f00000129297827 */ /* 0x000fc800078e0012 */
[----:B------:R-:W-:Y:S01]  /*9aae0*/  IMAD.WIDE.U32 R18, R89, 0x5fffffa, RZ ;  /* 0x05fffffa59127825 */ /* 0x000fe200078e00ff */
[----:B------:R-:W-:-:S03]  /*9aaf0*/  IADD3 R40, PT, PT, R37, R40, RZ ;  /* 0x0000002825287210 */ /* 0x000fc60007ffe0ff */
[----:B------:R-:W-:Y:S01]  /*9ab00*/  IMAD R37, R89, 0x6, RZ ;  /* 0x0000000659257824 */ /* 0x000fe200078e02ff */
[----:B------:R-:W-:Y:S02]  /*9ab10*/  @P2 IADD3 R85, PT, PT, R85, -0x7f000001, RZ ;  /* 0x80ffffff55552810 */ /* 0x000fe40007ffe0ff */
[----:B------:R-:W-:Y:S02]  /*9ab20*/  @P1 IADD3 R79, PT, PT, R79, -0x7f000001, RZ ;  /* 0x80ffffff4f4f1810 */ /* 0x000fe40007ffe0ff */
[----:B------:R-:W-:Y:S01]  /*9ab30*/  @P4 IADD3 R80, PT, PT, R80, -0x7f000001, RZ ;  /* 0x80ffffff50504810 */ /* 0x000fe20007ffe0ff */
[----:B------:R-:W-:-:S04]  /*9ab40*/  IMAD.HI.U32 R38, R37, 0x7f000001, R18 ;  /* 0x7f00000125267827 */ /* 0x000fc800078e0012 */
[----:B------:R-:W-:-:S04]  /*9ab50*/  IMAD.WIDE.U32 R18, R85, 0x5fffffa, RZ ;  /* 0x05fffffa55127825 */ /* 0x000fc800078e00ff */
[----:B------:R-:W-:Y:S01]  /*9ab60*/  IMAD R37, R85, 0x6, RZ ;  /* 0x0000000655257824 */ /* 0x000fe200078e02ff */
[----:B------:R-:W-:Y:S01]  /*9ab70*/  IADD3 R79, PT, PT, R80, R79, RZ ;  /* 0x0000004f504f7210 */ /* 0x000fe20007ffe0ff */
[----:B------:R-:W-:Y:S02]  /*9ab80*/  ISETP.GE.U32.AND P0, PT, R76, 0x7f000001, PT ;  /* 0x7f0000014c00780c */ /* 0x000fe40003f06070 */
[----:B------:R-:W-:Y:S02]  /*9ab90*/  IMAD.HI.U32 R80, R37, 0x7f000001, R18 ;  /* 0x7f00000125507827 */ /* 0x000fe400078e0012 */
[----:B------:R-:W3:Y:S01]  /*9aba0*/  LDL.64 R18, [R1+0x100] ;  /* 0x0001000001127983 */ /* 0x000ee20000100a00 */
[----:B------:R-:W-:Y:S01]  /*9abb0*/  ISETP.GE.U32.AND P3, PT, R39, 0x7f000001, PT ;  /* 0x7f0000012700780c */ /* 0x000fe20003f66070 */
[----:B------:R-:W-:Y:S01]  /*9abc0*/  ISETP.GE.U32.AND P6, PT, R40, 0x7f000001, PT ;  /* 0x7f0000012800780c */ /* 0x000fe20003fc6070 */
[----:B------:R-:W-:Y:S01]  /*9abd0*/  ISETP.GE.U32.AND P1, PT, R41, 0x7f000001, PT ;  /* 0x7f0000012900780c */ /* 0x000fe20003f26070 */
[----:B------:R-:W-:-:S05]  /*9abe0*/  ISETP.GE.U32.AND P5, PT, R83, 0x7f000001, PT ;  /* 0x7f0000015300780c */ /* 0x000fca0003fa6070 */
[----:B------:R-:W-:Y:S01]  /*9abf0*/  @P0 IADD3 R76, PT, PT, R76, -0x7f000001, RZ ;  /* 0x80ffffff4c4c0810 */ /* 0x000fe20007ffe0ff */
[----:B------:R-:W-:-:S04]  /*9ac00*/  ISETP.GE.U32.AND P0, PT, R88, 0x7f000001, PT ;  /* 0x7f0000015800780c */ /* 0x000fc80003f06070 */
[----:B------:R-:W-:Y:S01]  /*9ac10*/  @P3 IADD3 R39, PT, PT, R39, -0x7f000001, RZ ;  /* 0x80ffffff27273810 */ /* 0x000fe20007ffe0ff */
[----:B------:R-:W-:Y:S01]  /*9ac20*/  ISETP.GE.U32.AND P3, PT, R36, 0x7f000001, PT ;  /* 0x7f0000012400780c */ /* 0x000fe20003f66070 */
[----:B------:R-:W-:Y:S01]  /*9ac30*/  @P6 IADD3 R40, PT, PT, R40, -0x7f000001, RZ ;  /* 0x80ffffff28286810 */ /* 0x000fe20007ffe0ff */
[----:B------:R-:W-:Y:S01]  /*9ac40*/  ISETP.GE.U32.AND P4, PT, R73, 0x7f000001, PT ;  /* 0x7f0000014900780c */ /* 0x000fe20003f86070 */
[----:B------:R-:W-:Y:S02]  /*9ac50*/  @P1 IADD3 R41, PT, PT, R41, -0x7f000001, RZ ;  /* 0x80ffffff29291810 */ /* 0x000fe40007ffe0ff */
[----:B------:R-:W-:Y:S01]  /*9ac60*/  IADD3 R39, PT, PT, R39, R76, RZ ;  /* 0x0000004c27277210 */ /* 0x000fe20007ffe0ff */
[----:B------:R-:W-:Y:S01]  /*9ac70*/  ISETP.GE.U32.AND P6, PT, R38, 0x7f000001, PT ;  /* 0x7f0000012600780c */ /* 0x000fe20003fc6070 */
[----:B------:R-:W-:Y:S01]  /*9ac80*/  ISETP.GE.U32.AND P1, PT, R68, 0x7f000001, PT ;  /* 0x7f0000014400780c */ /* 0x000fe20003f26070 */
[----:B------:R-:W-:Y:S01]  /*9ac90*/  @P0 IADD3 R88, PT, PT, R88, -0x7f000001, RZ ;  /* 0x80ffffff58580810 */ /* 0x000fe20007ffe0ff */
[----:B------:R-:W-:Y:S01]  /*9aca0*/  ISETP.GE.U32.AND P0, PT, R72, 0x7f000001, PT ;  /* 0x7f0000014800780c */ /* 0x000fe20003f06070 */
[----:B------:R-:W-:Y:S01]  /*9acb0*/  @P5 IADD3 R83, PT, PT, R83, -0x7f000001, RZ ;  /* 0x80ffffff53535810 */ /* 0x000fe20007ffe0ff */
[----:B------:R-:W-:-:S02]  /*9acc0*/  ISETP.GE.U32.AND P2, PT, R79, 0x7f000001, PT ;  /* 0x7f0000014f00780c */ /* 0x000fc40003f46070 */
        /* <DEDUP_REMOVED lines=35> */
[----:B------:R-:W-:Y:S02]  /*9af00*/  IADD3 R76, PT, PT, R73, R70, RZ ;  /* 0x00000046494c7210 */ /* 0x000fe40007ffe0ff */
[----:B------:R-:W-:Y:S02]  /*9af10*/  IADD3 R70, PT, PT, R83, R80, RZ ;  /* 0x0000005053467210 */ /* 0x000fe40007ffe0ff */
[----:B------:R-:W-:Y:S02]  /*9af20*/  @P6 IADD3 R79, PT, PT, R79, -0x7f000001, RZ ;  /* 0x80ffffff4f4f6810 */ /* 0x000fe40007ffe0ff */
[----:B------:R-:W-:-:S02]  /*9af30*/  @P4 IADD3 R81, PT, PT, R81, -0x7f000001, RZ ;  /* 0x80ffffff51514810 */ /* 0x000fc40007ffe0ff */
[----:B------:R-:W-:Y:S01]  /*9af40*/  @P1 IADD3 R39, PT, PT, R39, -0x7f000001, RZ ;  /* 0x80ffffff27271810 */ /* 0x000fe20007ffe0ff */
[----:B------:R-:W-:Y:S01]  /*9af50*/  ISETP.GE.U32.AND P4, PT, R77, 0x7f000001, PT ;  /* 0x7f0000014d00780c */ /* 0x000fe20003f86070 */
[----:B------:R-:W-:Y:S01]  /*9af60*/  ISETP.GE.U32.AND P1, PT, R70, 0x7f000001, PT ;  /* 0x7f0000014600780c */ /* 0x000fe20003f26070 */
[----:B------:R-:W-:Y:S02]  /*9af70*/  @P0 IADD3 R40, PT, PT, R40, -0x7f000001, RZ ;  /* 0x80ffffff28280810 */ /* 0x000fe40007ffe0ff */
[----:B------:R-:W-:Y:S01]  /*9af80*/  @P3 IADD3 R82, PT, PT, R82, -0x7f000001, RZ ;  /* 0x80ffffff52523810 */ /* 0x000fe20007ffe0ff */
[----:B------:R-:W-:Y:S01]  /*9af90*/  ISETP.GE.U32.AND P3, PT, R79, R68, PT ;  /* 0x000000444f00720c */ /* 0x000fe20003f66070 */
[----:B------:R-:W-:Y:S01]  /*9afa0*/  @P2 IADD3 R74, PT, PT, R74, -0x7f000001, RZ ;  /* 0x80ffffff4a4a2810 */ /* 0x000fe20007ffe0ff */
[----:B------:R-:W-:Y:S01]  /*9afb0*/  ISETP.GE.U32.AND P2, PT, R66, 0x7f000001, PT ;  /* 0x7f0000014200780c */ /* 0x000fe20003f46070 */
[----:B------:R-:W-:Y:S01]  /*9afc0*/  @P5 IADD3 R75, PT, PT, R75, -0x7f000001, RZ ;  /* 0x80ffffff4b4b5810 */ /* 0x000fe20007ffe0ff */
[----:B------:R-:W-:Y:S01]  /*9afd0*/  ISETP.GE.U32.AND P6, PT, R40, R81, PT ;  /* 0x000000512800720c */ /* 0x000fe20003fc6070 */
[----:B------:R-:W-:Y:S01]  /*9afe0*/  ISETP.GE.U32.AND P5, PT, R39, R72, PT ;  /* 0x000000482700720c */ /* 0x000fe20003fa6070 */
[----:B------:R-:W-:Y:S01]  /*9aff0*/  ISETP.GE.U32.AND P0, PT, R74, 0x7f000001, PT ;  /* 0x7f0000014a00780c */ /* 0x000fe20003f06070 */
[----:B------:R-:W-:-:S02]  /*9b000*/  IADD3 R68, PT, PT, -R68, R79, RZ ;  /* 0x0000004f44447210 */ /* 0x000fc40007ffe1ff */
[----:B------:R-:W-:Y:S02]  /*9b010*/  @P4 IADD3 R77, PT, PT, R77, -0x7f000001, RZ ;  /* 0x80ffffff4d4d4810 */ /* 0x000fe40007ffe0ff */
[----:B------:R-:W-:Y:S02]  /*9b020*/  @P1 IADD3 R70, PT, PT, R70, -0x7f000001, RZ ;  /* 0x80ffffff46461810 */ /* 0x000fe40007ffe0ff */
[----:B------:R-:W-:Y:S02]  /*9b030*/  IADD3 R81, PT, PT, -R81, R40, RZ ;  /* 0x0000002851517210 */ /* 0x000fe40007ffe1ff */
[----:B------:R-:W-:Y:S02]  /*9b040*/  IADD3 R72, PT, PT, -R72, R39, RZ ;  /* 0x0000002748487210 */ /* 0x000fe40007ffe1ff */
[----:B------:R-:W-:Y:S01]  /*9b050*/  @!P3 IADD3 R68, PT, PT, R68, 0x7f000001, RZ ;  /* 0x7f0000014444b810 */ /* 0x000fe20007ffe0ff */
[----:B------:R-:W-:Y:S01]  /*9b060*/  ISETP.GE.U32.AND P1, PT, R70, R77, PT ;  /* 0x0000004d4600720c */ /* 0x000fe20003f26070 */
[----:B------:R-:W-:Y:S01]  /*9b070*/  @P2 IADD3 R66, PT, PT, R66, -0x7f000001, RZ ;  /* 0x80ffffff42422810 */ /* 0x000fe20007ffe0ff */
[----:B------:R-:W-:Y:S01]  /*9b080*/  ISETP.GE.U32.AND P2, PT, R69, 0x7f000001, PT ;  /* 0x7f0000014500780c */ /* 0x000fe20003f46070 */
[----:B------:R-:W-:-:S02]  /*9b090*/  @!P6 IADD3 R81, PT, PT, R81, 0x7f000001, RZ ;  /* 0x7f0000015151e810 */ /* 0x000fc40007ffe0ff */
[----:B------:R-:W-:Y:S01]  /*9b0a0*/  @!P5 IADD3 R72, PT, PT, R72, 0x7f000001, RZ ;  /* 0x7f0000014848d810 */ /* 0x000fe20007ffe0ff */
[----:B--2---:R-:W-:Y:S01]  /*9b0b0*/  IMAD.WIDE.U32 R40, R43, R68, RZ ;  /* 0x000000442b287225 */ /* 0x004fe200078e00ff */
[----:B------:R-:W-:Y:S01]  /*9b0c0*/  @P0 IADD3 R74, PT, PT, R74, -0x7f000001, RZ ;  /* 0x80ffffff4a4a0810 */ /* 0x000fe20007ffe0ff */
[----:B------:R-:W-:Y:S02]  /*9b0d0*/  ISETP.GE.U32.AND P0, PT, R76, 0x7f000001, PT ;  /* 0x7f0000014c00780c */ /* 0x000fe40003f06070 */
[----:B------:R-:W-:-:S04]  /*9b0e0*/  IMAD.WIDE.U32 R36, R67, R81, RZ ;  /* 0x0000005143247225 */ /* 0x000fc800078e00ff */
[----:B------:R-:W-:-:S04]  /*9b0f0*/  IMAD.WIDE.U32 R38, R67, R72, RZ ;  /* 0x0000004843267225 */ /* 0x000fc800078e00ff */
[----:B------:R-:W-:Y:S01]  /*9b100*/  IMAD R79, R40, 0x7effffff, RZ ;  /* 0x7effffff284f7824 */ /* 0x000fe200078e02ff */
[----:B------:R-:W-:Y:S02]  /*9b110*/  IADD3 R77, PT, PT, -R77, R70, RZ ;  /* 0x000000464d4d7210 */ /* 0x000fe40007ffe1ff */
[----:B------:R-:W-:Y:S02]  /*9b120*/  IADD3 R64, PT, PT, R75, R64, RZ ;  /* 0x000000404b407210 */ /* 0x000fe40007ffe0ff */
[----:B------:R-:W-:Y:S01]  /*9b130*/  IADD3 R65, PT, PT, R82, R65, RZ ;  /* 0x0000004152417210 */ /* 0x000fe20007ffe0ff */
[----:B------:R-:W-:Y:S02]  /*9b140*/  IMAD R73, R36, 0x7effffff, RZ ;  /* 0x7effffff24497824 */ /* 0x000fe400078e02ff */
[----:B------:R-:W-:Y:S02]  /*9b150*/  IMAD R75, R38, 0x7effffff, RZ ;  /* 0x7effffff264b7824 */ /* 0x000fe400078e02ff */
[----:B------:R-:W-:Y:S01]  /*9b160*/  IMAD.HI.U32 R82, R79, 0x7f000001, R40 ;  /* 0x7f0000014f527827 */ /* 0x000fe200078e0028 */
[----:B------:R-:W-:-:S03]  /*9b170*/  @!P1 IADD3 R77, PT, PT, R77, 0x7f000001, RZ ;  /* 0x7f0000014d4d9810 */ /* 0x000fc60007ffe0ff */
[----:B------:R-:W-:-:S04]  /*9b180*/  IMAD.HI.U32 R70, R73, 0x7f000001, R36 ;  /* 0x7f00000149467827 */ /* 0x000fc800078e0024 */
[----:B------:R-:W-:Y:S01]  /*9b190*/  IMAD.HI.U32 R80, R75, 0x7f000001, R38 ;  /* 0x7f0000014b507827 */ /* 0x000fe200078e0026 */
[----:B------:R-:W-:Y:S01]  /*9b1a0*/  @P2 IADD3 R69, PT, PT, R69, -0x7f000001, RZ ;  /* 0x80ffffff45452810 */ /* 0x000fe20007ffe0ff */
[----:B------:R-:W-:Y:S01]  /*9b1b0*/  ISETP.GE.U32.AND P2, PT, R82, 0x7f000001, PT ;  /* 0x7f0000015200780c */ /* 0x000fe20003f46070 */
[----:B------:R-:W-:Y:S01]  /*9b1c0*/  @P0 IADD3 R76, PT, PT, R76, -0x7f000001, RZ ;  /* 0x80ffffff4c4c0810 */ /* 0x000fe20007ffe0ff */
[-C--:B------:R-:W-:Y:S01]  /*9b1d0*/  IMAD.WIDE.U32 R36, R67, R77.reuse, RZ ;  /* 0x0000004d43247225 */ /* 0x080fe200078e00ff */
[----:B------:R-:W-:Y:S01]  /*9b1e0*/  ISETP.GE.U32.AND P0, PT, R70, 0x7f000001, PT ;  /* 0x7f0000014600780c */ /* 0x000fe20003f06070 */
[----:B------:R-:W-:Y:S02]  /*9b1f0*/  ISETP.GE.U32.AND P1, PT, R80, 0x7f000001, PT ;  /* 0x7f0000015000780c */ /* 0x000fe40003f26070 */
[----:B------:R-:W-:-:S04]  /*9b200*/  IMAD.WIDE.U32 R40, R43, R77, RZ ;  /* 0x0000004d2b287225 */ /* 0x000fc800078e00ff */
[----:B------:R-:W-:Y:S01]  /*9b210*/  IMAD R73, R36, 0x7effffff, RZ ;  /* 0x7effffff24497824 */ /* 0x000fe200078e02ff */
[----:B------:R-:W-:Y:S01]  /*9b220*/  IADD3 R66, PT, PT, R74, R66, RZ ;  /* 0x000000424a427210 */ /* 0x000fe20007ffe0ff */
[----:B------:R-:W-:-:S04]  /*9b230*/  IMAD.WIDE.U32 R38, R43, R81, RZ ;  /* 0x000000512b267225 */ /* 0x000fc800078e00ff */
[----:B------:R-:W-:Y:S02]  /*9b240*/  IMAD R75, R40, 0x7effffff, RZ ;  /* 0x7effffff284b7824 */ /* 0x000fe400078e02ff */
[----:B------:R-:W-:-:S04]  /*9b250*/  IMAD.HI.U32 R74, R73, 0x7f000001, R36 ;  /* 0x7f000001494a7827 */ /* 0x000fc800078e0024 */
[----:B------:R-:W-:-:S04]  /*9b260*/  IMAD.WIDE.U32 R36, R42, R68, RZ ;  /* 0x000000442a247225 */ /* 0x000fc800078e00ff */
[----:B------:R-:W-:Y:S01]  /*9b270*/  IMAD R79, R38, 0x7effffff, RZ ;  /* 0x7effffff264f7824 */ /* 0x000fe200078e02ff */
[----:B------:R-:W-:Y:S01]  /*9b280*/  @P2 IADD3 R82, PT, PT, R82, -0x7f000001, RZ ;  /* 0x80ffffff52522810 */ /* 0x000fe20007ffe0ff */
[----:B------:R-:W-:-:S04]  /*9b290*/  IMAD.HI.U32 R75, R75, 0x7f000001, R40 ;  /* 0x7f0000014b4b7827 */ /* 0x000fc800078e0028 */
[----:B------:R-:W-:Y:S01]  /*9b2a0*/  IMAD R41, R36, 0x7effffff, RZ ;  /* 0x7effffff24297824 */ /* 0x000fe200078e02ff */
[----:B------:R-:W-:Y:S01]  /*9b2b0*/  @P0 IADD3 R70, PT, PT, R70, -0x7f000001, RZ ;  /* 0x80ffffff46460810 */ /* 0x000fe20007ffe0ff */
[----:B------:R-:W-:Y:S01]  /*9b2c0*/  IMAD.HI.U32 R79, R79, 0x7f000001, R38 ;  /* 0x7f0000014f4f7827 */ /* 0x000fe200078e0026 */
[----:B------:R-:W-:-:S03]  /*9b2d0*/  @P1 IADD3 R80, PT, PT, R80, -0x7f000001, RZ ;  /* 0x80ffffff50501810 */ /* 0x000fc60007ffe0ff */
[----:B------:R-:W-:-:S04]  /*9b2e0*/  IMAD.WIDE.U32 R38, R82, 0x5fffffa, RZ ;  /* 0x05fffffa52267825 */ /* 0x000fc800078e00ff */
[----:B------:R-:W-:Y:S02]  /*9b2f0*/  IMAD R73, R82, 0x6, RZ ;  /* 0x0000000652497824 */ /* 0x000fe400078e02ff */
[----:B------:R-:W-:Y:S01]  /*9b300*/  IMAD.HI.U32 R82, R41, 0x7f000001, R36 ;  /* 0x7f00000129527827 */ /* 0x000fe200078e0024 */
[----:B------:R-:W-:Y:S01]  /*9b310*/  ISETP.GE.U32.AND P2, PT, R70, 0x7f000001, PT ;  /* 0x7f0000014600780c */ /* 0x000fe20003f46070 */
[----:B------:R-:W-:Y:S01]  /*9b320*/  ISETP.GE.U32.AND P4, PT, R75, 0x7f000001, PT ;  /* 0x7f0000014b00780c */ /* 0x000fe20003f86070 */
[----:B------:R-:W-:Y:S01]  /*9b330*/  ISETP.GE.U32.AND P5, PT, R79, 0x7f000001, PT ;  /* 0x7f0000014f00780c */ /* 0x000fe20003fa6070 */
[----:B------:R-:W-:Y:S01]  /*9b340*/  ISETP.GE.U32.AND P3, PT, R80, 0x7f000001, PT ;  /* 0x7f0000015000780c */ /* 0x000fe20003f66070 */
[----:B------:R-:W-:Y:S01]  /*9b350*/  ISETP.GE.U32.AND P0, PT, R82, 0x7f000001, PT ;  /* 0x7f0000015200780c */ /* 0x000fe20003f06070 */
[----:B------:R-:W-:Y:S01]  /*9b360*/  IMAD.WIDE.U32 R36, R67, R68, RZ ;  /* 0x0000004443247225 */ /* 0x000fe200078e00ff */
[----:B------:R-:W-:-:S03]  /*9b370*/  ISETP.GE.U32.AND P1, PT, R74, 0x7f000001, PT ;  /* 0x7f0000014a00780c */ /* 0x000fc60003f26070 */
[----:B------:R-:W-:-:S04]  /*9b380*/  IMAD.WIDE.U32 R40, R43, R72, RZ ;  /* 0x000000482b287225 */ /* 0x000fc800078e00ff */
[----:B------:R-:W-:Y:S01]  /*9b390*/  IMAD R43, R36, 0x7effffff, RZ ;  /* 0x7effffff242b7824 */ /* 0x000fe200078e02ff */
[----:B------:R-:W-:Y:S01]  /*9b3a0*/  IADD3 R69, PT, PT, R76, R69, RZ ;  /* 0x000000454c457210 */ /* 0x000fe20007ffe0ff */
[----:B------:R-:W-:-:S04]  /*9b3b0*/  IMAD.HI.U32 R73, R73, 0x7f000001, R38 ;  /* 0x7f00000149497827 */ /* 0x000fc800078e0026 */
[----:B------:R-:W-:-:S04]  /*9b3c0*/  IMAD.WIDE.U32 R38, R42, R72, RZ ;  /* 0x000000482a267225 */ /* 0x000fc800078e00ff */
[----:B------:R-:W-:-:S04]  /*9b3d0*/  IMAD.HI.U32 R76, R43, 0x7f000001, R36 ;  /* 0x7f0000012b4c7827 */ /* 0x000fc800078e0024 */
[----:B------:R-:W-:Y:S01]  /*9b3e0*/  IMAD R67, R40, 0x7effffff, RZ ;  /* 0x7effffff28437824 */ /* 0x000fe200078e02ff */
[----:B------:R-:W-:Y:S02]  /*9b3f0*/  @P2 IADD3 R70, PT, PT, R70, -0x7f000001, RZ ;  /* 0x80ffffff46462810 */ /* 0x000fe40007ffe0ff */
[----:B------:R-:W-:Y:S02]  /*9b400*/  @P4 IADD3 R75, PT, PT, R75, -0x7f000001, RZ ;  /* 0x80ffffff4b4b4810 */ /* 0x000fe40007ffe0ff */
[----:B------:R-:W-:Y:S02]  /*9b410*/  @P5 IADD3 R79, PT, PT, R79, -0x7f000001, RZ ;  /* 0x80ffffff4f4f5810 */ /* 0x000fe40007ffe0ff */
[----:B------:R-:W-:Y:S01]  /*9b420*/  @P3 IADD3 R80, PT, PT, R80, -0x7f000001, RZ ;  /* 0x80ffffff50503810 */ /* 0x000fe20007ffe0ff */
[----:B------:R-:W-:Y:S01]  /*9b430*/  IMAD R37, R38, 0x7effffff, RZ ;  /* 0x7effffff26257824 */ /* 0x000fe200078e02ff */
[----:B------:R-:W-:Y:S01]  /*9b440*/  @P0 IADD3 R82, PT, PT, R82, -0x7f000001, RZ ;  /* 0x80ffffff52520810 */ /* 0x000fe20007ffe0ff */
[----:B------:R-:W-:Y:S01]  /*9b450*/  IMAD.HI.U32 R83, R67, 0x7f000001, R40 ;  /* 0x7f00000143537827 */ /* 0x000fe200078e0028 */
[----:B------:R-:W-:Y:S01]  /*9b460*/  ISETP.GE.U32.AND P0, PT, R76, 0x7f000001, PT ;  /* 0x7f0000014c00780c */ /* 0x000fe20003f06070 */
[----:B------:R-:W-:-:S02]  /*9b470*/  IADD3 R67, PT, PT, R70, R75, RZ ;  /* 0x0000004b46437210 */ /* 0x000fc40007ffe0ff */
[----:B------:R-:W-:Y:S02]  /*9b480*/  IADD3 R70, PT, PT, R80, R79, RZ ;  /* 0x0000004f50467210 */ /* 0x000fe40007ffe0ff */
[----:B------:R-:W-:Y:S01]  /*9b490*/  @P1 IADD3 R74, PT, PT, R74, -0x7f000001, RZ ;  /* 0x80ffffff4a4a1810 */ /* 0x000fe20007ffe0ff */
[----:B------:R-:W-:Y:S01]  /*9b4a0*/  IMAD.HI.U32 R80, R37, 0x7f000001, R38 ;  /* 0x7f00000125507827 */ /* 0x000fe200078e0026 */
[----:B------:R-:W-:-:S03]  /*9b4b0*/  ISETP.GE.U32.AND P2, PT, R73, 0x7f000001, PT ;  /* 0x7f0000014900780c */ /* 0x000fc60003f46070 */
[----:B------:R-:W-:Y:S01]  /*9b4c0*/  IMAD.WIDE.U32 R36, R60, R81, RZ ;  /* 0x000000513c247225 */ /* 0x000fe200078e00ff */
[----:B------:R-:W-:Y:S01]  /*9b4d0*/  ISETP.GE.U32.AND P1, PT, R74, 0x7f000001, PT ;  /* 0x7f0000014a00780c */ /* 0x000fe20003f26070 */
[----:B------:R-:W-:Y:S02]  /*9b4e0*/  ISETP.GE.U32.AND P3, PT, R80, 0x7f000001, PT ;  /* 0x7f0000015000780c */ /* 0x000fe40003f66070 */
[----:B------:R-:W-:-:S04]  /*9b4f0*/  IMAD.WIDE.U32 R38, R42, R77, RZ ;  /* 0x0000004d2a267225 */ /* 0x000fc800078e00ff */
[----:B------:R-:W-:Y:S01]  /*9b500*/  IMAD R79, R36, 0x7effffff, RZ ;  /* 0x7effffff244f7824 */ /* 0x000fe200078e02ff */
[----:B------:R-:W-:Y:S01]  /*9b510*/  @P0 IADD3 R76, PT, PT, R76, -0x7f000001, RZ ;  /* 0x80ffffff4c4c0810 */ /* 0x000fe20007ffe0ff */
[----:B------:R-:W-:Y:S02]  /*9b520*/  IMAD R43, R38, 0x7effffff, RZ ;  /* 0x7effffff262b7824 */ /* 0x000fe400078e02ff */
[----:B------:R-:W-:-:S04]  /*9b530*/  IMAD.WIDE.U32 R40, R82, 0x5fffffa, RZ ;  /* 0x05fffffa52287825 */ /* 0x000fc800078e00ff */
[----:B------:R-:W-:Y:S02]  /*9b540*/  IMAD R75, R82, 0x6, RZ ;  /* 0x00000006524b7824 */ /* 0x000fe400078e02ff */
[----:B------:R-:W-:Y:S01]  /*9b550*/  IMAD.HI.U32 R82, R79, 0x7f000001, R36 ;  /* 0x7f0000014f527827 */ /* 0x000fe200078e0024 */
[----:B------:R-:W-:-:S03]  /*9b560*/  @P2 IADD3 R73, PT, PT, R73, -0x7f000001, RZ ;  /* 0x80ffffff49492810 */ /* 0x000fc60007ffe0ff */
[----:B------:R-:W-:Y:S01]  /*9b570*/  IMAD.HI.U32 R85, R43, 0x7f000001, R38 ;  /* 0x7f0000012b557827 */ /* 0x000fe200078e0026 */
[----:B------:R-:W-:-:S03]  /*9b580*/  ISETP.GE.U32.AND P2, PT, R76, 0x7f000001, PT ;  /* 0x7f0000014c00780c */ /* 0x000fc60003f46070 */
[----:B------:R-:W-:Y:S01]  /*9b590*/  IMAD.WIDE.U32 R36, R60, R72, RZ ;  /* 0x000000483c247225 */ /* 0x000fe200078e00ff */
[----:B------:R-:W-:Y:S02]  /*9b5a0*/  @P1 IADD3 R74, PT, PT, R74, -0x7f000001, RZ ;  /* 0x80ffffff4a4a1810 */ /* 0x000fe40007ffe0ff */
[----:B------:R-:W-:Y:S01]  /*9b5b0*/  @P3 IADD3 R80, PT, PT, R80, -0x7f000001, RZ ;  /* 0x80ffffff50503810 */ /* 0x000fe20007ffe0ff */
[----:B------:R-:W-:Y:S01]  /*9b5c0*/  ISETP.GE.U32.AND P1, PT, R83, 0x7f000001, PT ;  /* 0x7f0000015300780c */ /* 0x000fe20003f26070 */
[----:B------:R-:W-:Y:S01]  /*9b5d0*/  IMAD R79, R36, 0x7effffff, RZ ;  /* 0x7effffff244f7824 */ /* 0x000fe200078e02ff */
[----:B------:R-:W-:Y:S01]  /*9b5e0*/  ISETP.GE.U32.AND P6, PT, R85, 0x7f000001, PT ;  /* 0x7f0000015500780c */ /* 0x000fe20003fc6070 */
[----:B------:R-:W-:Y:S01]  /*9b5f0*/  IMAD.WIDE.U32 R38, R42, R81, RZ ;  /* 0x000000512a267225 */ /* 0x000fe200078e00ff */
[----:B------:R-:W-:-:S03]  /*9b600*/  IADD3 R73, PT, PT, R74, R73, RZ ;  /* 0x000000494a497210 */ /* 0x000fc60007ffe0ff */
[----:B------:R-:W-:-:S04]  /*9b610*/  IMAD.WIDE.U32 R42, R80, 0x5fffffa, RZ ;  /* 0x05fffffa502a7825 */ /* 0x000fc800078e00ff */
[----:B------:R-:W-:-:S04]  /*9b620*/  IMAD.HI.U32 R74, R75, 0x7f000001, R40 ;  /* 0x7f0000014b4a7827 */ /* 0x000fc800078e0028 */
[----:B------:R-:W-:-:S04]  /*9b630*/  IMAD.HI.U32 R79, R79, 0x7f000001, R36 ;  /* 0x7f0000014f4f7827 */ /* 0x000fc800078e0024 */
[----:B------:R-:W-:Y:S02]  /*9b640*/  IMAD R75, R80, 0x6, RZ ;  /* 0x00000006504b7824 */ /* 0x000fe400078e02ff */
[----:B------:R-:W-:Y:S01]  /*9b650*/  IMAD.WIDE.U32 R40, R60, R68, RZ ;  /* 0x000000443c287225 */ /* 0x000fe200078e00ff */
[----:B------:R-:W-:Y:S01]  /*9b660*/  ISETP.GE.U32.AND P5, PT, R67, 0x7f000001, PT ;  /* 0x7f0000014300780c */ /* 0x000fe20003fa6070 */
[----:B------:R-:W-:Y:S01]  /*9b670*/  @P2 IADD3 R76, PT, PT, R76, -0x7f000001, RZ ;  /* 0x80ffffff4c4c2810 */ /* 0x000fe20007ffe0ff */
[----:B------:R-:W-:Y:S01]  /*9b680*/  ISETP.GE.U32.AND P4, PT, R70, 0x7f000001, PT ;  /* 0x7f0000014600780c */ /* 0x000fe20003f86070 */
[----:B------:R-:W-:Y:S01]  /*9b690*/  IMAD.HI.U32 R68, R75, 0x7f000001, R42 ;  /* 0x7f0000014b447827 */ /* 0x000fe200078e002a */
[----:B------:R-:W-:Y:S01]  /*9b6a0*/  ISETP.GE.U32.AND P2, PT, R79, 0x7f000001, PT ;  /* 0x7f0000014f00780c */ /* 0x000fe20003f46070 */
[----:B------:R-:W-:Y:S02]  /*9b6b0*/  ISETP.GE.U32.AND P3, PT, R74, 0x7f000001, PT ;  /* 0x7f0000014a00780c */ /* 0x000fe40003f66070 */
[----:B------:R-:W-:Y:S01]  /*9b6c0*/  IMAD R43, R40, 0x7effffff, RZ ;  /* 0x7effffff282b7824 */ /* 0x000fe200078e02ff */
[----:B------:R-:W-:-:S02]  /*9b6d0*/  @P1 IADD3 R83, PT, PT, R83, -0x7f000001, RZ ;  /* 0x80ffffff53531810 */ /* 0x000fc40007ffe0ff */
[----:B------:R-:W-:Y:S01]  /*9b6e0*/  @P6 IADD3 R85, PT, PT, R85, -0x7f000001, RZ ;  /* 0x80ffffff55556810 */ /* 0x000fe20007ffe0ff */
[----:B------:R-:W-:Y:S01]  /*9b6f0*/  ISETP.GE.U32.AND P0, PT, R82, 0x7f000001, PT ;  /* 0x7f0000015200780c */ /* 0x000fe20003f06070 */
[----:B------:R-:W-:Y:S01]  /*9b700*/  ISETP.GE.U32.AND P1, PT, R68, 0x7f000001, PT ;  /* 0x7f0000014400780c */ /* 0x000fe20003f26070 */
[----:B------:R-:W-:Y:S01]  /*9b710*/  ISETP.GE.U32.AND P6, PT, R73, 0x7f000001, PT ;  /* 0x7f0000014900780c */ /* 0x000fe20003fc6070 */
[----:B------:R-:W-:-:S04]  /*9b720*/  IMAD.HI.U32 R72, R43, 0x7f000001, R40 ;  /* 0x7f0000012b487827 */ /* 0x000fc800078e0028 */
[----:B------:R-:W-:Y:S01]  /*9b730*/  IMAD R37, R38, 0x7effffff, RZ ;  /* 0x7effffff26257824 */ /* 0x000fe200078e02ff */
[----:B------:R-:W-:Y:S02]  /*9b740*/  @P5 IADD3 R67, PT, PT, R67, -0x7f000001, RZ ;  /* 0x80ffffff43435810 */ /* 0x000fe40007ffe0ff */
[----:B------:R-:W-:Y:S01]  /*9b750*/  @P4 IADD3 R70, PT, PT, R70, -0x7f000001, RZ ;  /* 0x80ffffff46464810 */ /* 0x000fe20007ffe0ff */
[----:B------:R-:W-:Y:S01]  /*9b760*/  ISETP.GE.U32.AND P4, PT, R49, 0x7f000001, PT ;  /* 0x7f0000013100780c */ /* 0x000fe20003f86070 */
[----:B------:R-:W-:Y:S01]  /*9b770*/  ISETP.GE.U32.AND P5, PT, R72, 0x7f000001, PT ;  /* 0x7f0000014800780c */ /* 0x000fe20003fa6070 */
[----:B------:R-:W-:Y:S02]  /*9b780*/  @P2 IADD3 R79, PT, PT, R79, -0x7f000001, RZ ;  /* 0x80ffffff4f4f2810 */ /* 0x000fe40007ffe0ff */
[----:B------:R-:W-:Y:S01]  /*9b790*/  @P3 IADD3 R74, PT, PT, R74, -0x7f000001, RZ ;  /* 0x80ffffff4a4a3810 */ /* 0x000fe20007ffe0ff */
[----:B------:R-:W-:Y:S01]  /*9b7a0*/  IMAD.HI.U32 R75, R37, 0x7f000001, R38 ;  /* 0x7f000001254b7827 */ /* 0x000fe200078e0026 */
[----:B------:R-:W-:Y:S01]  /*9b7b0*/  ISETP.GE.U32.AND P3, PT, R64, 0x7f000001, PT ;  /* 0x7f0000014000780c */ /* 0x000fe20003f66070 */
[----:B------:R-:W-:-:S02]  /*9b7c0*/  @P0 IADD3 R82, PT, PT, R82, -0x7f000001, RZ ;  /* 0x80ffffff52520810 */ /* 0x000fc40007ffe0ff */
[----:B------:R-:W-:Y:S02]  /*9b7d0*/  @P1 IADD3 R68, PT, PT, R68, -0x7f000001, RZ ;  /* 0x80ffffff44441810 */ /* 0x000fe40007ffe0ff */
[----:B------:R-:W-:Y:S01]  /*9b7e0*/  @P6 IADD3 R73, PT, PT, R73, -0x7f000001, RZ ;  /* 0x80ffffff49496810 */ /* 0x000fe20007ffe0ff */
[----:B------:R-:W-:Y:S01]  /*9b7f0*/  IMAD.WIDE.U32 R38, R79, 0x5fffffa, RZ ;  /* 0x05fffffa4f267825 */ /* 0x000fe200078e00ff */
[----:B------:R-:W-:-:S03]  /*9b800*/  ISETP.GE.U32.AND P0, PT, R75, 0x7f000001, PT ;  /* 0x7f0000014b00780c */ /* 0x000fc60003f06070 */
[----:B------:R-:W-:Y:S01]  /*9b810*/  IMAD R43, R79, 0x6, RZ ;  /* 0x000000064f2b7824 */ /* 0x000fe200078e02ff */
[----:B------:R-:W-:Y:S02]  /*9b820*/  IADD3 R42, PT, PT, R76, R83, RZ ;  /* 0x000000534c2a7210 */ /* 0x000fe40007ffe0ff */
[----:B------:R-:W-:Y:S01]  /*9b830*/  IADD3 R67, PT, PT, R67, R74, RZ ;  /* 0x0000004a43437210 */ /* 0x000fe20007ffe0ff */
[----:B------:R-:W-:Y:S01]  /*9b840*/  IMAD.WIDE.U32 R36, R82, 0x5fffffa, RZ ;  /* 0x05fffffa52247825 */ /* 0x000fe200078e00ff */
[----:B------:R-:W-:-:S03]  /*9b850*/  IADD3 R73, PT, PT, R73, R68, RZ ;  /* 0x0000004449497210 */ /* 0x000fc60007ffe0ff */
[----:B------:R-:W-:-:S04]  /*9b860*/  IMAD.HI.U32 R68, R43, 0x7f000001, R38 ;  /* 0x7f0000012b447827 */ /* 0x000fc800078e0026 */
[----:B------:R-:W-:Y:S01]  /*9b870*/  IMAD R41, R82, 0x6, RZ ;  /* 0x0000000652297824 */ /* 0x000fe200078e02ff */
[----:B------:R-:W-:Y:S02]  /*9b880*/  @P5 IADD3 R72, PT, PT, R72, -0x7f000001, RZ ;  /* 0x80ffffff48485810 */ /* 0x000fe40007ffe0ff */
[----:B------:R-:W-:Y:S01]  /*9b890*/  @P4 IADD3 R49, PT, PT, R49, -0x7f000001, RZ ;  /* 0x80ffffff31314810 */ /* 0x000fe20007ffe0ff */
[----:B------:R-:W-:Y:S01]  /*9b8a0*/  ISETP.GE.U32.AND P1, PT, R42, 0x7f000001, PT ;  /* 0x7f0000012a00780c */ /* 0x000fe20003f26070 */
[----:B------:R-:W-:Y:S01]  /*9b8b0*/  @P3 IADD3 R64, PT, PT, R64, -0x7f000001, RZ ;  /* 0x80ffffff40403810 */ /* 0x000fe20007ffe0ff */
[----:B------:R-:W-:Y:S01]  /*9b8c0*/  ISETP.GE.U32.AND P4, PT, R67, 0x7f000001, PT ;  /* 0x7f0000014300780c */ /* 0x000fe20003f86070 */
[----:B------:R-:W-:Y:S01]  /*9b8d0*/  IMAD.HI.U32 R40, R41, 0x7f000001, R36 ;  /* 0x7f00000129287827 */ /* 0x000fe200078e0024 */
[----:B------:R-:W-:-:S03]  /*9b8e0*/  ISETP.GE.U32.AND P3, PT, R68, 0x7f000001, PT ;  /* 0x7f0000014400780c */ /* 0x000fc60003f66070 */
[----:B------:R-:W-:Y:S01]  /*9b8f0*/  IMAD.WIDE.U32 R38, R72, 0x5fffffa, RZ ;  /* 0x05fffffa48267825 */ /* 0x000fe200078e00ff */
[----:B------:R-:W-:-:S03]  /*9b900*/  @P0 IADD3 R75, PT, PT, R75, -0x7f000001, RZ ;  /* 0x80ffffff4b4b0810 */ /* 0x000fc60007ffe0ff */
[----:B------:R-:W-:Y:S01]  /*9b910*/  IMAD R43, R72, 0x6, RZ ;  /* 0x00000006482b7824 */ /* 0x000fe200078e02ff */
[----:B------:R-:W-:Y:S01]  /*9b920*/  ISETP.GE.U32.AND P2, PT, R73, 0x7f000001, PT ;  /* 0x7f0000014900780c */ /* 0x000fe20003f46070 */
[----:B------:R-:W-:Y:S02]  /*9b930*/  ISETP.GE.U32.AND P0, PT, R40, 0x7f000001, PT ;  /* 0x7f0000012800780c */ /* 0x000fe40003f06070 */
[----:B------:R-:W-:Y:S01]  /*9b940*/  IMAD.HI.U32 R39, R43, 0x7f000001, R38 ;  /* 0x7f0000012b277827 */ /* 0x000fe200078e0026 */
[----:B------:R-:W-:Y:S02]  /*9b950*/  IADD3 R70, PT, PT, R70, R85, RZ ;  /* 0x0000005546467210 */ /* 0x000fe40007ffe0ff */
[----:B------:R-:W-:Y:S01]  /*9b960*/  @P1 IADD3 R42, PT, PT, R42, -0x7f000001, RZ ;  /* 0x80ffffff2a2a1810 */ /* 0x000fe20007ffe0ff */
[----:B------:R-:W-:Y:S01]  /*9b970*/  ISETP.GE.U32.AND P1, PT, R50, 0x7f000001, PT ;  /* 0x7f0000013200780c */ /* 0x000fe20003f26070 */
[----:B------:R-:W-:Y:S01]  /*9b980*/  @P4 IADD3 R67, PT, PT, R67, -0x7f000001, RZ ;  /* 0x80ffffff43434810 */ /* 0x000fe20007ffe0ff */
[----:B------:R-:W-:Y:S01]  /*9b990*/  ISETP.GE.U32.AND P6, PT, R39, 0x7f000001, PT ;  /* 0x7f0000012700780c */ /* 0x000fe20003fc6070 */
[----:B------:R-:W-:Y:S01]  /*9b9a0*/  @P3 IADD3 R68, PT, PT, R68, -0x7f000001, RZ ;  /* 0x80ffffff44443810 */ /* 0x000fe20007ffe0ff */
[----:B------:R-:W-:Y:S01]  /*9b9b0*/  ISETP.GE.U32.AND P4, PT, R16, 0x7f000001, PT ;  /* 0x7f0000011000780c */ /* 0x000fe20003f86070 */
[----:B------:R-:W-:Y:S01]  /*9b9c0*/  IMAD.WIDE.U32 R36, R60, R77, RZ ;  /* 0x0000004d3c247225 */ /* 0x000fe200078e00ff */
[----:B------:R-:W-:Y:S01]  /*9b9d0*/  ISETP.GE.U32.AND P3, PT, R12, 0x7f000001, PT ;  /* 0x7f0000010c00780c */ /* 0x000fe20003f66070 */
[----:B------:R-:W-:Y:S01]  /*9b9e0*/  ISETP.GE.U32.AND P5, PT, R70, 0x7f000001, PT ;  /* 0x7f0000014600780c */ /* 0x000fe20003fa6070 */
        /* <DEDUP_REMOVED lines=10> */
[----:B------:R-:W-:Y:S02]  /*9ba90*/  @P4 IADD3 R16, PT, PT, R16, -0x7f000001, RZ ;  /* 0x80ffffff10104810 */ /* 0x000fe40007ffe0ff */
[----:B------:R-:W-:Y:S01]  /*9baa0*/  IADD3 R38, PT, PT, R67, R68, RZ ;  /* 0x0000004443267210 */ /* 0x000fe20007ffe0ff */
[----:B------:R-:W-:Y:S01]  /*9bab0*/  ISETP.GE.U32.AND P6, PT, R66, 0x7f000001, PT ;  /* 0x7f0000014200780c */ /* 0x000fe20003fc6070 */
[----:B------:R-:W-:Y:S01]  /*9bac0*/  ISETP.GE.U32.AND P1, PT, R37, 0x7f000001, PT ;  /* 0x7f0000012500780c */ /* 0x000fe20003f26070 */
[----:B------:R-:W-:Y:S01]  /*9bad0*/  ISETP.GE.U32.AND P4, PT, R42, 0x7f000001, PT ;  /* 0x7f0000012a00780c */ /* 0x000fe20003f86070 */
[----:B------:R-:W-:-:S02]  /*9bae0*/  @P3 IADD3 R12, PT, PT, R12, -0x7f000001, RZ ;  /* 0x80ffffff0c0c3810 */ /* 0x000fc40007ffe0ff */
[----:B------:R-:W-:Y:S01]  /*9baf0*/  @P5 IADD3 R70, PT, PT, R70, -0x7f000001, RZ ;  /* 0x80ffffff46465810 */ /* 0x000fe20007ffe0ff */
[----:B------:R-:W-:Y:S01]  /*9bb00*/  ISETP.GE.U32.AND P3, PT, R73, 0x7f000001, PT ;  /* 0x7f0000014900780c */ /* 0x000fe20003f66070 */
[----:B------:R-:W-:Y:S01]  /*9bb10*/  ISETP.GE.U32.AND P5, PT, R13, 0x7f000001, PT ;  /* 0x7f0000010d00780c */ /* 0x000fe20003fa6070 */
[----:B------:R-:W-:Y:S01]  /*9bb20*/  @P2 IADD3 R65, PT, PT, R65, -0x7f000001, RZ ;  /* 0x80ffffff41412810 */ /* 0x000fe20007ffe0ff */
[----:B------:R-:W-:Y:S01]  /*9bb30*/  ISETP.GE.U32.AND P2, PT, R38, 0x7f000001, PT ;  /* 0x7f0000012600780c */ /* 0x000fe20003f46070 */
[----:B------:R-:W-:Y:S02]  /*9bb40*/  @P0 IADD3 R11, PT, PT, R11, -0x7f000001, RZ ;  /* 0x80ffffff0b0b0810 */ /* 0x000fe40007ffe0ff */
[----:B------:R-:W-:Y:S01]  /*9bb50*/  IADD3 R40, PT, PT, R70, R39, RZ ;  /* 0x0000002746287210 */ /* 0x000fe20007ffe0ff */
[----:B------:R-:W-:Y:S01]  /*9bb60*/  ISETP.GE.U32.AND P0, PT, R59, 0x7f000001, PT ;  /* 0x7f0000013b00780c */ /* 0x000fe20003f06070 */
[----:B------:R-:W-:Y:S02]  /*9bb70*/  @P6 IADD3 R66, PT, PT, R66, -0x7f000001, RZ ;  /* 0x80ffffff42426810 */ /* 0x000fe40007ffe0ff */
[----:B------:R-:W-:-:S02]  /*9bb80*/  @P1 IADD3 R37, PT, PT, R37, -0x7f000001, RZ ;  /* 0x80ffffff25251810 */ /* 0x000fc40007ffe0ff */
[----:B------:R-:W-:Y:S01]  /*9bb90*/  @P4 IADD3 R42, PT, PT, R42, -0x7f000001, RZ ;  /* 0x80ffffff2a2a4810 */ /* 0x000fe20007ffe0ff */
[----:B------:R-:W-:Y:S01]  /*9bba0*/  ISETP.GE.U32.AND P6, PT, R12, 0x7f000001, PT ;  /* 0x7f0000010c00780c */ /* 0x000fe20003fc6070 */
[----:B------:R-:W-:Y:S01]  /*9bbb0*/  ISETP.GE.U32.AND P4, PT, R40, 0x7f000001, PT ;  /* 0x7f0000012800780c */ /* 0x000fe20003f86070 */
[----:B------:R-:W-:Y:S02]  /*9bbc0*/  @P3 IADD3 R73, PT, PT, R73, -0x7f000001, RZ ;  /* 0x80ffffff49493810 */ /* 0x000fe40007ffe0ff */
[----:B------:R-:W-:Y:S01]  /*9bbd0*/  @P5 IADD3 R13, PT, PT, R13, -0x7f000001, RZ ;  /* 0x80ffffff0d0d5810 */ /* 0x000fe20007ffe0ff */
[----:B------:R-:W-:Y:S01]  /*9bbe0*/  ISETP.GE.U32.AND P5, PT, R16, 0x7f000001, PT ;  /* 0x7f0000011000780c */ /* 0x000fe20003fa6070 */
[----:B------:R-:W-:Y:S02]  /*9bbf0*/  @P2 IADD3 R38, PT, PT, R38, -0x7f000001, RZ ;  /* 0x80ffffff26262810 */ /* 0x000fe40007ffe0ff */
[----:B------:R-:W-:Y:S02]  /*9bc00*/  IADD3 R36, PT, PT, R42, R37, RZ ;  /* 0x000000252a247210 */ /* 0x000fe40007ffe0ff */
[----:B---3--:R-:W-:Y:S01]  /*9bc10*/  IADD3 R78, PT, PT, R73, R78, RZ ;  /* 0x0000004e494e7210 */ /* 0x008fe20007ffe0ff */
[----:B------:R-:W-:Y:S01]  /*9bc20*/  ISETP.GE.U32.AND P1, PT, R11, 0x7f000001, PT ;  /* 0x7f0000010b00780c */ /* 0x000fe20003f26070 */
[----:B------:R-:W-:Y:S01]  /*9bc30*/  ISETP.GE.U32.AND P3, PT, R13, 0x7f000001, PT ;  /* 0x7f0000010d00780c */ /* 0x000fe20003f66070 */
[----:B------:R-:W-:-:S02]  /*9bc40*/  @P0 IADD3 R59, PT, PT, R59, -0x7f000001, RZ ;  /* 0x80ffffff3b3b0810 */ /* 0x000fc40007ffe0ff */
[----:B------:R-:W-:Y:S01]  /*9bc50*/  IADD3 R38, PT, PT, R38, R55, RZ ;  /* 0x0000003726267210 */ /* 0x000fe20007ffe0ff */
[----:B------:R-:W-:Y:S01]  /*9bc60*/  ISETP.GE.U32.AND P2, PT, R36, 0x7f000001, PT ;  /* 0x7f0000012400780c */ /* 0x000fe20003f46070 */
[----:B------:R-:W-:Y:S01]  /*9bc70*/  ISETP.GE.U32.AND P0, PT, R78, 0x7f000001, PT ;  /* 0x7f0000014e00780c */ /* 0x000fe20003f06070 */
[----:B------:R-:W-:Y:S02]  /*9bc80*/  @P6 IADD3 R12, PT, PT, R12, -0x7f000001, RZ ;  /* 0x80ffffff0c0c6810 */ /* 0x000fe40007ffe0ff */
[----:B------:R-:W-:Y:S01]  /*9bc90*/  @P4 IADD3 R40, PT, PT, R40, -0x7f000001, RZ ;  /* 0x80ffffff28284810 */ /* 0x000fe20007ffe0ff */
[----:B------:R-:W-:Y:S01]  /*9bca0*/  ISETP.GE.U32.AND P4, PT, R38, 0x7f000001, PT ;  /* 0x7f0000012600780c */ /* 0x000fe20003f86070 */
[----:B------:R-:W-:Y:S01]  /*9bcb0*/  @P5 IADD3 R16, PT, PT, R16, -0x7f000001, RZ ;  /* 0x80ffffff10105810 */ /* 0x000fe20007ffe0ff */
[----:B------:R-:W-:Y:S01]  /*9bcc0*/  ISETP.GE.U32.AND P5, PT, R12, 0x7f000001, PT ;  /* 0x7f0000010c00780c */ /* 0x000fe20003fa6070 */
[----:B------:R-:W-:Y:S02]  /*9bcd0*/  @P1 IADD3 R11, PT, PT, R11, -0x7f000001, RZ ;  /* 0x80ffffff0b0b1810 */ /* 0x000fe40007ffe0ff */
[----:B------:R-:W-:Y:S01]  /*9bce0*/  @P3 IADD3 R13, PT, PT, R13, -0x7f000001, RZ ;  /* 0x80ffffff0d0d3810 */ /* 0x000fe20007ffe0ff */
[----:B------:R-:W-:Y:S01]  /*9bcf0*/  ISETP.GE.U32.AND P3, PT, R16, 0x7f000001, PT ;  /* 0x7f0000011000780c */ /* 0x000fe20003f66070 */
[----:B------:R0:W-:Y:S01]  /*9bd00*/  STL [R1+0x110], R78 ;  /* 0x0001104e01007387 */ /* 0x0001e20000100800 */
[----:B------:R-:W-:-:S02]  /*9bd10*/  @P2 IADD3 R36, PT, PT, R36, -0x7f000001, RZ ;  /* 0x80ffffff24242810 */ /* 0x000fc40007ffe0ff */
[----:B------:R-:W-:Y:S01]  /*9bd20*/  IADD3 R40, PT, PT, R40, R57, RZ ;  /* 0x0000003928287210 */ /* 0x000fe20007ffe0ff */
[----:B------:R-:W-:Y:S01]  /*9bd30*/  ISETP.GE.U32.AND P6, PT, R11, 0x7f000001, PT ;  /* 0x7f0000010b00780c */ /* 0x000fe20003fc6070 */
[----:B------:R1:W-:Y:S01]  /*9bd40*/  STL [R1+0x114], R38 ;  /* 0x0001142601007387 */ /* 0x0003e20000100800 */
[----:B------:R-:W-:Y:S02]  /*9bd50*/  IADD3 R36, PT, PT, R36, R71, RZ ;  /* 0x0000004724247210 */ /* 0x000fe40007ffe0ff */
[----:B0-----:R-:W-:Y:S01]  /*9bd60*/  @P0 IADD3 R78, PT, PT, R78, -0x7f000001, RZ ;  /* 0x80ffffff4e4e0810 */ /* 0x001fe20007ffe0ff */
[----:B------:R-:W-:Y:S01]  /*9bd70*/  ISETP.GE.U32.AND P0, PT, R52, 0x7f000001, PT ;  /* 0x7f0000013400780c */ /* 0x000fe20003f06070 */
[----:B-1----:R-:W-:Y:S01]  /*9bd80*/  @P4 IADD3 R38, PT, PT, R38, -0x7f000001, RZ ;  /* 0x80ffffff26264810 */ /* 0x002fe20007ffe0ff */
        /* <DEDUP_REMOVED lines=8> */
[----:B------:R-:W-:Y:S03]  /*9be10*/  STL [R1+0x110], R78 ;  /* 0x0001104e01007387 */ /* 0x000fe60000100800 */
[----:B------:R-:W-:Y:S01]  /*9be20*/  @P0 IADD3 R52, PT, PT, R52, -0x7f000001, RZ ;  /* 0x80ffffff34340810 */ /* 0x000fe20007ffe0ff */
[----:B------:R-:W-:Y:S01]  /*9be30*/  ISETP.GE.U32.AND P0, PT, R16, 0x7f000001, PT ;  /* 0x7f0000011000780c */ /* 0x000fe20003f06070 */
[----:B------:R-:W-:Y:S04]  /*9be40*/  STL [R1+0x114], R38 ;  /* 0x0001142601007387 */ /* 0x000fe80000100800 */
[----:B------:R0:W-:Y:S04]  /*9be50*/  STL [R1+0x118], R40 ;  /* 0x0001182801007387 */ /* 0x0001e80000100800 */
[----:B------:R1:W-:Y:S01]  /*9be60*/  STL [R1+0x11c], R36 ;  /* 0x00011c2401007387 */ /* 0x0003e20000100800 */
[----:B------:R-:W-:Y:S01]  /*9be70*/  @P2 IADD3 R53, PT, PT, R53, -0x7f000001, RZ ;  /* 0x80ffffff35352810 */ /* 0x000fe20007ffe0ff */
[----:B------:R-:W-:Y:S01]  /*9be80*/  ISETP.GE.U32.AND P2, PT, R14, 0x7f000001, PT ;  /* 0x7f0000010e00780c */ /* 0x000fe20003f46070 */
[----:B------:R-:W-:-:S02]  /*9be90*/  @P1 IADD3 R13, PT, PT, R13, -0x7f000001, RZ ;  /* 0x80ffffff0d0d1810 */ /* 0x000fc40007ffe0ff */
[----:B0-----:R-:W-:Y:S01]  /*9bea0*/  @P4 IADD3 R40, PT, PT, R40, -0x7f000001, RZ ;  /* 0x80ffffff28284810 */ /* 0x001fe20007ffe0ff */
[----:B------:R-:W-:Y:S01]  /*9beb0*/  ISETP.GE.U32.AND P4, PT, R11, 0x7f000001, PT ;  /* 0x7f0000010b00780c */ /* 0x000fe20003f86070 */
[----:B-1----:R-:W-:Y:S01]  /*9bec0*/  @P5 IADD3 R36, PT, PT, R36, -0x7f000001, RZ ;  /* 0x80ffffff24245810 */ /* 0x002fe20007ffe0ff */
[----:B------:R-:W-:Y:S01]  /*9bed0*/  ISETP.GE.U32.AND P5, PT, R52, 0x7f000001, PT ;  /* 0x7f0000013400780c */ /* 0x000fe20003fa6070 */
[----:B------:R-:W-:Y:S01]  /*9bee0*/  ISETP.GE.U32.AND P1, PT, R12, 0x7f000001, PT ;  /* 0x7f0000010c00780c */ /* 0x000fe20003f26070 */
[----:B------:R-:W-:Y:S01]  /*9bef0*/  @P3 IADD3 R54, PT, PT, R54, -0x7f000001, RZ ;  /* 0x80ffffff36363810 */ /* 0x000fe20007ffe0ff */
[----:B------:R-:W-:Y:S01]  /*9bf00*/  ISETP.GE.U32.AND P3, PT, R53, 0x7f000001, PT ;  /* 0x7f0000013500780c */ /* 0x000fe20003f66070 */
[----:B------:R-:W-:-:S03]  /*9bf10*/  @P0 IADD3 R16, PT, PT, R16, -0x7f000001, RZ ;  /* 0x80ffffff10100810 */ /* 0x000fc60007ffe0ff */
[----:B------:R-:W-:Y:S01]  /*9bf20*/  ISETP.GE.U32.AND P0, PT, R54, 0x7f000001, PT ;  /* 0x7f0000013600780c */ /* 0x000fe20003f06070 */
[----:B------:R-:W-:Y:S01]  /*9bf30*/  IADD3 R59, PT, PT, R66, R59, RZ ;  /* 0x0000003b423b7210 */ /* 0x000fe20007ffe0ff */
[----:B------:R0:W-:Y:S01]  /*9bf40*/  STL [R1+0x118], R40 ;  /* 0x0001182801007387 */ /* 0x0001e20000100800 */
[----:B------:R-:W-:Y:S01]  /*9bf50*/  ISETP.GE.U32.AND P6, PT, R13, 0x7f000001, PT ;  /* 0x7f0000010d00780c */ /* 0x000fe20003fc6070 */
[----:B------:R-:W-:Y:S02]  /*9bf60*/  @P4 IADD3 R11, PT, PT, R11, -0x7f000001, RZ ;  /* 0x80ffffff0b0b4810 */ /* 0x000fe40007ffe0ff */
[----:B------:R1:W-:Y:S01]  /*9bf70*/  STL [R1+0x11c], R36 ;  /* 0x00011c2401007387 */ /* 0x0003e20000100800 */
[----:B------:R-:W-:-:S03]  /*9bf80*/  ISETP.GE.U32.AND P4, PT, R62, 0x7f000001, PT ;  /* 0x7f0000013e00780c */ /* 0x000fc60003f86070 */
[----:B------:R-:W2:Y:S01]  /*9bf90*/  LD.E R42, desc[UR20][R18.64+0x1104] ;  /* 0x00110414122a7980 */ /* 0x000ea2000c101900 */
[----:B------:R-:W-:Y:S02]  /*9bfa0*/  @P2 IADD3 R14, PT, PT, R14, -0x7f000001, RZ ;  /* 0x80ffffff0e0e2810 */ /* 0x000fe40007ffe0ff */
[----:B------:R-:W-:Y:S01]  /*9bfb0*/  @P5 IADD3 R52, PT, PT, R52, -0x7f000001, RZ ;  /* 0x80ffffff34345810 */ /* 0x000fe20007ffe0ff */
[----:B------:R-:W-:Y:S01]  /*9bfc0*/  ISETP.GE.U32.AND P2, PT, R30, 0x7f000001, PT ;  /* 0x7f0000011e00780c */ /* 0x000fe20003f46070 */
[----:B------:R-:W-:Y:S01]  /*9bfd0*/  @P1 IADD3 R12, PT, PT, R12, -0x7f000001, RZ ;  /* 0x80ffffff0c0c1810 */ /* 0x000fe20007ffe0ff */
[----:B------:R-:W-:Y:S01]  /*9bfe0*/  ISETP.GE.U32.AND P5, PT, R59, 0x7f000001, PT ;  /* 0x7f0000013b00780c */ /* 0x000fe20003fa6070 */
[----:B------:R-:W-:Y:S01]  /*9bff0*/  ISETP.GE.U32.AND P1, PT, R58, 0x7f000001, PT ;  /* 0x7f0000013a00780c */ /* 0x000fe20003f26070 */
[----:B------:R-:W3:Y:S01]  /*9c000*/  LD.E R43, desc[UR20][R18.64+0x1100] ;  /* 0x00110014122b7980 */ /* 0x000ee2000c101900 */
[----:B------:R-:W-:Y:S01]  /*9c010*/  @P3 IADD3 R53, PT, PT, R53, -0x7f000001, RZ ;  /* 0x80ffffff35353810 */ /* 0x000fe20007ffe0ff */
[----:B------:R-:W-:Y:S01]  /*9c020*/  ISETP.GE.U32.AND P3, PT, R69, 0x7f000001, PT ;  /* 0x7f0000014500780c */ /* 0x000fe20003f66070 */
[----:B------:R-:W-:-:S02]  /*9c030*/  @P0 IADD3 R54, PT, PT, R54, -0x7f000001, RZ ;  /* 0x80ffffff36360810 */ /* 0x000fc40007ffe0ff */
[----:B------:R-:W-:Y:S01]  /*9c040*/  @P6 IADD3 R13, PT, PT, R13, -0x7f000001, RZ ;  /* 0x80ffffff0d0d6810 */ /* 0x000fe20007ffe0ff */
[----:B------:R-:W-:Y:S01]  /*9c050*/  ISETP.GE.U32.AND P6, PT, R12, 0x7f000001, PT ;  /* 0x7f0000010c00780c */ /* 0x000fe20003fc6070 */
[----:B------:R-:W-:Y:S01]  /*9c060*/  @P4 IADD3 R62, PT, PT, R62, -0x7f000001, RZ ;  /* 0x80ffffff3e3e4810 */ /* 0x000fe20007ffe0ff */
[----:B0-----:R-:W2:Y:S01]  /*9c070*/  LD.E R40, desc[UR20][R18.64+0x1108] ;  /* 0x0011081412287980 */ /* 0x001ea2000c101900 */
        /* <DEDUP_REMOVED lines=12> */
[----:B------:R-:W-:-:S02]  /*9c140*/  @P4 IADD3 R54, PT, PT, R54, -0x7f000001, RZ ;  /* 0x80ffffff36364810 */ /* 0x000fc40007ffe0ff */
[----:B------:R-:W-:-:S04]  /*9c150*/  @P2 IADD3 R52, PT, PT, R52, -0x7f000001, RZ ;  /* 0x80ffffff34342810 */ /* 0x000fc80007ffe0ff */
[----:B------:R-:W-:Y:S02]  /*9c160*/  @P5 IADD3 R11, PT, PT, R11, -0x7f000001, RZ ;  /* 0x80ffffff0b0b5810 */ /* 0x000fe40007ffe0ff */
[----:B------:R-:W-:Y:S02]  /*9c170*/  @P0 IADD3 R33, PT, PT, R33, -0x7f000001, RZ ;  /* 0x80ffffff21210810 */ /* 0x000fe40007ffe0ff */
[----:B------:R-:W-:Y:S01]  /*9c180*/  @P1 IADD3 R14, PT, PT, R14, -0x7f000001, RZ ;  /* 0x80ffffff0e0e1810 */ /* 0x000fe20007ffe0ff */
[----:B------:R-:W-:Y:S01]  /*9c190*/  ISETP.GE.U32.AND P5, PT, R54, 0x7f000001, PT ;  /* 0x7f0000013600780c */ /* 0x000fe20003fa6070 */
[----:B------:R-:W-:Y:S01]  /*9c1a0*/  ISETP.GE.U32.AND P0, PT, R61, 0x7f000001, PT ;  /* 0x7f0000013d00780c */ /* 0x000fe20003f06070 */
[----:B------:R-:W-:Y:S01]  /*9c1b0*/  @P3 IADD3 R53, PT, PT, R53, -0x7f000001, RZ ;  /* 0x80ffffff35353810 */ /* 0x000fe20007ffe0ff */
[----:B------:R-:W-:Y:S01]  /*9c1c0*/  ISETP.GE.U32.AND P2, PT, R52, 0x7f000001, PT ;  /* 0x7f0000013400780c */ /* 0x000fe20003f46070 */
[----:B------:R-:W-:Y:S01]  /*9c1d0*/  ISETP.GE.U32.AND P1, PT, R14, 0x7f000001, PT ;  /* 0x7f0000010e00780c */ /* 0x000fe20003f26070 */
[----:B------:R-:W-:-:S02]  /*9c1e0*/  @P6 IADD3 R13, PT, PT, R13, -0x7f000001, RZ ;  /* 0x80ffffff0d0d6810 */ /* 0x000fc40007ffe0ff */
[----:B------:R-:W-:Y:S01]  /*9c1f0*/  IADD3 R39, PT, PT, R12, UR13, RZ ;  /* 0x0000000d0c277c10 */ /* 0x000fe2000fffe0ff */
[----:B------:R-:W-:Y:S01]  /*9c200*/  ISETP.GE.U32.AND P3, PT, R53, 0x7f000001, PT ;  /* 0x7f0000013500780c */ /* 0x000fe20003f66070 */
[----:B------:R-:W-:Y:S01]  /*9c210*/  ISETP.GE.U32.AND P4, PT, R16, 0x7f000001, PT ;  /* 0x7f0000011000780c */ /* 0x000fe20003f86070 */
[----:B------:R-:W-:-:S03]  /*9c220*/  IADD3 R41, PT, PT, R13, UR15, RZ ;  /* 0x0000000f0d297c10 */ /* 0x000fc6000fffe0ff */
[----:B------:R-:W-:Y:S02]  /*9c230*/  @P5 IADD3 R54, PT, PT, R54, -0x7f000001, RZ ;  /* 0x80ffffff36365810 */ /* 0x000fe40007ffe0ff */
[----:B------:R-:W-:Y:S01]  /*9c240*/  @P0 IADD3 R61, PT, PT, R61, -0x7f000001, RZ ;  /* 0x80ffffff3d3d0810 */ /* 0x000fe20007ffe0ff */
[----:B------:R-:W-:Y:S01]  /*9c250*/  ISETP.GE.U32.AND P0, PT, R39, 0x7f000001, PT ;  /* 0x7f0000012700780c */ /* 0x000fe20003f06070 */
[----:B------:R-:W-:Y:S02]  /*9c260*/  @P2 IADD3 R52, PT, PT, R52, -0x7f000001, RZ ;  /* 0x80ffffff34342810 */ /* 0x000fe40007ffe0ff */
[----:B------:R-:W-:Y:S01]  /*9c270*/  @P1 IADD3 R14, PT, PT, R14, -0x7f000001, RZ ;  /* 0x80ffffff0e0e1810 */ /* 0x000fe20007ffe0ff */
[----:B------:R-:W-:Y:S01]  /*9c280*/  ISETP.GE.U32.AND P2, PT, R41, 0x7f000001, PT ;  /* 0x7f0000012900780c */ /* 0x000fe20003f46070 */
[----:B------:R-:W-:Y:S01]  /*9c290*/  ISETP.GE.U32.AND P5, PT, R54, 0x7f000001, PT ;  /* 0x7f0000013600780c */ /* 0x000fe20003fa6070 */
[----:B------:R-:W-:Y:S01]  /*9c2a0*/  IADD3 R64, PT, PT, R64, R49, RZ ;  /* 0x0000003140407210 */ /* 0x000fe20007ffe0ff */
[----:B------:R-:W-:-:S02]  /*9c2b0*/  IMAD R49, R30, 0x6, RZ ;  /* 0x000000061e317824 */ /* 0x000fc400078e02ff */
[----:B-1----:R-:W-:Y:S01]  /*9c2c0*/  IMAD.WIDE.U32 R36, R30, 0x5fffffa, RZ ;  /* 0x05fffffa1e247825 */ /* 0x002fe200078e00ff */
[----:B------:R-:W-:Y:S02]  /*9c2d0*/  IADD3 R30, PT, PT, R11, UR14, RZ ;  /* 0x0000000e0b1e7c10 */ /* 0x000fe4000fffe0ff */
[----:B------:R-:W-:Y:S01]  /*9c2e0*/  @P3 IADD3 R53, PT, PT, R53, -0x7f000001, RZ ;  /* 0x80ffffff35353810 */ /* 0x000fe20007ffe0ff */
        /* <DEDUP_REMOVED lines=8> */
[----:B------:R-:W-:Y:S02]  /*9c370*/  IADD3 R58, PT, PT, R69, R58, RZ ;  /* 0x0000003a453a7210 */ /* 0x000fe40007ffe0ff */
[----:B------:R-:W-:Y:S02]  /*9c380*/  IADD3 R50, PT, PT, R65, R50, RZ ;  /* 0x0000003241327210 */ /* 0x000fe40007ffe0ff */
[----:B------:R-:W-:Y:S02]  /*9c390*/  IADD3 R11, PT, PT, R16, UR12, RZ ;  /* 0x0000000c100b7c10 */ /* 0x000fe4000fffe0ff */
[----:B------:R-:W-:Y:S02]  /*9c3a0*/  IADD3 R54, PT, PT, R41, R54, RZ ;  /* 0x0000003629367210 */ /* 0x000fe40007ffe0ff */
[----:B------:R-:W-:Y:S01]  /*9c3b0*/  @P3 IADD3 R14, PT, PT, R14, -0x7f000001, RZ ;  /* 0x80ffffff0e0e3810 */ /* 0x000fe20007ffe0ff */
[----:B------:R0:W2:Y:S01]  /*9c3c0*/  LD.E R41, desc[UR20][R18.64+0x110c] ;  /* 0x00110c1412297980 */ /* 0x0000a2000c101900 */
[----:B------:R-:W-:-:S02]  /*9c3d0*/  @P4 IADD3 R52, PT, PT, R52, -0x7f000001, RZ ;  /* 0x80ffffff34344810 */ /* 0x000fc40007ffe0ff */
[----:B------:R-:W-:Y:S01]  /*9c3e0*/  IADD3 R59, PT, PT, R59, R62, RZ ;  /* 0x0000003e3b3b7210 */ /* 0x000fe20007ffe0ff */
[----:B------:R-:W-:Y:S01]  /*9c3f0*/  ISETP.GE.U32.AND P4, PT, R58, 0x7f000001, PT ;  /* 0x7f0000013a00780c */ /* 0x000fe20003f86070 */
[----:B------:R-:W-:Y:S01]  /*9c400*/  ISETP.GE.U32.AND P6, PT, R53, 0x7f000001, PT ;  /* 0x7f0000013500780c */ /* 0x000fe20003fc6070 */
[----:B------:R-:W-:Y:S01]  /*9c410*/  @P1 IADD3 R30, PT, PT, R30, -0x7f000001, RZ ;  /* 0x80ffffff1e1e1810 */ /* 0x000fe20007ffe0ff */
[----:B------:R-:W-:Y:S01]  /*9c420*/  ISETP.GE.U32.AND P1, PT, R51, 0x7f000001, PT ;  /* 0x7f0000013300780c */ /* 0x000fe20003f26070 */
[----:B------:R-:W-:Y:S01]  /*9c430*/  ISETP.GE.U32.AND P3, PT, R50, 0x7f000001, PT ;  /* 0x7f0000013200780c */ /* 0x000fe20003f66070 */
[----:B------:R-:W-:Y:S01]  /*9c440*/  ISETP.GE.U32.AND P2, PT, R11, 0x7f000001, PT ;  /* 0x7f0000010b00780c */ /* 0x000fe20003f46070 */
[----:B------:R-:W-:Y:S01]  /*9c450*/  ISETP.GE.U32.AND P5, PT, R14, 0x7f000001, PT ;  /* 0x7f0000010e00780c */ /* 0x000fe20003fa6070 */
[----:B------:R-:W-:Y:S01]  /*9c460*/  @P0 IADD3 R64, PT, PT, R64, -0x7f000001, RZ ;  /* 0x80ffffff40400810 */ /* 0x000fe20007ffe0ff */
[----:B------:R-:W-:Y:S01]  /*9c470*/  ISETP.GE.U32.AND P0, PT, R59, 0x7f000001, PT ;  /* 0x7f0000013b00780c */ /* 0x000fe20003f06070 */
[----:B------:R-:W-:-:S04]  /*9c480*/  IMAD.WIDE.U32 R12, R33, 0x5fffffa, RZ ;  /* 0x05fffffa210c7825 */ /* 0x000fc800078e00ff */
[----:B------:R-:W-:Y:S01]  /*9c490*/  IMAD R55, R33, 0x6, RZ ;  /* 0x0000000621377824 */ /* 0x000fe200078e02ff */
[----:B------:R-:W-:Y:S02]  /*9c4a0*/  @P4 IADD3 R58, PT, PT, R58, -0x7f000001, RZ ;  /* 0x80ffffff3a3a4810 */ /* 0x000fe40007ffe0ff */
[----:B------:R-:W-:Y:S02]  /*9c4b0*/  @P6 IADD3 R53, PT, PT, R53, -0x7f000001, RZ ;  /* 0x80ffffff35356810 */ /* 0x000fe40007ffe0ff */
[----:B------:R-:W-:Y:S02]  /*9c4c0*/  @P1 IADD3 R51, PT, PT, R51, -0x7f000001, RZ ;  /* 0x80ffffff33331810 */ /* 0x000fe40007ffe0ff */
[----:B------:R-:W-:Y:S02]  /*9c4d0*/  @P3 IADD3 R50, PT, PT, R50, -0x7f000001, RZ ;  /* 0x80ffffff32323810 */ /* 0x000fe40007ffe0ff */
[----:B------:R-:W-:Y:S02]  /*9c4e0*/  @P2 IADD3 R11, PT, PT, R11, -0x7f000001, RZ ;  /* 0x80ffffff0b0b2810 */ /* 0x000fe40007ffe0ff */
[----:B------:R-:W-:Y:S01]  /*9c4f0*/  @P5 IADD3 R14, PT, PT, R14, -0x7f000001, RZ ;  /* 0x80ffffff0e0e5810 */ /* 0x000fe20007ffe0ff */
[----:B------:R-:W-:Y:S01]  /*9c500*/  IMAD.HI.U32 R33, R55, 0x7f000001, R12 ;  /* 0x7f00000137217827 */ /* 0x000fe200078e000c */
[----:B------:R-:W-:-:S02]  /*9c510*/  IADD3 R61, PT, PT, R64, R61, RZ ;  /* 0x0000003d403d7210 */ /* 0x000fc40007ffe0ff */
[----:B------:R-:W-:Y:S01]  /*9c520*/  @P0 IADD3 R59, PT, PT, R59, -0x7f000001, RZ ;  /* 0x80ffffff3b3b0810 */ /* 0x000fe20007ffe0ff */
[----:B------:R-:W-:Y:S01]  /*9c530*/  IMAD.WIDE.U32 R12, R58, R234, RZ ;  /* 0x000000ea3a0c7225 */ /* 0x000fe200078e00ff */
[----:B------:R-:W-:Y:S02]  /*9c540*/  IADD3 R53, PT, PT, R30, R53, RZ ;  /* 0x000000351e357210 */ /* 0x000fe40007ffe0ff */
[----:B------:R-:W-:Y:S02]  /*9c550*/  IADD3 R30, PT, PT, R50, R51, RZ ;  /* 0x00000033321e7210 */ /* 0x000fe40007ffe0ff */
[----:B------:R-:W-:Y:S01]  /*9c560*/  IADD3 R51, PT, PT, R11, R14, RZ ;  /* 0x0000000e0b337210 */ /* 0x000fe20007ffe0ff */
[----:B------:R-:W-:-:S04]  /*9c570*/  IMAD.HI.U32 R16, R49, 0x7f000001, R36 ;  /* 0x7f00000131107827 */ /* 0x000fc800078e0024 */
[----:B------:R-:W-:Y:S01]  /*9c580*/  IMAD R11, R12, 0x7effffff, RZ ;  /* 0x7effffff0c0b7824 */ /* 0x000fe200078e02ff */
[----:B------:R-:W-:Y:S01]  /*9c590*/  ISETP.GE.U32.AND P1, PT, R61, 0x7f000001, PT ;  /* 0x7f0000013d00780c */ /* 0x000fe20003f26070 */
[----:B0-----:R-:W-:-:S04]  /*9c5a0*/  IMAD.WIDE.U32 R18, R58, R230, RZ ;  /* 0x000000e63a127225 */ /* 0x001fc800078e00ff */
[----:B------:R-:W-:-:S04]  /*9c5b0*/  IMAD.WIDE.U32 R36, R59, R234, RZ ;  /* 0x000000ea3b247225 */ /* 0x000fc800078e00ff */
[----:B------:R-:W-:-:S04]  /*9c5c0*/  IMAD.HI.U32 R60, R11, 0x7f000001, R12 ;  /* 0x7f0000010b3c7827 */ /* 0x000fc800078e000c */
[----:B------:R-:W-:Y:S02]  /*9c5d0*/  IMAD R11, R18, 0x7effffff, RZ ;  /* 0x7effffff120b7824 */ /* 0x000fe400078e02ff */
[----:B------:R-:W-:-:S04]  /*9c5e0*/  IMAD.WIDE.U32 R12, R58, R227, RZ ;  /* 0x000000e33a0c7225 */ /* 0x000fc800078e00ff */
[----:B------:R-:W-:Y:S01]  /*9c5f0*/  IMAD R55, R36, 0x7effffff, RZ ;  /* 0x7effffff24377824 */ /* 0x000fe200078e02ff */
[----:B------:R-:W-:Y:S01]  /*9c600*/  IADD3 R52, PT, PT, R39, R52, RZ ;  /* 0x0000003427347210 */ /* 0x000fe20007ffe0ff */
[----:B------:R-:W-:-:S04]  /*9c610*/  IMAD.HI.U32 R62, R11, 0x7f000001, R18 ;  /* 0x7f0000010b3e7827 */ /* 0x000fc800078e0012 */
[----:B------:R-:W-:-:S04]  /*9c620*/  IMAD.HI.U32 R67, R55, 0x7f000001, R36 ;  /* 0x7f00000137437827 */ /* 0x000fc800078e0024 */
[----:B------:R-:W-:-:S04]  /*9c630*/  IMAD.WIDE.U32 R38, R59, R227, RZ ;  /* 0x000000e33b267225 */ /* 0x000fc800078e00ff */
[----:B------:R-:W-:Y:S02]  /*9c640*/  IMAD R11, R12, 0x7effffff, RZ ;  /* 0x7effffff0c0b7824 */ /* 0x000fe400078e02ff */
[----:B------:R-:W-:Y:S01]  /*9c650*/  IMAD.WIDE.U32 R36, R59, R208, RZ ;  /* 0x000000d03b247225 */ /* 0x000fe200078e00ff */
[----:B------:R-:W-:-:S03]  /*9c660*/  ISETP.GE.U32.AND P0, PT, R30, 0x7f000001, PT ;  /* 0x7f0000011e00780c */ /* 0x000fc60003f06070 */
[----:B------:R-:W-:-:S04]  /*9c670*/  IMAD.WIDE.U32 R18, R58, R208, RZ ;  /* 0x000000d03a127225 */ /* 0x000fc800078e00ff */
        /* <DEDUP_REMOVED lines=14> */
[----:B------:R-:W-:Y:S01]  /*9c760*/  IMAD.WIDE.U32 R38, R61, R230, RZ ;  /* 0x000000e63d267225 */ /* 0x000fe200078e00ff */
[----:B------:R-:W-:-:S03]  /*9c770*/  @P0 IADD3 R30, PT, PT, R30, -0x7f000001, RZ ;  /* 0x80ffffff1e1e0810 */ /* 0x000fc60007ffe0ff */
[----:B------:R-:W-:Y:S01]  /*9c780*/  IMAD.WIDE.U32 R18, R61, R234, RZ ;  /* 0x000000ea3d127225 */ /* 0x000fe200078e00ff */
[----:B------:R-:W-:-:S03]  /*9c790*/  ISETP.GE.U32.AND P0, PT, R60, 0x7f000001, PT ;  /* 0x7f0000013c00780c */ /* 0x000fc60003f06070 */
[----:B------:R-:W-:-:S04]  /*9c7a0*/  IMAD.HI.U32 R61, R55, 0x7f000001, R36 ;  /* 0x7f000001373d7827 */ /* 0x000fc800078e0024 */
[----:B------:R-:W-:Y:S01]  /*9c7b0*/  IMAD R49, R12, 0x7effffff, RZ ;  /* 0x7effffff0c317824 */ /* 0x000fe200078e02ff */
[----:B------:R-:W-:Y:S01]  /*9c7c0*/  ISETP.GE.U32.AND P6, PT, R66, 0x7f000001, PT ;  /* 0x7f0000014200780c */ /* 0x000fe20003fc6070 */
[----:B------:R-:W-:Y:S01]  /*9c7d0*/  IMAD R11, R38, 0x7effffff, RZ ;  /* 0x7effffff260b7824 */ /* 0x000fe200078e02ff */
[----:B------:R-:W-:Y:S01]  /*9c7e0*/  ISETP.GE.U32.AND P1, PT, R59, 0x7f000001, PT ;  /* 0x7f0000013b00780c */ /* 0x000fe20003f26070 */
[----:B------:R-:W-:Y:S01]  /*9c7f0*/  IMAD.HI.U32 R49, R49, 0x7f000001, R12 ;  /* 0x7f00000131317827 */ /* 0x000fe200078e000c */
[----:B------:R-:W-:-:S03]  /*9c800*/  ISETP.GE.U32.AND P4, PT, R61, 0x7f000001, PT ;  /* 0x7f0000013d00780c */ /* 0x000fc60003f86070 */
[----:B------:R-:W-:-:S04]  /*9c810*/  IMAD.WIDE.U32 R12, R30, R230, RZ ;  /* 0x000000e61e0c7225 */ /* 0x000fc800078e00ff */
[----:B------:R-:W-:-:S04]  /*9c820*/  IMAD.HI.U32 R68, R11, 0x7f000001, R38 ;  /* 0x7f0000010b447827 */ /* 0x000fc800078e0026 */
[----:B------:R-:W-:Y:S02]  /*9c830*/  IMAD R11, R18, 0x7effffff, RZ ;  /* 0x7effffff120b7824 */ /* 0x000fe400078e02ff */
[----:B------:R-:W-:Y:S02]  /*9c840*/  IMAD R55, R12, 0x7effffff, RZ ;  /* 0x7effffff0c377824 */ /* 0x000fe400078e02ff */
[----:B------:R-:W-:-:S04]  /*9c850*/  IMAD.WIDE.U32 R38, R30, R234, RZ ;  /* 0x000000ea1e267225 */ /* 0x000fc800078e00ff */
[----:B------:R-:W-:-:S04]  /*9c860*/  IMAD.HI.U32 R50, R11, 0x7f000001, R18 ;  /* 0x7f0000010b327827 */ /* 0x000fc800078e0012 */
[----:B------:R-:W-:-:S04]  /*9c870*/  IMAD.WIDE.U32 R18, R30, R227, RZ ;  /* 0x000000e31e127225 */ /* 0x000fc800078e00ff */
[----:B------:R-:W-:Y:S01]  /*9c880*/  IMAD.WIDE.U32 R36, R30, R208, RZ ;  /* 0x000000d01e247225 */ /* 0x000fe200078e00ff */
[----:B------:R-:W-:-:S03]  /*9c890*/  @P0 IADD3 R60, PT, PT, R60, -0x7f000001, RZ ;  /* 0x80ffffff3c3c0810 */ /* 0x000fc60007ffe0ff */
[----:B------:R-:W-:Y:S01]  /*9c8a0*/  IMAD.HI.U32 R30, R55, 0x7f000001, R12 ;  /* 0x7f000001371e7827 */ /* 0x000fe200078e000c */
[----:B------:R-:W-:Y:S01]  /*9c8b0*/  ISETP.GE.U32.AND P0, PT, R62, 0x7f000001, PT ;  /* 0x7f0000013e00780c */ /* 0x000fe20003f06070 */
[----:B------:R-:W-:Y:S01]  /*9c8c0*/  @P6 IADD3 R66, PT, PT, R66, -0x7f000001, RZ ;  /* 0x80ffffff42426810 */ /* 0x000fe20007ffe0ff */
[----:B------:R-:W-:Y:S01]  /*9c8d0*/  ISETP.GE.U32.AND P3, PT, R65, 0x7f000001, PT ;  /* 0x7f0000014100780c */ /* 0x000fe20003f66070 */
[----:B------:R-:W-:Y:S01]  /*9c8e0*/  ISETP.GE.U32.AND P6, PT, R58, 0x7f000001, PT ;  /* 0x7f0000013a00780c */ /* 0x000fe20003fc6070 */
[----:B------:R-:W-:Y:S01]  /*9c8f0*/  @P1 IADD3 R59, PT, PT, R59, -0x7f000001, RZ ;  /* 0x80ffffff3b3b1810 */ /* 0x000fe20007ffe0ff */
[----:B------:R-:W-:Y:S01]  /*9c900*/  IMAD R57, R38, 0x7effffff, RZ ;  /* 0x7effffff26397824 */ /* 0x000fe200078e02ff */
[----:B------:R-:W-:Y:S01]  /*9c910*/  @P4 IADD3 R61, PT, PT, R61, -0x7f000001, RZ ;  /* 0x80ffffff3d3d4810 */ /* 0x000fe20007ffe0ff */
[----:B------:R-:W-:Y:S01]  /*9c920*/  IMAD R11, R18, 0x7effffff, RZ ;  /* 0x7effffff120b7824 */ /* 0x000fe200078e02ff */
[----:B------:R-:W-:Y:S01]  /*9c930*/  ISETP.GE.U32.AND P2, PT, R67, 0x7f000001, PT ;  /* 0x7f0000014300780c */ /* 0x000fe20003f46070 */
[----:B------:R-:W-:Y:S01]  /*9c940*/  ISETP.GE.U32.AND P4, PT, R30, 0x7f000001, PT ;  /* 0x7f0000011e00780c */ /* 0x000fe20003f86070 */
[----:B------:R-:W-:-:S04]  /*9c950*/  IMAD.HI.U32 R39, R57, 0x7f000001, R38 ;  /* 0x7f00000139277827 */ /* 0x000fc800078e0026 */
[----:B------:R-:W-:Y:S01]  /*9c960*/  IMAD.WIDE.U32 R12, R66, 0x5fffffa, RZ ;  /* 0x05fffffa420c7825 */ /* 0x000fe200078e00ff */
[----:B------:R-:W-:-:S03]  /*9c970*/  ISETP.GE.U32.AND P1, PT, R59, 0x7f000001, PT ;  /* 0x7f0000013b00780c */ /* 0x000fc60003f26070 */
[----:B------:R-:W-:Y:S02]  /*9c980*/  IMAD R57, R36, 0x7effffff, RZ ;  /* 0x7effffff24397824 */ /* 0x000fe400078e02ff */
[----:B------:R-:W-:-:S04]  /*9c990*/  IMAD.HI.U32 R38, R11, 0x7f000001, R18 ;  /* 0x7f0000010b267827 */ /* 0x000fc800078e0012 */
[----:B------:R-:W-:Y:S01]  /*9c9a0*/  IMAD R11, R66, 0x6, RZ ;  /* 0x00000006420b7824 */ /* 0x000fe200078e02ff */
[----:B------:R-:W-:Y:S01]  /*9c9b0*/  @P0 IADD3 R62, PT, PT, R62, -0x7f000001, RZ ;  /* 0x80ffffff3e3e0810 */ /* 0x000fe20007ffe0ff */
[----:B------:R-:W-:Y:S01]  /*9c9c0*/  IMAD.HI.U32 R14, R57, 0x7f000001, R36 ;  /* 0x7f000001390e7827 */ /* 0x000fe200078e0024 */
[----:B------:R-:W-:-:S03]  /*9c9d0*/  @P3 IADD3 R65, PT, PT, R65, -0x7f000001, RZ ;  /* 0x80ffffff41413810 */ /* 0x000fc60007ffe0ff */
[----:B------:R-:W-:Y:S01]  /*9c9e0*/  IMAD.HI.U32 R57, R11, 0x7f000001, R12 ;  /* 0x7f0000010b397827 */ /* 0x000fe200078e000c */
        /* <DEDUP_REMOVED lines=8> */
[----:B------:R-:W-:Y:S01]  /*9ca70*/  @P1 IADD3 R59, PT, PT, R59, -0x7f000001, RZ ;  /* 0x80ffffff3b3b1810 */ /* 0x000fe20007ffe0ff */
[----:B------:R-:W-:Y:S01]  /*9ca80*/  IMAD.WIDE.U32 R18, R61, 0x5fffffa, RZ ;  /* 0x05fffffa3d127825 */ /* 0x000fe200078e00ff */
[----:B------:R-:W-:-:S03]  /*9ca90*/  ISETP.GE.U32.AND P1, PT, R14, 0x7f000001, PT ;  /* 0x7f0000010e00780c */ /* 0x000fc60003f26070 */
[----:B------:R-:W-:Y:S01]  /*9caa0*/  IMAD R37, R61, 0x6, RZ ;  /* 0x000000063d257824 */ /* 0x000fe200078e02ff */
[----:B------:R-:W4:Y:S01]  /*9cab0*/  LDL R36, [R1+0x118] ;  /* 0x0001180001247983 */ /* 0x000f220000100800 */
[----:B------:R-:W-:Y:S02]  /*9cac0*/  @P3 IADD3 R68, PT, PT, R68, -0x7f000001, RZ ;  /* 0x80ffffff44443810 */ /* 0x000fe40007ffe0ff */
[----:B------:R-:W-:Y:S01]  /*9cad0*/  IMAD.HI.U32 R66, R37, 0x7f000001, R18 ;  /* 0x7f00000125427827 */ /* 0x000fe200078e0012 */
[----:B------:R-:W-:-:S03]  /*9cae0*/  @P5 IADD3 R60, PT, PT, R60, -0x7f000001, RZ ;  /* 0x80ffffff3c3c5810 */ /* 0x000fc60007ffe0ff */
[----:B------:R-:W-:-:S04]  /*9caf0*/  IMAD.WIDE.U32 R18, R30, 0x5fffffa, RZ ;  /* 0x05fffffa1e127825 */ /* 0x000fc800078e00ff */
[----:B------:R-:W-:Y:S01]  /*9cb00*/  IMAD R55, R30, 0x6, RZ ;  /* 0x000000061e377824 */ /* 0x000fe200078e02ff */
[----:B------:R-:W-:Y:S02]  /*9cb10*/  @P0 IADD3 R62, PT, PT, R62, -0x7f000001, RZ ;  /* 0x80ffffff3e3e0810 */ /* 0x000fe40007ffe0ff */
[----:B------:R-:W-:Y:S02]  /*9cb20*/  @P2 IADD3 R58, PT, PT, R58, -0x7f000001, RZ ;  /* 0x80ffffff3a3a2810 */ /* 0x000fe40007ffe0ff */
[----:B------:R-:W-:Y:S01]  /*9cb30*/  @P4 IADD3 R57, PT, PT, R57, -0x7f000001, RZ ;  /* 0x80ffffff39394810 */ /* 0x000fe20007ffe0ff */
[----:B------:R-:W-:Y:S01]  /*9cb40*/  IMAD.WIDE.U32 R12, R68, 0x5fffffa, RZ ;  /* 0x05fffffa440c7825 */ /* 0x000fe200078e00ff */
[----:B------:R-:W-:-:S03]  /*9cb50*/  IADD3 R11, PT, PT, R60, R65, RZ ;  /* 0x000000413c0b7210 */ /* 0x000fc60007ffe0ff */
[----:B------:R-:W-:Y:S02]  /*9cb60*/  IMAD R37, R68, 0x6, RZ ;  /* 0x0000000644257824 */ /* 0x000fe400078e02ff */
[----:B------:R-:W-:Y:S01]  /*9cb70*/  IMAD.HI.U32 R60, R55, 0x7f000001, R18 ;  /* 0x7f000001373c7827 */ /* 0x000fe200078e0012 */
[----:B------:R-:W-:Y:S02]  /*9cb80*/  @P1 IADD3 R14, PT, PT, R14, -0x7f000001, RZ ;  /* 0x80ffffff0e0e1810 */ /* 0x000fe40007ffe0ff */
[----:B------:R-:W-:Y:S02]  /*9cb90*/  IADD3 R18, PT, PT, R62, R67, RZ ;  /* 0x000000433e127210 */ /* 0x000fe40007ffe0ff */
[----:B------:R-:W-:Y:S01]  /*9cba0*/  IADD3 R30, PT, PT, R58, R57, RZ ;  /* 0x000000393a1e7210 */ /* 0x000fe20007ffe0ff */
[----:B------:R-:W-:Y:S01]  /*9cbb0*/  IMAD.HI.U32 R61, R37, 0x7f000001, R12 ;  /* 0x7f000001253d7827 */ /* 0x000fe200078e000c */
[----:B------:R-:W4:Y:S04]  /*9cbc0*/  LDL R57, [R1+0x110] ;  /* 0x0001100001397983 */ /* 0x000f280000100800 */
[----:B------:R-:W4:Y:S01]  /*9cbd0*/  LDL R55, [R1+0x114] ;  /* 0x0001140001377983 */ /* 0x000f220000100800 */
[----:B------:R-:W-:Y:S01]  /*9cbe0*/  ISETP.GE.U32.AND P1, PT, R39, 0x7f000001, PT ;  /* 0x7f0000012700780c */ /* 0x000fe20003f26070 */
[----:B------:R-:W-:-:S02]  /*9cbf0*/  IMAD R37, R14, 0x6, RZ ;  /* 0x000000060e257824 */ /* 0x000fc400078e02ff */
[----:B------:R-:W-:Y:S01]  /*9cc00*/  IMAD.WIDE.U32 R12, R14, 0x5fffffa, RZ ;  /* 0x05fffffa0e0c7825 */ /* 0x000fe200078e00ff */
[----:B------:R-:W-:Y:S01]  /*9cc10*/  ISETP.GE.U32.AND P0, PT, R49, 0x7f000001, PT ;  /* 0x7f0000013100780c */ /* 0x000fe20003f06070 */
[----:B------:R-:W-:Y:S01]  /*9cc20*/  ISETP.GE.U32.AND P2, PT, R18, 0x7f000001, PT ;  /* 0x7f0000011200780c */ /* 0x000fe20003f46070 */
[----:B------:R-:W4:Y:S01]  /*9cc30*/  LDL R14, [R1+0x11c] ;  /* 0x00011c00010e7983 */ /* 0x000f220000100800 */
[----:B------:R-:W-:Y:S01]  /*9cc40*/  ISETP.GE.U32.AND P5, PT, R64, 0x7f000001, PT ;  /* 0x7f0000014000780c */ /* 0x000fe20003fa6070 */
[----:B------:R-:W-:-:S05]  /*9cc50*/  IMAD.HI.U32 R37, R37, 0x7f000001, R12 ;  /* 0x7f00000125257827 */ /* 0x000fca00078e000c */
[----:B------:R-:W-:-:S04]  /*9cc60*/  @P1 IADD3 R39, PT, PT, R39, -0x7f000001, RZ ;  /* 0x80ffffff27271810 */ /* 0x000fc80007ffe0ff */
[----:B------:R-:W-:Y:S02]  /*9cc70*/  @P0 IADD3 R49, PT, PT, R49, -0x7f000001, RZ ;  /* 0x80ffffff31310810 */ /* 0x000fe40007ffe0ff */
[----:B------:R-:W-:Y:S01]  /*9cc80*/  @P2 IADD3 R18, PT, PT, R18, -0x7f000001, RZ ;  /* 0x80ffffff12122810 */ /* 0x000fe20007ffe0ff */
[C---:B------:R-:W-:Y:S01]  /*9cc90*/  IMAD.WIDE.U32 R12, R39.reuse, 0x5fffffa, RZ ;  /* 0x05fffffa270c7825 */ /* 0x040fe200078e00ff */
[----:B------:R-:W-:Y:S02]  /*9cca0*/  @P5 IADD3 R64, PT, PT, R64, -0x7f000001, RZ ;  /* 0x80ffffff40405810 */ /* 0x000fe40007ffe0ff */
[----:B------:R-:W-:Y:S01]  /*9ccb0*/  IADD3 R18, PT, PT, R18, R49, RZ ;  /* 0x0000003112127210 */ /* 0x000fe20007ffe0ff */
[----:B------:R-:W-:Y:S01]  /*9ccc0*/  IMAD R49, R39, 0x6, RZ ;  /* 0x0000000627317824 */ /* 0x000fe200078e02ff */
[----:B------:R-:W-:-:S03]  /*9ccd0*/  IADD3 R19, PT, PT, R59, R64, RZ ;  /* 0x000000403b137210 */ /* 0x000fc60007ffe0ff */
[----:B------:R-:W-:Y:S02]  /*9cce0*/  IMAD.HI.U32 R49, R49, 0x7f000001, R12 ;  /* 0x7f00000131317827 */ /* 0x000fe400078e000c */
[----:B------:R-:W4:Y:S01]  /*9ccf0*/  LDL.64 R12, [R1+0x100] ;  /* 0x00010000010c7983 */ /* 0x000f220000100a00 */
[----:B------:R-:W-:Y:S01]  /*9cd00*/  ISETP.GE.U32.AND P5, PT, R66, 0x7f000001, PT ;  /* 0x7f0000014200780c */ /* 0x000fe20003fa6070 */
[----:B------:R-:W-:Y:S01]  /*9cd10*/  ISETP.GE.U32.AND P6, PT, R11, 0x7f000001, PT ;  /* 0x7f0000010b00780c */ /* 0x000fe20003fc6070 */
[----:B------:R-:W-:Y:S01]  /*9cd20*/  ISETP.GE.U32.AND P4, PT, R19, 0x7f000001, PT ;  /* 0x7f0000011300780c */ /* 0x000fe20003f86070 */
[----:B------:R-:W-:Y:S01]  /*9cd30*/  ISETP.GE.U32.AND P3, PT, R50, 0x7f000001, PT ;  /* 0x7f0000013200780c */ /* 0x000fe20003f66070 */
[----:B------:R-:W-:-:S09]  /*9cd40*/  ISETP.GE.U32.AND P0, PT, R61, 0x7f000001, PT ;  /* 0x7f0000013d00780c */ /* 0x000fd20003f06070 */
[----:B------:R-:W-:Y:S02]  /*9cd50*/  @P5 IADD3 R66, PT, PT, R66, -0x7f000001, RZ ;  /* 0x80ffffff42425810 */ /* 0x000fe40007ffe0ff */
[----:B------:R-:W-:Y:S02]  /*9cd60*/  @P6 IADD3 R11, PT, PT, R11, -0x7f000001, RZ ;  /* 0x80ffffff0b0b6810 */ /* 0x000fe40007ffe0ff */
[----:B------:R-:W-:Y:S01]  /*9cd70*/  @P4 IADD3 R19, PT, PT, R19, -0x7f000001, RZ ;  /* 0x80ffffff13134810 */ /* 0x000fe20007ffe0ff */
[----:B------:R-:W-:Y:S01]  /*9cd80*/  ISETP.GE.U32.AND P4, PT, R30, 0x7f000001, PT ;  /* 0x7f0000011e00780c */ /* 0x000fe20003f86070 */
[----:B------:R-:W-:Y:S02]  /*9cd90*/  @P3 IADD3 R50, PT, PT, R50, -0x7f000001, RZ ;  /* 0x80ffffff32323810 */ /* 0x000fe40007ffe0ff */
[----:B------:R-:W-:Y:S01]  /*9cda0*/  IADD3 R11, PT, PT, R11, R66, RZ ;  /* 0x000000420b0b7210 */ /* 0x000fe20007ffe0ff */
[----:B------:R-:W-:Y:S01]  /*9cdb0*/  ISETP.GE.U32.AND P3, PT, R60, 0x7f000001, PT ;  /* 0x7f0000013c00780c */ /* 0x000fe20003f66070 */
[----:B------:R-:W-:-:S03]  /*9cdc0*/  ISETP.GE.U32.AND P5, PT, R10, 0x7f000001, PT ;  /* 0x7f0000010a00780c */ /* 0x000fc60003fa6070 */
[----:B------:R-:W-:Y:S01]  /*9cdd0*/  ISETP.GE.U32.AND P6, PT, R11, 0x7f000001, PT ;  /* 0x7f0000010b00780c */ /* 0x000fe20003fc6070 */
[----:B------:R-:W-:-:S04]  /*9cde0*/  IADD3 R19, PT, PT, R19, R50, RZ ;  /* 0x0000003213137210 */ /* 0x000fc80007ffe0ff */
[----:B------:R-:W-:Y:S01]  /*9cdf0*/  @P4 IADD3 R30, PT, PT, R30, -0x7f000001, RZ ;  /* 0x80ffffff1e1e4810 */ /* 0x000fe20007ffe0ff */
[----:B------:R-:W-:Y:S01]  /*9ce00*/  ISETP.GE.U32.AND P4, PT, R18, 0x7f000001, PT ;  /* 0x7f0000011200780c */ /* 0x000fe20003f86070 */
[----:B------:R-:W-:Y:S01]  /*9ce10*/  @P0 IADD3 R61, PT, PT, R61, -0x7f000001, RZ ;  /* 0x80ffffff3d3d0810 */ /* 0x000fe20007ffe0ff */
[----:B------:R-:W-:Y:S01]  /*9ce20*/  ISETP.GE.U32.AND P0, PT, R35, 0x7f000001, PT ;  /* 0x7f0000012300780c */ /* 0x000fe20003f06070 */
[----:B------:R-:W-:Y:S01]  /*9ce30*/  @P3 IADD3 R60, PT, PT, R60, -0x7f000001, RZ ;  /* 0x80ffffff3c3c3810 */ /* 0x000fe20007ffe0ff */
[----:B------:R-:W-:Y:S01]  /*9ce40*/  ISETP.GE.U32.AND P3, PT, R34, 0x7f000001, PT ;  /* 0x7f0000012200780c */ /* 0x000fe20003f66070 */
[----:B------:R-:W-:Y:S02]  /*9ce50*/  ISETP.GE.U32.AND P1, PT, R37, 0x7f000001, PT ;  /* 0x7f0000012500780c */ /* 0x000fe40003f26070 */
[----:B------:R-:W-:Y:S01]  /*9ce60*/  @P6 IADD3 R11, PT, PT, R11, -0x7f000001, RZ ;  /* 0x80ffffff0b0b6810 */ /* 0x000fe20007ffe0ff */
[----:B------:R-:W-:Y:S01]  /*9ce70*/  ISETP.GE.U32.AND P6, PT, R19, 0x7f000001, PT ;  /* 0x7f0000011300780c */ /* 0x000fe20003fc6070 */
[----:B------:R-:W-:Y:S01]  /*9ce80*/  ISETP.GE.U32.AND P2, PT, R38, 0x7f000001, PT ;  /* 0x7f0000012600780c */ /* 0x000fe20003f46070 */
[----:B------:R-:W-:-:S02]  /*9ce90*/  IADD3 R30, PT, PT, R30, R61, RZ ;  /* 0x0000003d1e1e7210 */ /* 0x000fc40007ffe0ff */
[----:B------:R-:W-:Y:S01]  /*9cea0*/  @P5 IADD3 R10, PT, PT, R10, -0x7f000001, RZ ;  /* 0x80ffffff0a0a5810 */ /* 0x000fe20007ffe0ff */
        /* <DEDUP_REMOVED lines=12> */
[----:B------:R-:W-:Y:S01]  /*9cf70*/  ISETP.GE.U32.AND P3, PT, R34, 0x7f000001, PT ;  /* 0x7f0000012200780c */ /* 0x000fe20003f66070 */
[----:B------:R-:W-:Y:S01]  /*9cf80*/  @P5 IADD3 R49, PT, PT, R49, -0x7f000001, RZ ;  /* 0x80ffffff31315810 */ /* 0x000fe20007ffe0ff */
[----:B------:R-:W-:Y:S01]  /*9cf90*/  ISETP.GE.U32.AND P5, PT, R54, 0x7f000001, PT ;  /* 0x7f0000013600780c */ /* 0x000fe20003fa6070 */
[----:B------:R-:W-:Y:S02]  /*9cfa0*/  IADD3 R39, PT, PT, R11, R60, RZ ;  /* 0x0000003c0b277210 */ /* 0x000fe40007ffe0ff */
[----:B------:R-:W-:Y:S02]  /*9cfb0*/  IADD3 R11, PT, PT, R19, R38, RZ ;  /* 0x00000026130b7210 */ /* 0x000fe40007ffe0ff */
        /* <DEDUP_REMOVED lines=9> */
[----:B------:R-:W-:Y:S01]  /*9d050*/  @P3 IADD3 R34, PT, PT, R34, -0x7f000001, RZ ;  /* 0x80ffffff22223810 */ /* 0x000fe20007ffe0ff */
[----:B------:R-:W-:Y:S01]  /*9d060*/  ISETP.GE.U32.AND P2, PT, R35, 0x7f000001, PT ;  /* 0x7f0000012300780c */ /* 0x000fe20003f46070 */
[----:B------:R-:W-:Y:S01]  /*9d070*/  ISETP.GE.U32.AND P3, PT, R26, 0x7f000001, PT ;  /* 0x7f0000011a00780c */ /* 0x000fe20003f66070 */
[----:B------:R-:W-:Y:S02]  /*9d080*/  IADD3 R38, PT, PT, R18, R37, RZ ;  /* 0x0000002512267210 */ /* 0x000fe40007ffe0ff */
[----:B------:R-:W-:Y:S01]  /*9d090*/  @P5 IADD3 R54, PT, PT, R54, -0x7f000001, RZ ;  /* 0x80ffffff36365810 */ /* 0x000fe20007ffe0ff */
[----:B------:R-:W-:Y:S01]  /*9d0a0*/  ISETP.GE.U32.AND P5, PT, R39, 0x7f000001, PT ;  /* 0x7f0000012700780c */ /* 0x000fe20003fa6070 */
[----:B------:R-:W-:Y:S01]  /*9d0b0*/  @P4 IADD3 R52, PT, PT, R52, -0x7f000001, RZ ;  /* 0x80ffffff34344810 */ /* 0x000fe20007ffe0ff */
[----:B------:R-:W-:Y:S01]  /*9d0c0*/  ISETP.GE.U32.AND P4, PT, R38, 0x7f000001, PT ;  /* 0x7f0000012600780c */ /* 0x000fe20003f86070 */
[----:B------:R-:W-:-:S02]  /*9d0d0*/  IADD3 R30, PT, PT, R30, R49, RZ ;  /* 0x000000311e1e7210 */ /* 0x000fc40007ffe0ff */
[----:B------:R-:W-:Y:S02]  /*9d0e0*/  @P0 IADD3 R11, PT, PT, R11, -0x7f000001, RZ ;  /* 0x80ffffff0b0b0810 */ /* 0x000fe40007ffe0ff */
[----:B------:R-:W-:Y:S02]  /*9d0f0*/  @P1 IADD3 R48, PT, PT, R48, -0x7f000001, RZ ;  /* 0x80ffffff30301810 */ /* 0x000fe40007ffe0ff */
[----:B------:R-:W-:Y:S01]  /*9d100*/  @P6 IADD3 R53, PT, PT, R53, -0x7f000001, RZ ;  /* 0x80ffffff35356810 */ /* 0x000fe20007ffe0ff */
[----:B------:R-:W-:Y:S01]  /*9d110*/  ISETP.GE.U32.AND P1, PT, R51, 0x7f000001, PT ;  /* 0x7f0000013300780c */ /* 0x000fe20003f26070 */
[----:B------:R-:W-:Y:S01]  /*9d120*/  @P2 IADD3 R35, PT, PT, R35, -0x7f000001, RZ ;  /* 0x80ffffff23232810 */ /* 0x000fe20007ffe0ff */
[----:B------:R-:W-:Y:S01]  /*9d130*/  ISETP.GE.U32.AND P6, PT, R30, 0x7f000001, PT ;  /* 0x7f0000011e00780c */ /* 0x000fe20003fc6070 */
[----:B------:R-:W-:Y:S01]  /*9d140*/  @P3 IADD3 R26, PT, PT, R26, -0x7f000001, RZ ;  /* 0x80ffffff1a1a3810 */ /* 0x000fe20007ffe0ff */
[----:B------:R-:W-:Y:S01]  /*9d150*/  ISETP.GE.U32.AND P2, PT, R28, 0x7f000001, PT ;  /* 0x7f0000011c00780c */ /* 0x000fe20003f46070 */
[----:B------:R-:W-:Y:S01]  /*9d160*/  ISETP.GE.U32.AND P3, PT, R11, R54, PT ;  /* 0x000000360b00720c */ /* 0x000fe20003f66070 */
[----:B------:R-:W-:Y:S01]  /*9d170*/  @P5 IADD3 R39, PT, PT, R39, -0x7f000001, RZ ;  /* 0x80ffffff27275810 */ /* 0x000fe20007ffe0ff */
[----:B------:R-:W-:Y:S01]  /*9d180*/  ISETP.GE.U32.AND P0, PT, R48, 0x7f000001, PT ;  /* 0x7f0000013000780c */ /* 0x000fe20003f06070 */
[----:B------:R-:W-:Y:S01]  /*9d190*/  @P4 IADD3 R38, PT, PT, R38, -0x7f000001, RZ ;  /* 0x80ffffff26264810 */ /* 0x000fe20007ffe0ff */
[----:B------:R-:W-:-:S02]  /*9d1a0*/  IMAD R37, R31, 0x6, RZ ;  /* 0x000000061f257824 */ /* 0x000fc400078e02ff */
[----:B------:R-:W-:Y:S01]  /*9d1b0*/  ISETP.GE.U32.AND P4, PT, R39, R52, PT ;  /* 0x000000342700720c */ /* 0x000fe20003f86070 */
[----:B------:R-:W-:Y:S01]  /*9d1c0*/  IMAD.WIDE.U32 R18, R31, 0x5fffffa, RZ ;  /* 0x05fffffa1f127825 */ /* 0x000fe200078e00ff */
[----:B------:R-:W-:Y:S02]  /*9d1d0*/  IADD3 R54, PT, PT, -R54, R11, RZ ;  /* 0x0000000b36367210 */ /* 0x000fe40007ffe1ff */
[----:B------:R-:W-:Y:S02]  /*9d1e0*/  IADD3 R31, PT, PT, R10, R44, RZ ;  /* 0x0000002c0a1f7210 */ /* 0x000fe40007ffe0ff */
[----:B------:R-:W-:Y:S02]  /*9d1f0*/  @P1 IADD3 R51, PT, PT, R51, -0x7f000001, RZ ;  /* 0x80ffffff33331810 */ /* 0x000fe40007ffe0ff */
[----:B------:R-:W-:Y:S02]  /*9d200*/  @P6 IADD3 R30, PT, PT, R30, -0x7f000001, RZ ;  /* 0x80ffffff1e1e6810 */ /* 0x000fe40007ffe0ff */
[----:B------:R-:W-:-:S02]  /*9d210*/  @P2 IADD3 R28, PT, PT, R28, -0x7f000001, RZ ;  /* 0x80ffffff1c1c2810 */ /* 0x000fc40007ffe0ff */
[----:B------:R-:W-:Y:S01]  /*9d220*/  @!P3 IADD3 R54, PT, PT, R54, 0x7f000001, RZ ;  /* 0x7f0000013636b810 */ /* 0x000fe20007ffe0ff */
[----:B------:R-:W-:Y:S01]  /*9d230*/  ISETP.GE.U32.AND P2, PT, R46, 0x7f000001, PT ;  /* 0x7f0000012e00780c */ /* 0x000fe20003f46070 */
[----:B------:R-:W-:Y:S01]  /*9d240*/  ISETP.GE.U32.AND P1, PT, R31, 0x7f000001, PT ;  /* 0x7f0000011f00780c */ /* 0x000fe20003f26070 */
[----:B------:R-:W-:Y:S01]  /*9d250*/  IADD3 R39, PT, PT, -R52, R39, RZ ;  /* 0x0000002734277210 */ /* 0x000fe20007ffe1ff */
[----:B------:R-:W-:Y:S01]  /*9d260*/  ISETP.GE.U32.AND P5, PT, R38, R53, PT ;  /* 0x000000352600720c */ /* 0x000fe20003fa6070 */
[----:B------:R-:W-:Y:S01]  /*9d270*/  @P0 IADD3 R48, PT, PT, R48, -0x7f000001, RZ ;  /* 0x80ffffff30300810 */ /* 0x000fe20007ffe0ff */
[----:B------:R-:W-:Y:S01]  /*9d280*/  IMAD.HI.U32 R37, R37, 0x7f000001, R18 ;  /* 0x7f00000125257827 */ /* 0x000fe200078e0012 */
[----:B------:R-:W-:-:S03]  /*9d290*/  ISETP.GE.U32.AND P0, PT, R30, R51, PT ;  /* 0x000000331e00720c */ /* 0x000fc60003f06070 */
[----:B--2---:R-:W-:Y:S01]  /*9d2a0*/  IMAD.WIDE.U32 R18, R42, R54, RZ ;  /* 0x000000362a127225 */ /* 0x004fe200078e00ff */
[----:B------:R-:W-:Y:S02]  /*9d2b0*/  @!P4 IADD3 R39, PT, PT, R39, 0x7f000001, RZ ;  /* 0x7f0000012727c810 */ /* 0x000fe40007ffe0ff */
[----:B------:R-:W-:Y:S02]  /*9d2c0*/  IADD3 R34, PT, PT, R34, R29, RZ ;  /* 0x0000001d22227210 */ /* 0x000fe40007ffe0ff */
[----:B------:R-:W-:Y:S01]  /*9d2d0*/  IADD3 R38, PT, PT, -R53, R38, RZ ;  /* 0x0000002635267210 */ /* 0x000fe20007ffe1ff */
[----:B------:R-:W-:Y:S01]  /*9d2e0*/  IMAD R29, R18, 0x7effffff, RZ ;  /* 0x7effffff121d7824 */ /* 0x000fe200078e02ff */
[----:B------:R-:W-:Y:S01]  /*9d2f0*/  IADD3 R51, PT, PT, -R51, R30, RZ ;  /* 0x0000001e33337210 */ /* 0x000fe20007ffe1ff */
[----:B---3--:R-:W-:-:S04]  /*9d300*/  IMAD.WIDE.U32 R10, R43, R39, RZ ;  /* 0x000000272b0a7225 */ /* 0x008fc800078e00ff */
[----:B------:R-:W-:Y:S01]  /*9d310*/  IMAD.HI.U32 R52, R29, 0x7f000001, R18 ;  /* 0x7f0000011d347827 */ /* 0x000fe200078e0012 */
[----:B------:R-:W-:Y:S02]  /*9d320*/  @P2 IADD3 R46, PT, PT, R46, -0x7f000001, RZ ;  /* 0x80ffffff2e2e2810 */ /* 0x000fe40007ffe0ff */
[----:B------:R-:W-:Y:S02]  /*9d330*/  @P1 IADD3 R31, PT, PT, R31, -0x7f000001, RZ ;  /* 0x80ffffff1f1f1810 */ /* 0x000fe40007ffe0ff */
[----:B------:R-:W-:Y:S01]  /*9d340*/  @!P5 IADD3 R38, PT, PT, R38, 0x7f000001, RZ ;  /* 0x7f0000012626d810 */ /* 0x000fe20007ffe0ff */
[----:B------:R-:W-:Y:S01]  /*9d350*/  IMAD R49, R10, 0x7effffff, RZ ;  /* 0x7effffff0a317824 */ /* 0x000fe200078e02ff */
[----:B------:R-:W-:Y:S02]  /*9d360*/  IADD3 R26, PT, PT, R35, R26, RZ ;  /* 0x0000001a231a7210 */ /* 0x000fe40007ffe0ff */
[----:B------:R-:W-:Y:S02]  /*9d370*/  @!P0 IADD3 R51, PT, PT, R51, 0x7f000001, RZ ;  /* 0x7f00000133338810 */ /* 0x000fe40007ffe0ff */
[----:B------:R-:W-:Y:S01]  /*9d380*/  IADD3 R35, PT, PT, R48, R28, RZ ;  /* 0x0000001c30237210 */ /* 0x000fe20007ffe0ff */
[----:B------:R-:W-:Y:S01]  /*9d390*/  ISETP.GE.U32.AND P0, PT, R52, 0x7f000001, PT ;  /* 0x7f0000013400780c */ /* 0x000fe20003f06070 */
[----:B------:R-:W-:Y:S01]  /*9d3a0*/  IADD3 R46, PT, PT, R31, R46, RZ ;  /* 0x0000002e1f2e7210 */ /* 0x000fe20007ffe0ff */
[----:B------:R-:W-:-:S04]  /*9d3b0*/  IMAD.HI.U32 R48, R49, 0x7f000001, R10 ;  /* 0x7f00000131307827 */ /* 0x000fc800078e000a */
[----:B------:R-:W-:-:S04]  /*9d3c0*/  IMAD.WIDE.U32 R30, R43, R38, RZ ;  /* 0x000000262b1e7225 */ /* 0x000fc800078e00ff */
[----:B------:R-:W-:-:S04]  /*9d3d0*/  IMAD.WIDE.U32 R18, R43, R54, RZ ;  /* 0x000000362b127225 */ /* 0x000fc800078e00ff */
[----:B------:R-:W-:Y:S01]  /*9d3e0*/  IMAD R49, R30, 0x7effffff, RZ ;  /* 0x7effffff1e317824 */ /* 0x000fe200078e02ff */
[----:B------:R-:W-:Y:S01]  /*9d3f0*/  ISETP.GE.U32.AND P4, PT, R48, 0x7f000001, PT ;  /* 0x7f0000013000780c */ /* 0x000fe20003f86070 */
[----:B------:R-:W-:-:S04]  /*9d400*/  IMAD.WIDE.U32 R10, R42, R51, RZ ;  /* 0x000000332a0a7225 */ /* 0x000fc800078e00ff */
[----:B------:R-:W-:-:S04]  /*9d410*/  IMAD.WIDE.U32 R28, R43, R51, RZ ;  /* 0x000000332b1c7225 */ /* 0x000fc800078e00ff */
[----:B------:R-:W-:Y:S02]  /*9d420*/  IMAD R53, R18, 0x7effffff, RZ ;  /* 0x7effffff12357824 */ /* 0x000fe400078e02ff */
[----:B------:R-:W-:Y:S01]  /*9d430*/  IMAD.HI.U32 R50, R49, 0x7f000001, R30 ;  /* 0x7f00000131327827 */ /* 0x000fe200078e001e */
[----:B------:R-:W-:-:S03]  /*9d440*/  ISETP.GE.U32.AND P6, PT, R27, 0x7f000001, PT ;  /* 0x7f0000011b00780c */ /* 0x000fc60003fc6070 */
        /* <DEDUP_REMOVED lines=8> */
[----:B------:R-:W-:-:S04]  /*9d4d0*/  IMAD.WIDE.U32 R10, R52, 0x5fffffa, RZ ;  /* 0x05fffffa340a7825 */ /* 0x000fc800078e00ff */
[----:B------:R-:W-:Y:S01]  /*9d4e0*/  IMAD R43, R18, 0x7effffff, RZ ;  /* 0x7effffff122b7824 */ /* 0x000fe200078e02ff */
[----:B------:R-:W-:Y:S01]  /*9d4f0*/  @P4 IADD3 R48, PT, PT, R48, -0x7f000001, RZ ;  /* 0x80ffffff30304810 */ /* 0x000fe20007ffe0ff */
[----:B------:R-:W-:Y:S01]  /*9d500*/  IMAD R49, R52, 0x6, RZ ;  /* 0x0000000634317824 */ /* 0x000fe200078e02ff */
[----:B------:R-:W-:Y:S01]  /*9d510*/  ISETP.GE.U32.AND P2, PT, R53, 0x7f000001, PT ;  /* 0x7f0000013500780c */ /* 0x000fe20003f46070 */
[----:B------:R-:W-:Y:S01]  /*9d520*/  ISETP.GE.U32.AND P0, PT, R23, 0x7f000001, PT ;  /* 0x7f0000011700780c */ /* 0x000fe20003f06070 */
[----:B------:R-:W-:Y:S01]  /*9d530*/  ISETP.GE.U32.AND P1, PT, R34, 0x7f000001, PT ;  /* 0x7f0000012200780c */ /* 0x000fe20003f26070 */
[----:B------:R-:W-:-:S04]  /*9d540*/  IMAD.WIDE.U32 R28, R42, R39, RZ ;  /* 0x000000272a1c7225 */ /* 0x000fc800078e00ff */
[----:B------:R-:W-:Y:S01]  /*9d550*/  IMAD.HI.U32 R18, R43, 0x7f000001, R18 ;  /* 0x7f0000012b127827 */ /* 0x000fe200078e0012 */
[----:B------:R-:W-:-:S03]  /*9d560*/  @P6 IADD3 R27, PT, PT, R27, -0x7f000001, RZ ;  /* 0x80ffffff1b1b6810 */ /* 0x000fc60007ffe0ff */
[----:B------:R-:W-:Y:S01]  /*9d570*/  IMAD.HI.U32 R43, R49, 0x7f000001, R10 ;  /* 0x7f000001312b7827 */ /* 0x000fe200078e000a */
[----:B------:R-:W-:-:S03]  /*9d580*/  ISETP.GE.U32.AND P6, PT, R48, 0x7f000001, PT ;  /* 0x7f0000013000780c */ /* 0x000fc60003fc6070 */
[----:B------:R-:W-:Y:S01]  /*9d590*/  IMAD.WIDE.U32 R10, R40, R54, RZ ;  /* 0x00000036280a7225 */ /* 0x000fe200078e00ff */
[----:B------:R-:W-:-:S03]  /*9d5a0*/  ISETP.GE.U32.AND P3, PT, R44, 0x7f000001, PT ;  /* 0x7f0000012c00780c */ /* 0x000fc60003f66070 */
[----:B------:R-:W-:Y:S01]  /*9d5b0*/  IMAD R31, R28, 0x7effffff, RZ ;  /* 0x7effffff1c1f7824 */ /* 0x000fe200078e02ff */
[----:B------:R-:W-:Y:S01]  /*9d5c0*/  ISETP.GE.U32.AND P4, PT, R26, 0x7f000001, PT ;  /* 0x7f0000011a00780c */ /* 0x000fe20003f86070 */
[----:B------:R-:W-:Y:S01]  /*9d5d0*/  @P5 IADD3 R50, PT, PT, R50, -0x7f000001, RZ ;  /* 0x80ffffff32325810 */ /* 0x000fe20007ffe0ff */
[----:B------:R-:W-:Y:S01]  /*9d5e0*/  IMAD R19, R10, 0x7effffff, RZ ;  /* 0x7effffff0a137824 */ /* 0x000fe200078e02ff */
[----:B------:R-:W-:Y:S01]  /*9d5f0*/  ISETP.GE.U32.AND P5, PT, R59, 0x7f000001, PT ;  /* 0x7f0000013b00780c */ /* 0x000fe20003fa6070 */
[----:B------:R-:W-:-:S04]  /*9d600*/  IMAD.HI.U32 R29, R31, 0x7f000001, R28 ;  /* 0x7f0000011f1d7827 */ /* 0x000fc800078e001c */
[----:B------:R-:W-:Y:S01]  /*9d610*/  IMAD.HI.U32 R52, R19, 0x7f000001, R10 ;  /* 0x7f00000113347827 */ /* 0x000fe200078e000a */
        /* <DEDUP_REMOVED lines=9> */
[----:B------:R-:W-:Y:S01]  /*9d6b0*/  ISETP.GE.U32.AND P2, PT, R53, 0x7f000001, PT ;  /* 0x7f0000013500780c */ /* 0x000fe20003f46070 */
[----:B------:R-:W-:Y:S01]  /*9d6c0*/  IMAD.WIDE.U32 R10, R40, R38, RZ ;  /* 0x00000026280a7225 */ /* 0x000fe200078e00ff */
[----:B------:R-:W-:-:S02]  /*9d6d0*/  @P4 IADD3 R26, PT, PT, R26, -0x7f000001, RZ ;  /* 0x80ffffff1a1a4810 */ /* 0x000fc40007ffe0ff */
[----:B------:R-:W-:Y:S01]  /*9d6e0*/  @P5 IADD3 R59, PT, PT, R59, -0x7f000001, RZ ;  /* 0x80ffffff3b3b5810 */ /* 0x000fe20007ffe0ff */
[----:B------:R-:W-:Y:S01]  /*9d6f0*/  IMAD R19, R10, 0x7effffff, RZ ;  /* 0x7effffff0a137824 */ /* 0x000fe200078e02ff */
[----:B------:R-:W-:Y:S02]  /*9d700*/  IADD3 R31, PT, PT, R26, R23, RZ ;  /* 0x000000171a1f7210 */ /* 0x000fe40007ffe0ff */
[----:B------:R-:W-:Y:S01]  /*9d710*/  IADD3 R23, PT, PT, R48, R59, RZ ;  /* 0x0000003b30177210 */ /* 0x000fe20007ffe0ff */
[----:B------:R-:W-:Y:S01]  /*9d720*/  IMAD.HI.U32 R48, R19, 0x7f000001, R10 ;  /* 0x7f00000113307827 */ /* 0x000fe200078e000a */
[----:B------:R-:W-:Y:S02]  /*9d730*/  @P0 IADD3 R29, PT, PT, R29, -0x7f000001, RZ ;  /* 0x80ffffff1d1d0810 */ /* 0x000fe40007ffe0ff */
[----:B------:R-:W-:Y:S01]  /*9d740*/  @P1 IADD3 R50, PT, PT, R50, -0x7f000001, RZ ;  /* 0x80ffffff32321810 */ /* 0x000fe20007ffe0ff */
[----:B------:R-:W-:Y:S01]  /*9d750*/  IMAD.WIDE.U32 R10, R40, R51, RZ ;  /* 0x00000033280a7225 */ /* 0x000fe200078e00ff */
[----:B------:R-:W-:-:S02]  /*9d760*/  @P6 IADD3 R52, PT, PT, R52, -0x7f000001, RZ ;  /* 0x80ffffff34346810 */ /* 0x000fc40007ffe0ff */
[----:B------:R-:W-:Y:S02]  /*9d770*/  @P3 IADD3 R18, PT, PT, R18, -0x7f000001, RZ ;  /* 0x80ffffff12123810 */ /* 0x000fe40007ffe0ff */
[----:B------:R-:W-:Y:S02]  /*9d780*/  @P2 IADD3 R53, PT, PT, R53, -0x7f000001, RZ ;  /* 0x80ffffff35352810 */ /* 0x000fe40007ffe0ff */
[----:B------:R-:W-:Y:S01]  /*9d790*/  IADD3 R30, PT, PT, R34, R27, RZ ;  /* 0x0000001b221e7210 */ /* 0x000fe20007ffe0ff */
[----:B------:R-:W-:Y:S01]  /*9d7a0*/  ISETP.GE.U32.AND P0, PT, R48, 0x7f000001, PT ;  /* 0x7f0000013000780c */ /* 0x000fe20003f06070 */
[----:B------:R-:W-:Y:S01]  /*9d7b0*/  IADD3 R34, PT, PT, R50, R29, RZ ;  /* 0x0000001d32227210 */ /* 0x000fe20007ffe0ff */
[----:B------:R-:W-:Y:S02]  /*9d7c0*/  IMAD R49, R10, 0x7effffff, RZ ;  /* 0x7effffff0a317824 */ /* 0x000fe400078e02ff */
[----:B------:R-:W-:-:S04]  /*9d7d0*/  IMAD.WIDE.U32 R28, R41, R54, RZ ;  /* 0x00000036291c7225 */ /* 0x000fc800078e00ff */
[----:B------:R-:W-:Y:S01]  /*9d7e0*/  IMAD.WIDE.U32 R26, R52, 0x5fffffa, RZ ;  /* 0x05fffffa341a7825 */ /* 0x000fe200078e00ff */
[----:B------:R-:W-:-:S03]  /*9d7f0*/  IADD3 R42, PT, PT, R53, R18, RZ ;  /* 0x00000012352a7210 */ /* 0x000fc60007ffe0ff */
[----:B------:R-:W-:Y:S02]  /*9d800*/  IMAD R53, R52, 0x6, RZ ;  /* 0x0000000634357824 */ /* 0x000fe400078e02ff */
[----:B------:R-:W-:Y:S01]  /*9d810*/  IMAD.HI.U32 R61, R49, 0x7f000001, R10 ;  /* 0x7f000001313d7827 */ /* 0x000fe200078e000a */
[----:B------:R-:W-:-:S03]  /*9d820*/  ISETP.GE.U32.AND P5, PT, R43, 0x7f000001, PT ;  /* 0x7f0000012b00780c */ /* 0x000fc60003fa6070 */
[----:B------:R-:W-:Y:S02]  /*9d830*/  IMAD R49, R28, 0x7effffff, RZ ;  /* 0x7effffff1c317824 */ /* 0x000fe400078e02ff */
[----:B------:R-:W-:-:S04]  /*9d840*/  IMAD.WIDE.U32 R18, R41, R38, RZ ;  /* 0x0000002629127225 */ /* 0x000fc800078e00ff */
[----:B------:R-:W-:-:S04]  /*9d850*/  IMAD.HI.U32 R26, R53, 0x7f000001, R26 ;  /* 0x7f000001351a7827 */ /* 0x000fc800078e001a */
[----:B------:R-:W-:Y:S01]  /*9d860*/  IMAD.WIDE.U32 R10, R40, R39, RZ ;  /* 0x00000027280a7225 */ /* 0x000fe200078e00ff */
[----:B------:R-:W-:-:S03]  /*9d870*/  ISETP.GE.U32.AND P4, PT, R44, 0x7f000001, PT ;  /* 0x7f0000012c00780c */ /* 0x000fc60003f86070 */
[----:B------:R-:W-:-:S04]  /*9d880*/  IMAD.HI.U32 R40, R49, 0x7f000001, R28 ;  /* 0x7f00000131287827 */ /* 0x000fc800078e001c */
[----:B------:R-:W-:Y:S01]  /*9d890*/  IMAD R59, R18, 0x7effffff, RZ ;  /* 0x7effffff123b7824 */ /* 0x000fe200078e02ff */
[----:B------:R-:W-:Y:S01]  /*9d8a0*/  @P0 IADD3 R48, PT, PT, R48, -0x7f000001, RZ ;  /* 0x80ffffff30300810 */ /* 0x000fe20007ffe0ff */
[----:B------:R-:W-:Y:S01]  /*9d8b0*/  ISETP.GE.U32.AND P3, PT, R26, 0x7f000001, PT ;  /* 0x7f0000011a00780c */ /* 0x000fe20003f66070 */
[----:B------:R-:W-:Y:S01]  /*9d8c0*/  ISETP.GE.U32.AND P0, PT, R23, 0x7f000001, PT ;  /* 0x7f0000011700780c */ /* 0x000fe20003f06070 */
[----:B------:R-:W-:Y:S01]  /*9d8d0*/  IMAD.HI.U32 R59, R59, 0x7f000001, R18 ;  /* 0x7f0000013b3b7827 */ /* 0x000fe200078e0012 */
[----:B------:R-:W-:Y:S01]  /*9d8e0*/  ISETP.GE.U32.AND P6, PT, R40, 0x7f000001, PT ;  /* 0x7f0000012800780c */ /* 0x000fe20003fc6070 */
[----:B------:R-:W-:Y:S02]  /*9d8f0*/  ISETP.GE.U32.AND P2, PT, R61, 0x7f000001, PT ;  /* 0x7f0000013d00780c */ /* 0x000fe40003f46070 */
[----:B------:R-:W-:Y:S01]  /*9d900*/  IMAD R19, R10, 0x7effffff, RZ ;  /* 0x7effffff0a137824 */ /* 0x000fe200078e02ff */
[----:B------:R-:W-:Y:S01]  /*9d910*/  @P5 IADD3 R43, PT, PT, R43, -0x7f000001, RZ ;  /* 0x80ffffff2b2b5810 */ /* 0x000fe20007ffe0ff */
[----:B------:R-:W-:-:S02]  /*9d920*/  ISETP.GE.U32.AND P5, PT, R59, 0x7f000001, PT ;  /* 0x7f0000013b00780c */ /* 0x000fc40003fa6070 */
[----:B------:R-:W-:-:S04]  /*9d930*/  IMAD.HI.U32 R49, R19, 0x7f000001, R10 ;  /* 0x7f00000113317827 */ /* 0x000fc800078e000a */
[----:B------:R-:W-:Y:S01]  /*9d940*/  IMAD.WIDE.U32 R10, R41, R39, RZ ;  /* 0x00000027290a7225 */ /* 0x000fe200078e00ff */
[----:B------:R-:W-:Y:S01]  /*9d950*/  @P4 IADD3 R44, PT, PT, R44, -0x7f000001, RZ ;  /* 0x80ffffff2c2c4810 */ /* 0x000fe20007ffe0ff */
[----:B------:R-:W-:Y:S02]  /*9d960*/  ISETP.GE.U32.AND P1, PT, R34, 0x7f000001, PT ;  /* 0x7f0000012200780c */ /* 0x000fe40003f26070 */
[----:B------:R-:W-:-:S04]  /*9d970*/  IMAD.WIDE.U32 R18, R48, 0x5fffffa, RZ ;  /* 0x05fffffa30127825 */ /* 0x000fc800078e00ff */
[----:B------:R-:W-:Y:S01]  /*9d980*/  IMAD R29, R10, 0x7effffff, RZ ;  /* 0x7effffff0a1d7824 */ /* 0x000fe200078e02ff */
[----:B------:R-:W-:Y:S02]  /*9d990*/  @P3 IADD3 R26, PT, PT, R26, -0x7f000001, RZ ;  /* 0x80ffffff1a1a3810 */ /* 0x000fe40007ffe0ff */
[----:B------:R-:W-:Y:S02]  /*9d9a0*/  @P0 IADD3 R23, PT, PT, R23, -0x7f000001, RZ ;  /* 0x80ffffff17170810 */ /* 0x000fe40007ffe0ff */
[----:B------:R-:W-:Y:S01]  /*9d9b0*/  IADD3 R43, PT, PT, R44, R43, RZ ;  /* 0x0000002b2c2b7210 */ /* 0x000fe20007ffe0ff */
[----:B------:R-:W-:Y:S01]  /*9d9c0*/  IMAD R27, R48, 0x6, RZ ;  /* 0x00000006301b7824 */ /* 0x000fe200078e02ff */
[----:B------:R-:W-:Y:S02]  /*9d9d0*/  @P6 IADD3 R40, PT, PT, R40, -0x7f000001, RZ ;  /* 0x80ffffff28286810 */ /* 0x000fe40007ffe0ff */
[----:B------:R-:W-:Y:S01]  /*9d9e0*/  @P2 IADD3 R61, PT, PT, R61, -0x7f000001, RZ ;  /* 0x80ffffff3d3d2810 */ /* 0x000fe20007ffe0ff */
[----:B------:R-:W-:Y:S01]  /*9d9f0*/  IMAD.HI.U32 R38, R29, 0x7f000001, R10 ;  /* 0x7f0000011d267827 */ /* 0x000fe200078e000a */
[----:B------:R-:W-:-:S03]  /*9da00*/  ISETP.GE.U32.AND P2, PT, R49, 0x7f000001, PT ;  /* 0x7f0000013100780c */ /* 0x000fc60003f46070 */
[----:B------:R-:W-:Y:S01]  /*9da10*/  IMAD.HI.U32 R28, R27, 0x7f000001, R18 ;  /* 0x7f0000011b1c7827 */ /* 0x000fe200078e0012 */
[----:B------:R-:W-:Y:S02]  /*9da20*/  IADD3 R23, PT, PT, R23, R26, RZ ;  /* 0x0000001a17177210 */ /* 0x000fe40007ffe0ff */
[----:B------:R-:W-:Y:S01]  /*9da30*/  @P5 IADD3 R59, PT, PT, R59, -0x7f000001, RZ ;  /* 0x80ffffff3b3b5810 */ /* 0x000fe20007ffe0ff */
[----:B------:R-:W-:Y:S01]  /*9da40*/  IMAD.WIDE.U32 R26, R40, 0x5fffffa, RZ ;  /* 0x05fffffa281a7825 */ /* 0x000fe200078e00ff */
[----:B------:R-:W-:-:S03]  /*9da50*/  ISETP.GE.U32.AND P3, PT, R43, 0x7f000001, PT ;  /* 0x7f0000012b00780c */ /* 0x000fc60003f66070 */
[----:B------:R-:W-:Y:S01]  /*9da60*/  IMAD.WIDE.U32 R10, R41, R51, RZ ;  /* 0x00000033290a7225 */ /* 0x000fe200078e00ff */
[----:B------:R-:W-:Y:S01]  /*9da70*/  ISETP.GE.U32.AND P4, PT, R38, 0x7f000001, PT ;  /* 0x7f0000012600780c */ /* 0x000fe20003f86070 */
[----:B------:R-:W-:Y:S02]  /*9da80*/  ISETP.GE.U32.AND P0, PT, R42, 0x7f000001, PT ;  /* 0x7f0000012a00780c */ /* 0x000fe40003f06070 */
[----:B------:R-:W-:Y:S01]  /*9da90*/  IMAD R41, R40, 0x6, RZ ;  /* 0x0000000628297824 */ /* 0x000fe200078e02ff */
[----:B------:R-:W-:Y:S01]  /*9daa0*/  @P1 IADD3 R34, PT, PT, R34, -0x7f000001, RZ ;  /* 0x80ffffff22221810 */ /* 0x000fe20007ffe0ff */
[----:B------:R-:W-:Y:S01]  /*9dab0*/  IMAD.WIDE.U32 R18, R59, 0x5fffffa, RZ ;  /* 0x05fffffa3b127825 */ /* 0x000fe200078e00ff */
[----:B------:R-:W-:-:S03]  /*9dac0*/  ISETP.GE.U32.AND P1, PT, R28, 0x7f000001, PT ;  /* 0x7f0000011c00780c */ /* 0x000fc60003f26070 */
[----:B------:R-:W-:Y:S02]  /*9dad0*/  IMAD R29, R10, 0x7effffff, RZ ;  /* 0x7effffff0a1d7824 */ /* 0x000fe400078e02ff */
[----:B------:R-:W-:Y:S01]  /*9dae0*/  IMAD.HI.U32 R27, R41, 0x7f000001, R26 ;  /* 0x7f000001291b7827 */ /* 0x000fe200078e001a */
[----:B------:R-:W-:-:S03]  /*9daf0*/  ISETP.GE.U32.AND P5, PT, R23, 0x7f000001, PT ;  /* 0x7f0000011700780c */ /* 0x000fc60003fa6070 */
[----:B------:R-:W-:Y:S01]  /*9db00*/  IMAD R39, R59, 0x6, RZ ;  /* 0x000000063b277824 */ /* 0x000fe200078e02ff */
[----:B------:R-:W-:Y:S01]  /*9db10*/  IADD3 R34, PT, PT, R34, R61, RZ ;  /* 0x0000003d22227210 */ /* 0x000fe20007ffe0ff */
[----:B------:R-:W-:Y:S01]  /*9db20*/  IMAD.HI.U32 R29, R29, 0x7f000001, R10 ;  /* 0x7f0000011d1d7827 */ /* 0x000fe200078e000a */
[----:B------:R-:W-:-:S03]  /*9db30*/  @P2 IADD3 R49, PT, PT, R49, -0x7f000001, RZ ;  /* 0x80ffffff31312810 */ /* 0x000fc60007ffe0ff */
[----:B------:R-:W-:Y:S01]  /*9db40*/  IMAD.HI.U32 R40, R39, 0x7f000001, R18 ;  /* 0x7f00000127287827 */ /* 0x000fe200078e0012 */
[----:B------:R-:W-:Y:S01]  /*9db50*/  ISETP.GE.U32.AND P2, PT, R27, 0x7f000001, PT ;  /* 0x7f0000011b00780c */ /* 0x000fe20003f46070 */
[----:B------:R-:W-:Y:S02]  /*9db60*/  @P3 IADD3 R43, PT, PT, R43, -0x7f000001, RZ ;  /* 0x80ffffff2b2b3810 */ /* 0x000fe40007ffe0ff */
[----:B------:R-:W-:Y:S01]  /*9db70*/  @P4 IADD3 R38, PT, PT, R38, -0x7f000001, RZ ;  /* 0x80ffffff26264810 */ /* 0x000fe20007ffe0ff */
[----:B------:R-:W-:Y:S01]  /*9db80*/  ISETP.GE.U32.AND P3, PT, R34, 0x7f000001, PT ;  /* 0x7f0000012200780c */ /* 0x000fe20003f66070 */
[----:B------:R-:W-:Y:S01]  /*9db90*/  @P0 IADD3 R42, PT, PT, R42, -0x7f000001, RZ ;  /* 0x80ffffff2a2a0810 */ /* 0x000fe20007ffe0ff */
[----:B------:R-:W-:Y:S01]  /*9dba0*/  ISETP.GE.U32.AND P4, PT, R29, 0x7f000001, PT ;  /* 0x7f0000011d00780c */ /* 0x000fe20003f86070 */
[----:B------:R-:W-:Y:S01]  /*9dbb0*/  ISETP.GE.U32.AND P6, PT, R40, 0x7f000001, PT ;  /* 0x7f0000012800780c */ /* 0x000fe20003fc6070 */
[----:B------:R-:W-:Y:S01]  /*9dbc0*/  @P1 IADD3 R28, PT, PT, R28, -0x7f000001, RZ ;  /* 0x80ffffff1c1c1810 */ /* 0x000fe20007ffe0ff */
[----:B------:R-:W-:Y:S01]  /*9dbd0*/  IMAD.WIDE.U32 R10, R38, 0x5fffffa, RZ ;  /* 0x05fffffa260a7825 */ /* 0x000fe200078e00ff */
[----:B------:R-:W-:Y:S01]  /*9dbe0*/  ISETP.GE.U32.AND P0, PT, R8, 0x7f000001, PT ;  /* 0x7f0000010800780c */ /* 0x000fe20003f06070 */
[----:B------:R-:W-:-:S02]  /*9dbf0*/  @P5 IADD3 R23, PT, PT, R23, -0x7f000001, RZ ;  /* 0x80ffffff17175810 */ /* 0x000fc40007ffe0ff */
[----:B------:R-:W-:Y:S01]  /*9dc00*/  IADD3 R42, PT, PT, R42, R49, RZ ;  /* 0x000000312a2a7210 */ /* 0x000fe20007ffe0ff */
[----:B------:R-:W-:Y:S01]  /*9dc10*/  ISETP.GE.U32.AND P5, PT, R35, 0x7f000001, PT ;  /* 0x7f0000012300780c */ /* 0x000fe20003fa6070 */
[----:B------:R-:W-:Y:S01]  /*9dc20*/  IMAD R19, R38, 0x6, RZ ;  /* 0x0000000626137824 */ /* 0x000fe200078e02ff */
[----:B------:R-:W-:Y:S02]  /*9dc30*/  IADD3 R43, PT, PT, R43, R28, RZ ;  /* 0x0000001c2b2b7210 */ /* 0x000fe40007ffe0ff */
[----:B------:R-:W-:Y:S01]  /*9dc40*/  @P2 IADD3 R27, PT, PT, R27, -0x7f000001, RZ ;  /* 0x80ffffff1b1b2810 */ /* 0x000fe20007ffe0ff */
[----:B------:R-:W-:Y:S01]  /*9dc50*/  ISETP.GE.U32.AND P2, PT, R42, 0x7f000001, PT ;  /* 0x7f0000012a00780c */ /* 0x000fe20003f46070 */
        /* <DEDUP_REMOVED lines=9> */
[----:B------:R-:W-:Y:S02]  /*9dcf0*/  @P5 IADD3 R35, PT, PT, R35, -0x7f000001, RZ ;  /* 0x80ffffff23235810 */ /* 0x000fe40007ffe0ff */
[----:B------:R-:W-:Y:S01]  /*9dd00*/  IADD3 R26, PT, PT, R23, R40, RZ ;  /* 0x00000028171a7210 */ /* 0x000fe20007ffe0ff */
[----:B------:R-:W-:Y:S01]  /*9dd10*/  ISETP.GE.U32.AND P5, PT, R45, 0x7f000001, PT ;  /* 0x7f0000012d00780c */ /* 0x000fe20003fa6070 */
[----:B------:R-:W-:Y:S01]  /*9dd20*/  IADD3 R19, PT, PT, R34, R27, RZ ;  /* 0x0000001b22137210 */ /* 0x000fe20007ffe0ff */
[----:B------:R-:W-:Y:S01]  /*9dd30*/  ISETP.GE.U32.AND P0, PT, R8, 0x7f000001, PT ;  /* 0x7f0000010800780c */ /* 0x000fe20003f06070 */
[----:B------:R-:W-:Y:S01]  /*9dd40*/  @P2 IADD3 R42, PT, PT, R42, -0x7f000001, RZ ;  /* 0x80ffffff2a2a2810 */ /* 0x000fe20007ffe0ff */
[----:B------:R-:W-:Y:S01]  /*9dd50*/  ISETP.GE.U32.AND P2, PT, R26, 0x7f000001, PT ;  /* 0x7f0000011a00780c */ /* 0x000fe20003f46070 */
[----:B------:R-:W-:Y:S02]  /*9dd60*/  @P3 IADD3 R43, PT, PT, R43, -0x7f000001, RZ ;  /* 0x80ffffff2b2b3810 */ /* 0x000fe40007ffe0ff */
[----:B------:R-:W-:Y:S01]  /*9dd70*/  @P1 IADD3 R16, PT, PT, R16, -0x7f000001, RZ ;  /* 0x80ffffff10101810 */ /* 0x000fe20007ffe0ff */
[----:B------:R-:W-:Y:S01]  /*9dd80*/  ISETP.GE.U32.AND P3, PT, R19, 0x7f000001, PT ;  /* 0x7f0000011300780c */ /* 0x000fe20003f66070 */
[----:B------:R-:W-:-:S02]  /*9dd90*/  @P4 IADD3 R9, PT, PT, R9, -0x7f000001, RZ ;  /* 0x80ffffff09094810 */ /* 0x000fc40007ffe0ff */
[----:B------:R-:W-:Y:S02]  /*9dda0*/  @P6 IADD3 R18, PT, PT, R18, -0x7f000001, RZ ;  /* 0x80ffffff12126810 */ /* 0x000fe40007ffe0ff */
[----:B------:R-:W-:Y:S02]  /*9ddb0*/  IADD3 R10, PT, PT, R35, R16, RZ ;  /* 0x00000010230a7210 */ /* 0x000fe40007ffe0ff */
[----:B------:R-:W-:Y:S01]  /*9ddc0*/  @P5 IADD3 R45, PT, PT, R45, -0x7f000001, RZ ;  /* 0x80ffffff2d2d5810 */ /* 0x000fe20007ffe0ff */
[----:B------:R-:W-:Y:S01]  /*9ddd0*/  ISETP.GE.U32.AND P6, PT, R9, 0x7f000001, PT ;  /* 0x7f0000010900780c */ /* 0x000fe20003fc6070 */
[----:B------:R-:W-:Y:S01]  /*9dde0*/  IADD3 R16, PT, PT, R43, R18, RZ ;  /* 0x000000122b107210 */ /* 0x000fe20007ffe0ff */
[----:B------:R-:W-:Y:S01]  /*9ddf0*/  ISETP.GE.U32.AND P5, PT, R7, 0x7f000001, PT ;  /* 0x7f0000010700780c */ /* 0x000fe20003fa6070 */
[----:B------:R-:W-:Y:S02]  /*9de00*/  @P0 IADD3 R8, PT, PT, R8, -0x7f000001, RZ ;  /* 0x80ffffff08080810 */ /* 0x000fe40007ffe0ff */
[----:B------:R-:W-:Y:S01]  /*9de10*/  IADD3 R11, PT, PT, R42, R29, RZ ;  /* 0x0000001d2a0b7210 */ /* 0x000fe20007ffe0ff */
[----:B------:R-:W-:Y:S01]  /*9de20*/  ISETP.GE.U32.AND P0, PT, R33, 0x7f000001, PT ;  /* 0x7f0000012100780c */ /* 0x000fe20003f06070 */
[----:B------:R-:W-:Y:S01]  /*9de30*/  @P2 IADD3 R26, PT, PT, R26, -0x7f000001, RZ ;  /* 0x80ffffff1a1a2810 */ /* 0x000fe20007ffe0ff */
[----:B------:R-:W-:Y:S01]  /*9de40*/  ISETP.GE.U32.AND P1, PT, R46, 0x7f000001, PT ;  /* 0x7f0000012e00780c */ /* 0x000fe20003f26070 */
[----:B------:R-:W-:Y:S01]  /*9de50*/  ISETP.GE.U32.AND P2, PT, R16, 0x7f000001, PT ;  /* 0x7f0000011000780c */ /* 0x000fe20003f46070 */
[----:B------:R-:W-:Y:S01]  /*9de60*/  @P3 IADD3 R19, PT, PT, R19, -0x7f000001, RZ ;  /* 0x80ffffff13133810 */ /* 0x000fe20007ffe0ff */
[----:B------:R-:W-:Y:S01]  /*9de70*/  ISETP.GE.U32.AND P3, PT, R11, 0x7f000001, PT ;  /* 0x7f0000010b00780c */ /* 0x000fe20003f66070 */
[----:B------:R-:W-:Y:S01]  /*9de80*/  ISETP.GE.U32.AND P4, PT, R5, 0x7f000001, PT ;  /* 0x7f0000010500780c */ /* 0x000fe20003f86070 */
[----:B------:R-:W-:-:S02]  /*9de90*/  @P6 IADD3 R9, PT, PT, R9, -0x7f000001, RZ ;  /* 0x80ffffff09096810 */ /* 0x000fc40007ffe0ff */
[----:B------:R-:W-:Y:S01]  /*9dea0*/  @P5 IADD3 R7, PT, PT, R7, -0x7f000001, RZ ;  /* 0x80ffffff07075810 */ /* 0x000fe20007ffe0ff */
[----:B------:R-:W-:-:S03]  /*9deb0*/  ISETP.GE.U32.AND P5, PT, R8, 0x7f000001, PT ;  /* 0x7f0000010800780c */ /* 0x000fc60003fa6070 */
[----:B------:R-:W-:Y:S01]  /*9dec0*/  @P0 IADD3 R33, PT, PT, R33, -0x7f000001, RZ ;  /* 0x80ffffff21210810 */ /* 0x000fe20007ffe0ff */
[----:B------:R-:W-:Y:S01]  /*9ded0*/  ISETP.GE.U32.AND P0, PT, R9, 0x7f000001, PT ;  /* 0x7f0000010900780c */ /* 0x000fe20003f06070 */
[----:B------:R-:W-:Y:S02]  /*9dee0*/  @P1 IADD3 R46, PT, PT, R46, -0x7f000001, RZ ;  /* 0x80ffffff2e2e1810 */ /* 0x000fe40007ffe0ff */
[----:B------:R-:W-:Y:S01]  /*9def0*/  @P2 IADD3 R16, PT, PT, R16, -0x7f000001, RZ ;  /* 0x80ffffff10102810 */ /* 0x000fe20007ffe0ff */
[----:B------:R-:W-:Y:S01]  /*9df00*/  ISETP.GE.U32.AND P1, PT, R10, 0x7f000001, PT ;  /* 0x7f0000010a00780c */ /* 0x000fe20003f26070 */
[----:B------:R-:W-:Y:S02]  /*9df10*/  @P3 IADD3 R11, PT, PT, R11, -0x7f000001, RZ ;  /* 0x80ffffff0b0b3810 */ /* 0x000fe40007ffe0ff */
[----:B------:R-:W-:Y:S02]  /*9df20*/  @P4 IADD3 R5, PT, PT, R5, -0x7f000001, RZ ;  /* 0x80ffffff05054810 */ /* 0x000fe40007ffe0ff */
[----:B----4-:R-:W-:-:S02]  /*9df30*/  IADD3 R26, PT, PT, R26, R55, RZ ;  /* 0x000000371a1a7210 */ /* 0x010fc40007ffe0ff */
[----:B------:R-:W-:Y:S02]  /*9df40*/  IADD3 R16, PT, PT, R16, R57, RZ ;  /* 0x0000003910107210 */ /* 0x000fe40007ffe0ff */
[----:B------:R-:W-:Y:S02]  /*9df50*/  IADD3 R36, PT, PT, R19, R36, RZ ;  /* 0x0000002413247210 */ /* 0x000fe40007ffe0ff */
[----:B------:R-:W-:Y:S02]  /*9df60*/  IADD3 R14, PT, PT, R11, R14, RZ ;  /* 0x0000000e0b0e7210 */ /* 0x000fe40007ffe0ff */
[----:B------:R-:W-:Y:S01]  /*9df70*/  @P5 IADD3 R8, PT, PT, R8, -0x7f000001, RZ ;  /* 0x80ffffff08085810 */ /* 0x000fe20007ffe0ff */
[----:B------:R-:W-:Y:S01]  /*9df80*/  ISETP.GE.U32.AND P4, PT, R5, 0x7f000001, PT ;  /* 0x7f0000010500780c */ /* 0x000fe20003f86070 */
[----:B------:R-:W-:Y:S01]  /*9df90*/  ISETP.GE.U32.AND P5, PT, R16, 0x7f000001, PT ;  /* 0x7f0000011000780c */ /* 0x000fe20003fa6070 */
[----:B------:R-:W-:Y:S01]  /*9dfa0*/  ISETP.GE.U32.AND P6, PT, R26, 0x7f000001, PT ;  /* 0x7f0000011a00780c */ /* 0x000fe20003fc6070 */
[----:B------:R-:W-:Y:S01]  /*9dfb0*/  ISETP.GE.U32.AND P3, PT, R36, 0x7f000001, PT ;  /* 0x7f0000012400780c */ /* 0x000fe20003f66070 */
[----:B------:R-:W-:Y:S01]  /*9dfc0*/  @P0 IADD3 R9, PT, PT, R9, -0x7f000001, RZ ;  /* 0x80ffffff09090810 */ /* 0x000fe20007ffe0ff */
[----:B------:R-:W-:Y:S01]  /*9dfd0*/  ISETP.GE.U32.AND P0, PT, R14, 0x7f000001, PT ;  /* 0x7f0000010e00780c */ /* 0x000fe20003f06070 */
[----:B------:R-:W-:Y:S01]  /*9dfe0*/  @P1 IADD3 R10, PT, PT, R10, -0x7f000001, RZ ;  /* 0x80ffffff0a0a1810 */ /* 0x000fe20007ffe0ff */
[----:B------:R-:W-:Y:S01]  /*9dff0*/  ISETP.GE.U32.AND P1, PT, R7, 0x7f000001, PT ;  /* 0x7f0000010700780c */ /* 0x000fe20003f26070 */
[----:B------:R0:W-:Y:S04]  /*9e000*/  STL [R1+0x114], R26 ;  /* 0x0001141a01007387 */ /* 0x0001e80000100800 */
[----:B------:R-:W-:Y:S04]  /*9e010*/  STL [R1+0x118], R36 ;  /* 0x0001182401007387 */ /* 0x000fe80000100800 */
[----:B------:R1:W-:Y:S04]  /*9e020*/  STL [R1+0x110], R16 ;  /* 0x0001101001007387 */ /* 0x0003e80000100800 */
[----:B------:R2:W-:Y:S01]  /*9e030*/  STL [R1+0x11c], R14 ;  /* 0x00011c0e01007387 */ /* 0x0005e20000100800 */
[----:B------:R-:W-:-:S02]  /*9e040*/  @P4 IADD3 R5, PT, PT, R5, -0x7f000001, RZ ;  /* 0x80ffffff05054810 */ /* 0x000fc40007ffe0ff */
[----:B0-----:R-:W-:Y:S02]  /*9e050*/  @P6 IADD3 R26, PT, PT, R26, -0x7f000001, RZ ;  /* 0x80ffffff1a1a6810 */ /* 0x001fe40007ffe0ff */
[----:B-1----:R-:W-:Y:S02]  /*9e060*/  @P5 IADD3 R16, PT, PT, R16, -0x7f000001, RZ ;  /* 0x80ffffff10105810 */ /* 0x002fe40007ffe0ff */
[----:B------:R-:W-:Y:S01]  /*9e070*/  @P3 IADD3 R36, PT, PT, R36, -0x7f000001, RZ ;  /* 0x80ffffff24243810 */ /* 0x000fe20007ffe0ff */
[----:B------:R-:W-:Y:S01]  /*9e080*/  ISETP.GE.U32.AND P6, PT, R8, 0x7f000001, PT ;  /* 0x7f0000010800780c */ /* 0x000fe20003fc6070 */
[----:B--2---:R-:W-:Y:S02]  /*9e090*/  @P0 IADD3 R14, PT, PT, R14, -0x7f000001, RZ ;  /* 0x80ffffff0e0e0810 */ /* 0x004fe40007ffe0ff */
[----:B------:R-:W-:Y:S01]  /*9e0a0*/  @P1 IADD3 R7, PT, PT, R7, -0x7f000001, RZ ;  /* 0x80ffffff07071810 */ /* 0x000fe20007ffe0ff */
[----:B------:R-:W-:Y:S01]  /*9e0b0*/  STL [R1+0x110], R16 ;  /* 0x0001101001007387 */ /* 0x000fe20000100800 */
[----:B------:R-:W-:-:S03]  /*9e0c0*/  ISETP.GE.U32.AND P1, PT, R5, 0x7f000001, PT ;  /* 0x7f0000010500780c */ /* 0x000fc60003f26070 */
[----:B------:R0:W-:Y:S04]  /*9e0d0*/  STL [R1+0x114], R26 ;  /* 0x0001141a01007387 */ /* 0x0001e80000100800 */
[----:B------:R-:W-:Y:S04]  /*9e0e0*/  STL [R1+0x118], R36 ;  /* 0x0001182401007387 */ /* 0x000fe80000100800 */
[----:B------:R1:W-:Y:S04]  /*9e0f0*/  STL [R1+0x11c], R14 ;  /* 0x00011c0e01007387 */ /* 0x0003e80000100800 */
[----:B------:R-:W2:Y:S01]  /*9e100*/  LD.E R28, desc[UR20][R12.64+0x1114] ;  /* 0x001114140c1c7980 */ /* 0x000ea2000c101900 */
[----:B------:R-:W-:Y:S01]  /*9e110*/  ISETP.GE.U32.AND P5, PT, R9, 0x7f000001, PT ;  /* 0x7f0000010900780c */ /* 0x000fe20003fa6070 */
[----:B------:R-:W-:Y:S01]  /*9e120*/  ISETP.GE.U32.AND P3, PT, R7, 0x7f000001, PT ;  /* 0x7f0000010700780c */ /* 0x000fe20003f66070 */
[----:B------:R-:W-:Y:S01]  /*9e130*/  ISETP.GE.U32.AND P2, PT, R4, 0x7f000001, PT ;  /* 0x7f0000010400780c */ /* 0x000fe20003f46070 */
[----:B------:R-:W3:Y:S01]  /*9e140*/  LD.E R29, desc[UR20][R12.64+0x1110] ;  /* 0x001110140c1d7980 */ /* 0x000ee2000c101900 */
[----:B------:R-:W-:Y:S01]  /*9e150*/  @P6 IADD3 R8, PT, PT, R8, -0x7f000001, RZ ;  /* 0x80ffffff08086810 */ /* 0x000fe20007ffe0ff */
[----:B------:R-:W-:Y:S01]  /*9e160*/  ISETP.GE.U32.AND P4, PT, R0, 0x7f000001, PT ;  /* 0x7f0000010000780c */ /* 0x000fe20003f86070 */
[----:B------:R-:W-:Y:S01]  /*9e170*/  IADD3 R45, PT, PT, R46, R45, RZ ;  /* 0x0000002d2e2d7210 */ /* 0x000fe20007ffe0ff */
[----:B------:R-:W-:Y:S01]  /*9e180*/  ISETP.GE.U32.AND P0, PT, R22, 0x7f000001, PT ;  /* 0x7f0000011600780c */ /* 0x000fe20003f06070 */
[----:B------:R-:W-:Y:S01]  /*9e190*/  @P1 IADD3 R5, PT, PT, R5, -0x7f000001, RZ ;  /* 0x80ffffff05051810 */ /* 0x000fe20007ffe0ff */
[----:B------:R-:W-:Y:S01]  /*9e1a0*/  ISETP.GE.U32.AND P1, PT, R8, 0x7f000001, PT ;  /* 0x7f0000010800780c */ /* 0x000fe20003f26070 */
[----:B------:R-:W4:Y:S03]  /*9e1b0*/  LD.E R23, desc[UR20][R12.64+0x1118] ;  /* 0x001118140c177980 */ /* 0x000f26000c101900 */
[----:B------:R-:W-:-:S02]  /*9e1c0*/  @P5 IADD3 R9, PT, PT, R9, -0x7f000001, RZ ;  /* 0x80ffffff09095810 */ /* 0x000fc40007ffe0ff */
[----:B------:R-:W-:Y:S01]  /*9e1d0*/  @P3 IADD3 R7, PT, PT, R7, -0x7f000001, RZ ;  /* 0x80ffffff07073810 */ /* 0x000fe20007ffe0ff */
[----:B------:R-:W-:Y:S01]  /*9e1e0*/  ISETP.GE.U32.AND P6, PT, R5, 0x7f000001, PT ;  /* 0x7f0000010500780c */ /* 0x000fe20003fc6070 */
[----:B------:R-:W-:Y:S01]  /*9e1f0*/  @P2 IADD3 R4, PT, PT, R4, -0x7f000001, RZ ;  /* 0x80ffffff04042810 */ /* 0x000fe20007ffe0ff */
[----:B------:R-:W-:Y:S01]  /*9e200*/  ISETP.GE.U32.AND P3, PT, R31, 0x7f000001, PT ;  /* 0x7f0000011f00780c */ /* 0x000fe20003f66070 */
[----:B------:R-:W-:Y:S01]  /*9e210*/  ISETP.GE.U32.AND P2, PT, R9, 0x7f000001, PT ;  /* 0x7f0000010900780c */ /* 0x000fe20003f46070 */
[----:B------:R-:W-:Y:S02]  /*9e220*/  ISETP.GE.U32.AND P5, PT, R7, 0x7f000001, PT ;  /* 0x7f0000010700780c */ /* 0x000fe40003fa6070 */
[----:B------:R-:W-:-:S04]  /*9e230*/  @P1 IADD3 R8, PT, PT, R8, -0x7f000001, RZ ;  /* 0x80ffffff08081810 */ /* 0x000fc80007ffe0ff */
[----:B------:R-:W-:-:S03]  /*9e240*/  IADD3 R8, PT, PT, R8, UR13, RZ ;  /* 0x0000000d08087c10 */ /* 0x000fc6000fffe0ff */
[----:B------:R-:W-:Y:S02]  /*9e250*/  @P6 IADD3 R5, PT, PT, R5, -0x7f000001, RZ ;  /* 0x80ffffff05056810 */ /* 0x000fe40007ffe0ff */
[----:B------:R-:W-:Y:S02]  /*9e260*/  @P3 IADD3 R31, PT, PT, R31, -0x7f000001, RZ ;  /* 0x80ffffff1f1f3810 */ /* 0x000fe40007ffe0ff */
[----:B------:R-:W-:Y:S02]  /*9e270*/  @P2 IADD3 R9, PT, PT, R9, -0x7f000001, RZ ;  /* 0x80ffffff09092810 */ /* 0x000fe40007ffe0ff */
[----:B------:R-:W-:Y:S01]  /*9e280*/  @P5 IADD3 R7, PT, PT, R7, -0x7f000001, RZ ;  /* 0x80ffffff07075810 */ /* 0x000fe20007ffe0ff */
[----:B------:R-:W-:Y:S01]  /*9e290*/  ISETP.GE.U32.AND P2, PT, R5, 0x7f000001, PT ;  /* 0x7f0000010500780c */ /* 0x000fe20003f46070 */
[----:B------:R-:W-:Y:S01]  /*9e2a0*/  ISETP.GE.U32.AND P3, PT, R8, 0x7f000001, PT ;  /* 0x7f0000010800780c */ /* 0x000fe20003f66070 */
[----:B------:R-:W-:Y:S01]  /*9e2b0*/  ISETP.GE.U32.AND P5, PT, R45, 0x7f000001, PT ;  /* 0x7f0000012d00780c */ /* 0x000fe20003fa6070 */
[----:B------:R-:W-:Y:S01]  /*9e2c0*/  @P4 IADD3 R0, PT, PT, R0, -0x7f000001, RZ ;  /* 0x80ffffff00004810 */ /* 0x000fe20007ffe0ff */
[----:B------:R-:W-:-:S04]  /*9e2d0*/  ISETP.GE.U32.AND P4, PT, R37, 0x7f000001, PT ;  /* 0x7f0000012500780c */ /* 0x000fc80003f86070 */
[----:B0-----:R-:W-:Y:S01]  /*9e2e0*/  IMAD.WIDE.U32 R26, R6, R0, RZ ;  /* 0x00000000061a7225 */ /* 0x001fe200078e00ff */
[----:B------:R-:W-:-:S03]  /*9e2f0*/  IADD3 R0, PT, PT, R9, UR14, RZ ;  /* 0x0000000e09007c10 */ /* 0x000fc6000fffe0ff */
[----:B------:R-:W-:-:S04]  /*9e300*/  IMAD.WIDE.U32 R18, R32, R63, RZ ;  /* 0x0000003f20127225 */ /* 0x000fc800078e00ff */
[----:B------:R-:W-:Y:S01]  /*9e310*/  IMAD R35, R26, 0x7effffff, RZ ;  /* 0x7effffff1a237824 */ /* 0x000fe200078e02ff */
[----:B------:R-:W-:Y:S02]  /*9e320*/  @P2 IADD3 R5, PT, PT, R5, -0x7f000001, RZ ;  /* 0x80ffffff05052810 */ /* 0x000fe40007ffe0ff */
[----:B------:R-:W-:Y:S02]  /*9e330*/  @P3 IADD3 R8, PT, PT, R8, -0x7f000001, RZ ;  /* 0x80ffffff08083810 */ /* 0x000fe40007ffe0ff */
[----:B------:R-:W-:Y:S02]  /*9e340*/  @P5 IADD3 R45, PT, PT, R45, -0x7f000001, RZ ;  /* 0x80ffffff2d2d5810 */ /* 0x000fe40007ffe0ff */
[----:B------:R-:W-:Y:S02]  /*9e350*/  @P0 IADD3 R22, PT, PT, R22, -0x7f000001, RZ ;  /* 0x80ffffff16160810 */ /* 0x000fe40007ffe0ff */
[----:B------:R-:W-:Y:S02]  /*9e360*/  IADD3 R34, PT, PT, R10, R33, RZ ;  /* 0x000000210a227210 */ /* 0x000fe40007ffe0ff */
[----:B------:R-:W-:Y:S01]  /*9e370*/  @P4 IADD3 R37, PT, PT, R37, -0x7f000001, RZ ;  /* 0x80ffffff25254810 */ /* 0x000fe20007ffe0ff */
[----:B------:R-:W-:Y:S01]  /*9e380*/  ISETP.GE.U32.AND P0, PT, R30, 0x7f000001, PT ;  /* 0x7f0000011e00780c */ /* 0x000fe20003f06070 */
[----:B------:R-:W-:-:S04]  /*9e390*/  IMAD.HI.U32 R26, R35, 0x7f000001, R26 ;  /* 0x7f000001231a7827 */ /* 0x000fc800078e001a */
[----:B------:R-:W-:-:S04]  /*9e3a0*/  IMAD.WIDE.U32 R10, R6, R4, RZ ;  /* 0x00000004060a7225 */ /* 0x000fc800078e00ff */
[----:B------:R-:W-:Y:S01]  /*9e3b0*/  IMAD R43, R18, 0x7effffff, RZ ;  /* 0x7effffff122b7824 */ /* 0x000fe200078e02ff */
[----:B------:R-:W-:Y:S01]  /*9e3c0*/  ISETP.GE.U32.AND P1, PT, R7, 0x7f000001, PT ;  /* 0x7f0000010700780c */ /* 0x000fe20003f26070 */
[----:B------:R-:W-:Y:S01]  /*9e3d0*/  ISETP.GE.U32.AND P4, PT, R0, 0x7f000001, PT ;  /* 0x7f0000010000780c */ /* 0x000fe20003f86070 */
[----:B------:R-:W-:Y:S01]  /*9e3e0*/  IADD3 R27, PT, PT, R8, R5, RZ ;  /* 0x00000005081b7210 */ /* 0x000fe20007ffe0ff */
[----:B------:R-:W-:-:S04]  /*9e3f0*/  IMAD.WIDE.U32 R4, R45, R229, RZ ;  /* 0x000000e52d047225 */ /* 0x000fc800078e00ff */
[----:B------:R-:W-:-:S04]  /*9e400*/  IMAD.HI.U32 R18, R43, 0x7f000001, R18 ;  /* 0x7f0000012b127827 */ /* 0x000fc800078e0012 */
[----:B------:R-:W-:-:S04]  /*9e410*/  IMAD R19, R4, 0x7effffff, RZ ;  /* 0x7effffff04137824 */ /* 0x000fc800078e02ff */
[----:B-1----:R-:W-:-:S04]  /*9e420*/  IMAD.HI.U32 R14, R19, 0x7f000001, R4 ;  /* 0x7f000001130e7827 */ /* 0x002fc800078e0004 */
[----:B------:R-:W-:Y:S01]  /*9e430*/  IMAD.WIDE.U32 R4, R45, R216, RZ ;  /* 0x000000d82d047225 */ /* 0x000fe200078e00ff */
[----:B------:R-:W-:Y:S02]  /*9e440*/  @P0 IADD3 R30, PT, PT, R30, -0x7f000001, RZ ;  /* 0x80ffffff1e1e0810 */ /* 0x000fe40007ffe0ff */
[----:B------:R-:W-:Y:S02]  /*9e450*/  @P1 IADD3 R7, PT, PT, R7, -0x7f000001, RZ ;  /* 0x80ffffff07071810 */ /* 0x000fe40007ffe0ff */
[----:B------:R-:W-:Y:S01]  /*9e460*/  @P4 IADD3 R0, PT, PT, R0, -0x7f000001, RZ ;  /* 0x80ffffff00004810 */ /* 0x000fe20007ffe0ff */
[----:B------:R-:W-:Y:S02]  /*9e470*/  IMAD R19, R4, 0x7effffff, RZ ;  /* 0x7effffff04137824 */ /* 0x000fe400078e02ff */
[----:B------:R-:W-:Y:S02]  /*9e480*/  IMAD R39, R10, 0x7effffff, RZ ;  /* 0x7effffff0a277824 */ /* 0x000fe400078e02ff */
[----:B------:R-:W-:Y:S01]  /*9e490*/  IMAD.WIDE.U32 R32, R32, R17, RZ ;  /* 0x0000001120207225 */ /* 0x000fe200078e00ff */
[----:B------:R-:W-:-:S02]  /*9e4a0*/  IADD3 R37, PT, PT, R30, R37, RZ ;  /* 0x000000251e257210 */ /* 0x000fc40007ffe0ff */
[----:B------:R-:W-:Y:S01]  /*9e4b0*/  IADD3 R30, PT, PT, R0, R7, RZ ;  /* 0x00000007001e7210 */ /* 0x000fe20007ffe0ff */
[----:B------:R-:W-:-:S04]  /*9e4c0*/  IMAD.HI.U32 R0, R19, 0x7f000001, R4 ;  /* 0x7f00000113007827 */ /* 0x000fc800078e0004 */
[----:B------:R-:W-:Y:S02]  /*9e4d0*/  IMAD R41, R32, 0x7effffff, RZ ;  /* 0x7effffff20297824 */ /* 0x000fe400078e02ff */
[----:B------:R-:W-:Y:S01]  /*9e4e0*/  IMAD.HI.U32 R17, R39, 0x7f000001, R10 ;  /* 0x7f00000127117827 */ /* 0x000fe200078e000a */
[----:B------:R0:W2:Y:S01]  /*9e4f0*/  LD.E R19, desc[UR20][R12.64+0x111c] ;  /* 0x00111c140c137980 */ /* 0x0000a2000c101900 */
[----:B------:R-:W-:Y:S02]  /*9e500*/  ISETP.GE.U32.AND P4, PT, R18, 0x7f000001, PT ;  /* 0x7f0000011200780c */ /* 0x000fe40003f86070 */
[----:B------:R-:W-:Y:S01]  /*9e510*/  IMAD.HI.U32 R32, R41, 0x7f000001, R32 ;  /* 0x7f00000129207827 */ /* 0x000fe200078e0020 */
[----:B------:R-:W-:Y:S01]  /*9e520*/  ISETP.GE.U32.AND P6, PT, R34, 0x7f000001, PT ;  /* 0x7f0000012200780c */ /* 0x000fe20003fc6070 */
[----:B------:R-:W-:Y:S01]  /*9e530*/  ISETP.GE.U32.AND P0, PT, R37, 0x7f000001, PT ;  /* 0x7f0000012500780c */ /* 0x000fe20003f06070 */
[----:B------:R-:W-:Y:S02]  /*9e540*/  ISETP.GE.U32.AND P1, PT, R17, 0x7f000001, PT ;  /* 0x7f0000011100780c */ /* 0x000fe40003f26070 */
[----:B------:R-:W-:Y:S01]  /*9e550*/  ISETP.GE.U32.AND P2, PT, R32, 0x7f000001, PT ;  /* 0x7f0000012000780c */ /* 0x000fe20003f46070 */
[----:B------:R-:W-:-:S05]  /*9e560*/  IMAD.WIDE.U32 R8, R45, R217, RZ ;  /* 0x000000d92d087225 */ /* 0x000fca00078e00ff */
[----:B------:R-:W-:-:S03]  /*9e570*/  @P4 IADD3 R18, PT, PT, R18, -0x7f000001, RZ ;  /* 0x80ffffff12124810 */ /* 0x000fc60007ffe0ff */
[----:B------:R-:W-:Y:S02]  /*9e580*/  @P6 IADD3 R34, PT, PT, R34, -0x7f000001, RZ ;  /* 0x80ffffff22226810 */ /* 0x000fe40007ffe0ff */
[----:B------:R-:W-:Y:S02]  /*9e590*/  @P0 IADD3 R37, PT, PT, R37, -0x7f000001, RZ ;  /* 0x80ffffff25250810 */ /* 0x000fe40007ffe0ff */
[----:B------:R-:W-:Y:S01]  /*9e5a0*/  @P1 IADD3 R17, PT, PT, R17, -0x7f000001, RZ ;  /* 0x80ffffff11111810 */ /* 0x000fe20007ffe0ff */
[----:B------:R-:W-:Y:S01]  /*9e5b0*/  ISETP.GE.U32.AND P0, PT, R26, 0x7f000001, PT ;  /* 0x7f0000011a00780c */ /* 0x000fe20003f06070 */
[----:B------:R-:W-:Y:S01]  /*9e5c0*/  ISETP.GE.U32.AND P5, PT, R18, 0x7f000001, PT ;  /* 0x7f0000011200780c */ /* 0x000fe20003fa6070 */
[----:B------:R-:W-:Y:S02]  /*9e5d0*/  IADD3 R22, PT, PT, R31, R22, RZ ;  /* 0x000000161f167210 */ /* 0x000fe40007ffe0ff */
[----:B------:R-:W-:Y:S01]  /*9e5e0*/  @P2 IADD3 R32, PT, PT, R32, -0x7f000001, RZ ;  /* 0x80ffffff20202810 */ /* 0x000fe20007ffe0ff */
[----:B------:R-:W-:-:S04]  /*9e5f0*/  IMAD.WIDE.U32 R6, R34, R216, RZ ;  /* 0x000000d822067225 */ /* 0x000fc800078e00ff */
[----:B------:R-:W-:Y:S01]  /*9e600*/  IMAD R31, R8, 0x7effffff, RZ ;  /* 0x7effffff081f7824 */ /* 0x000fe200078e02ff */
[----:B------:R-:W-:Y:S01]  /*9e610*/  ISETP.GE.U32.AND P2, PT, R17, 0x7f000001, PT ;  /* 0x7f0000011100780c */ /* 0x000fe20003f46070 */
[----:B------:R-:W-:Y:S02]  /*9e620*/  IMAD R33, R6, 0x7effffff, RZ ;  /* 0x7effffff06217824 */ /* 0x000fe400078e02ff */
[----:B------:R-:W-:-:S04]  /*9e630*/  IMAD.HI.U32 R36, R31, 0x7f000001, R8 ;  /* 0x7f0000011f247827 */ /* 0x000fc800078e0008 */
[----:B------:R-:W-:Y:S01]  /*9e640*/  IMAD.WIDE.U32 R8, R34, R217, RZ ;  /* 0x000000d922087225 */ /* 0x000fe200078e00ff */
[----:B------:R-:W-:-:S03]  /*9e650*/  ISETP.GE.U32.AND P3, PT, R22, 0x7f000001, PT ;  /* 0x7f0000011600780c */ /* 0x000fc60003f66070 */
[----:B------:R-:W-:-:S04]  /*9e660*/  IMAD.WIDE.U32 R10, R34, R229, RZ ;  /* 0x000000e5220a7225 */ /* 0x000fc800078e00ff */
[----:B------:R-:W-:-:S04]  /*9e670*/  IMAD.HI.U32 R39, R33, 0x7f000001, R6 ;  /* 0x7f00000121277827 */ /* 0x000fc800078e0006 */
[----:B------:R-:W-:Y:S01]  /*9e680*/  IMAD R33, R8, 0x7effffff, RZ ;  /* 0x7effffff08217824 */ /* 0x000fe200078e02ff */
[----:B------:R-:W-:Y:S02]  /*9e690*/  @P0 IADD3 R26, PT, PT, R26, -0x7f000001, RZ ;  /* 0x80ffffff1a1a0810 */ /* 0x000fe40007ffe0ff */
[----:B------:R-:W-:Y:S01]  /*9e6a0*/  @P5 IADD3 R18, PT, PT, R18, -0x7f000001, RZ ;  /* 0x80ffffff12125810 */ /* 0x000fe20007ffe0ff */
[----:B------:R-:W-:-:S04]  /*9e6b0*/  IMAD.WIDE.U32 R6, R45, R218, RZ ;  /* 0x000000da2d067225 */ /* 0x000fc800078e00ff */
[----:B------:R-:W-:-:S04]  /*9e6c0*/  IMAD.WIDE.U32 R4, R37, R217, RZ ;  /* 0x000000d925047225 */ /* 0x000fc800078e00ff */
[----:B------:R-:W-:Y:S02]  /*9e6d0*/  IMAD R35, R10, 0x7effffff, RZ ;  /* 0x7effffff0a237824 */ /* 0x000fe400078e02ff */
[----:B------:R-:W-:Y:S01]  /*9e6e0*/  IMAD.HI.U32 R43, R33, 0x7f000001, R8 ;  /* 0x7f000001212b7827 */ /* 0x000fe200078e0008 */
[----:B------:R-:W-:-:S03]  /*9e6f0*/  @P2 IADD3 R17, PT, PT, R17, -0x7f000001, RZ ;  /* 0x80ffffff11112810 */ /* 0x000fc60007ffe0ff */
[----:B------:R-:W-:Y:S02]  /*9e700*/  IMAD R31, R6, 0x7effffff, RZ ;  /* 0x7effffff061f7824 */ /* 0x000fe400078e02ff */
[----:B------:R-:W-:Y:S01]  /*9e710*/  IMAD R33, R4, 0x7effffff, RZ ;  /* 0x7effffff04217824 */ /* 0x000fe200078e02ff */
[----:B------:R-:W-:Y:S01]  /*9e720*/  ISETP.GE.U32.AND P0, PT, R26, 0x7f000001, PT ;  /* 0x7f0000011a00780c */ /* 0x000fe20003f06070 */
[----:B------:R-:W-:Y:S01]  /*9e730*/  ISETP.GE.U32.AND P2, PT, R18, 0x7f000001, PT ;  /* 0x7f0000011200780c */ /* 0x000fe20003f46070 */
[----:B------:R-:W-:-:S04]  /*9e740*/  IMAD.WIDE.U32 R8, R37, R229, RZ ;  /* 0x000000e525087225 */ /* 0x000fc800078e00ff */
[----:B------:R-:W-:-:S04]  /*9e750*/  IMAD.HI.U32 R41, R35, 0x7f000001, R10 ;  /* 0x7f00000123297827 */ /* 0x000fc800078e000a */
[----:B------:R-:W-:-:S04]  /*9e760*/  IMAD.WIDE.U32 R10, R34, R218, RZ ;  /* 0x000000da220a7225 */ /* 0x000fc800078e00ff */
[----:B------:R-:W-:-:S04]  /*9e770*/  IMAD.HI.U32 R34, R31, 0x7f000001, R6 ;  /* 0x7f0000011f227827 */ /* 0x000fc800078e0006 */
[----:B------:R-:W-:Y:S01]  /*9e780*/  IMAD.HI.U32 R40, R33, 0x7f000001, R4 ;  /* 0x7f00000121287827 */ /* 0x000fe200078e0004 */
[----:B------:R-:W-:-:S03]  /*9e790*/  ISETP.GE.U32.AND P4, PT, R32, 0x7f000001, PT ;  /* 0x7f0000012000780c */ /* 0x000fc60003f86070 */
[----:B------:R-:W-:Y:S01]  /*9e7a0*/  IMAD R31, R8, 0x7effffff, RZ ;  /* 0x7effffff081f7824 */ /* 0x000fe200078e02ff */
[----:B------:R-:W-:Y:S01]  /*9e7b0*/  @P3 IADD3 R22, PT, PT, R22, -0x7f000001, RZ ;  /* 0x80ffffff16163810 */ /* 0x000fe20007ffe0ff */
[----:B------:R-:W-:-:S04]  /*9e7c0*/  IMAD.WIDE.U32 R4, R37, R218, RZ ;  /* 0x000000da25047225 */ /* 0x000fc800078e00ff */
[----:B------:R-:W-:Y:S02]  /*9e7d0*/  IMAD R35, R10, 0x7effffff, RZ ;  /* 0x7effffff0a237824 */ /* 0x000fe400078e02ff */
[----:B------:R-:W-:-:S04]  /*9e7e0*/  IMAD.WIDE.U32 R6, R37, R216, RZ ;  /* 0x000000d825067225 */ /* 0x000fc800078e00ff */
[----:B------:R-:W-:-:S04]  /*9e7f0*/  IMAD.HI.U32 R45, R31, 0x7f000001, R8 ;  /* 0x7f0000011f2d7827 */ /* 0x000fc800078e0008 */
[----:B0-----:R-:W-:Y:S01]  /*9e800*/  IMAD R13, R4, 0x7effffff, RZ ;  /* 0x7effffff040d7824 */ /* 0x001fe200078e02ff */
[----:B------:R-:W-:Y:S01]  /*9e810*/  ISETP.GE.U32.AND P3, PT, R40, 0x7f000001, PT ;  /* 0x7f0000012800780c */ /* 0x000fe20003f66070 */
[----:B------:R-:W-:-:S04]  /*9e820*/  IMAD.WIDE.U32 R8, R22, R217, RZ ;  /* 0x000000d916087225 */ /* 0x000fc800078e00ff */
[----:B------:R-:W-:-:S04]  /*9e830*/  IMAD.HI.U32 R16, R35, 0x7f000001, R10 ;  /* 0x7f00000123107827 */ /* 0x000fc800078e000a */
[----:B------:R-:W-:Y:S02]  /*9e840*/  IMAD R11, R6, 0x7effffff, RZ ;  /* 0x7effffff060b7824 */ /* 0x000fe400078e02ff */
[----:B------:R-:W-:Y:S01]  /*9e850*/  IMAD.HI.U32 R12, R13, 0x7f000001, R4 ;  /* 0x7f0000010d0c7827 */ /* 0x000fe200078e0004 */
[----:B------:R-:W-:Y:S02]  /*9e860*/  @P0 IADD3 R26, PT, PT, R26, -0x7f000001, RZ ;  /* 0x80ffffff1a1a0810 */ /* 0x000fe40007ffe0ff */
[----:B------:R-:W-:Y:S01]  /*9e870*/  @P2 IADD3 R18, PT, PT, R18, -0x7f000001, RZ ;  /* 0x80ffffff12122810 */ /* 0x000fe20007ffe0ff */
[----:B------:R-:W-:Y:S01]  /*9e880*/  IMAD R35, R8, 0x7effffff, RZ ;  /* 0x7effffff08237824 */ /* 0x000fe200078e02ff */
[----:B------:R-:W-:Y:S01]  /*9e890*/  ISETP.GE.U32.AND P2, PT, R14, 0x7f000001, PT ;  /* 0x7f0000010e00780c */ /* 0x000fe20003f46070 */
[----:B------:R-:W-:Y:S01]  /*9e8a0*/  IMAD.HI.U32 R38, R11, 0x7f000001, R6 ;  /* 0x7f0000010b267827 */ /* 0x000fe200078e0006 */
[----:B------:R-:W-:-:S03]  /*9e8b0*/  ISETP.GE.U32.AND P1, PT, R16, 0x7f000001, PT ;  /* 0x7f0000011000780c */ /* 0x000fc60003f26070 */
[----:B------:R-:W-:Y:S01]  /*9e8c0*/  IMAD.WIDE.U32 R6, R22, R229, RZ ;  /* 0x000000e516067225 */ /* 0x000fe200078e00ff */
[----:B------:R-:W-:-:S03]  /*9e8d0*/  @P4 IADD3 R32, PT, PT, R32, -0x7f000001, RZ ;  /* 0x80ffffff20204810 */ /* 0x000fc60007ffe0ff */
[----:B------:R-:W-:Y:S01]  /*9e8e0*/  IMAD.HI.U32 R44, R35, 0x7f000001, R8 ;  /* 0x7f000001232c7827 */ /* 0x000fe200078e0008 */
[----:B------:R-:W-:Y:S01]  /*9e8f0*/  ISETP.GE.U32.AND P6, PT, R12, 0x7f000001, PT ;  /* 0x7f0000010c00780c */ /* 0x000fe20003fc6070 */
[----:B------:R-:W-:Y:S02]  /*9e900*/  ISETP.GE.U32.AND P4, PT, R26, 0x7f000001, PT ;  /* 0x7f0000011a00780c */ /* 0x000fe40003f86070 */
[----:B------:R-:W-:Y:S01]  /*9e910*/  IMAD R33, R6, 0x7effffff, RZ ;  /* 0x7effffff06217824 */ /* 0x000fe200078e02ff */
[----:B------:R-:W-:Y:S01]  /*9e920*/  @P3 IADD3 R40, PT, PT, R40, -0x7f000001, RZ ;  /* 0x80ffffff28283810 */ /* 0x000fe20007ffe0ff */
[----:B------:R-:W-:Y:S01]  /*9e930*/  ISETP.GE.U32.AND P3, PT, R44, 0x7f000001, PT ;  /* 0x7f0000012c00780c */ /* 0x000fe20003f66070 */
[----:B------:R-:W-:-:S04]  /*9e940*/  IMAD.WIDE.U32 R4, R22, R218, RZ ;  /* 0x000000da16047225 */ /* 0x000fc800078e00ff */
[----:B------:R-:W-:Y:S01]  /*9e950*/  IMAD.HI.U32 R42, R33, 0x7f000001, R6 ;  /* 0x7f000001212a7827 */ /* 0x000fe200078e0006 */
[----:B------:R-:W-:-:S03]  /*9e960*/  @P2 IADD3 R14, PT, PT, R14, -0x7f000001, RZ ;  /* 0x80ffffff0e0e2810 */ /* 0x000fc60007ffe0ff */
[----:B------:R-:W-:-:S04]  /*9e970*/  IMAD.WIDE.U32 R10, R22, R216, RZ ;  /* 0x000000d8160a7225 */ /* 0x000fc800078e00ff */
[----:B------:R-:W-:Y:S01]  /*9e980*/  IMAD R7, R4, 0x7effffff, RZ ;  /* 0x7effffff04077824 */ /* 0x000fe200078e02ff */
[----:B------:R-:W-:Y:S01]  /*9e990*/  ISETP.GE.U32.AND P2, PT, R0, 0x7f000001, PT ;  /* 0x7f0000010000780c */ /* 0x000fe20003f46070 */
[----:B------:R-:W-:Y:S01]  /*9e9a0*/  @P1 IADD3 R16, PT, PT, R16, -0x7f000001, RZ ;  /* 0x80ffffff10101810 */ /* 0x000fe20007ffe0ff */
[----:B------:R-:W-:Y:S01]  /*9e9b0*/  ISETP.GE.U32.AND P1, PT, R42, 0x7f000001, PT ;  /* 0x7f0000012a00780c */ /* 0x000fe20003f26070 */
[----:B------:R-:W-:Y:S02]  /*9e9c0*/  @P6 IADD3 R12, PT, PT, R12, -0x7f000001, RZ ;  /* 0x80ffffff0c0c6810 */ /* 0x000fe40007ffe0ff */
[----:B------:R-:W-:Y:S01]  /*9e9d0*/  @P4 IADD3 R26, PT, PT, R26, -0x7f000001, RZ ;  /* 0x80ffffff1a1a4810 */ /* 0x000fe20007ffe0ff */
[----:B------:R-:W-:Y:S02]  /*9e9e0*/  IMAD R31, R10, 0x7effffff, RZ ;  /* 0x7effffff0a1f7824 */ /* 0x000fe400078e02ff */
[----:B------:R-:W-:Y:S01]  /*9e9f0*/  IMAD.HI.U32 R22, R7, 0x7f000001, R4 ;  /* 0x7f00000107167827 */ /* 0x000fe200078e0004 */
[----:B------:R-:W-:Y:S01]  /*9ea00*/  ISETP.GE.U32.AND P6, PT, R36, 0x7f000001, PT ;  /* 0x7f0000012400780c */ /* 0x000fe20003fc6070 */
[----:B------:R-:W-:-:S02]  /*9ea10*/  ISETP.GE.U32.AND P4, PT, R14, 0x7f000001, PT ;  /* 0x7f0000010e00780c */ /* 0x000fc40003f86070 */
[----:B------:R-:W-:-:S04]  /*9ea20*/  IMAD.WIDE.U32 R4, R16, 0x5fffffa, RZ ;  /* 0x05fffffa10047825 */ /* 0x000fc800078e00ff */
[----:B------:R-:W-:Y:S01]  /*9ea30*/  IMAD.HI.U32 R37, R31, 0x7f000001, R10 ;  /* 0x7f0000011f257827 */ /* 0x000fe200078e000a */
[----:B------:R-:W-:Y:S01]  /*9ea40*/  @P3 IADD3 R44, PT, PT, R44, -0x7f000001, RZ ;  /* 0x80ffffff2c2c3810 */ /* 0x000fe20007ffe0ff */
[----:B------:R-:W-:Y:S02]  /*9ea50*/  ISETP.GE.U32.AND P5, PT, R32, 0x7f000001, PT ;  /* 0x7f0000012000780c */ /* 0x000fe40003fa6070 */
[----:B------:R-:W-:Y:S01]  /*9ea60*/  IMAD R11, R16, 0x6, RZ ;  /* 0x00000006100b7824 */ /* 0x000fe200078e02ff */
[----:B------:R-:W-:Y:S01]  /*9ea70*/  ISETP.GE.U32.AND P3, PT, R22, 0x7f000001, PT ;  /* 0x7f0000011600780c */ /* 0x000fe20003f66070 */
[----:B------:R-:W-:-:S04]  /*9ea80*/  IMAD.WIDE.U32 R6, R40, 0x5fffffa, RZ ;  /* 0x05fffffa28067825 */ /* 0x000fc800078e00ff */
[----:B------:R-:W-:Y:S01]  /*9ea90*/  IMAD.HI.U32 R33, R11, 0x7f000001, R4 ;  /* 0x7f0000010b217827 */ /* 0x000fe200078e0004 */
[----:B------:R-:W-:-:S03]  /*9eaa0*/  @P2 IADD3 R0, PT, PT, R0, -0x7f000001, RZ ;  /* 0x80ffffff00002810 */ /* 0x000fc60007ffe0ff */
[----:B------:R-:W-:Y:S01]  /*9eab0*/  IMAD R13, R40, 0x6, RZ ;  /* 0x00000006280d7824 */ /* 0x000fe200078e02ff */
[----:B------:R-:W-:Y:S01]  /*9eac0*/  @P1 IADD3 R42, PT, PT, R42, -0x7f000001, RZ ;  /* 0x80ffffff2a2a1810 */ /* 0x000fe20007ffe0ff */
[----:B------:R-:W-:Y:S01]  /*9ead0*/  ISETP.GE.U32.AND P0, PT, R17, 0x7f000001, PT ;  /* 0x7f0000011100780c */ /* 0x000fe20003f06070 */
[----:B------:R-:W-:Y:S02]  /*9eae0*/  @P6 IADD3 R36, PT, PT, R36, -0x7f000001, RZ ;  /* 0x80ffffff24246810 */ /* 0x000fe40007ffe0ff */
[----:B------:R-:W-:Y:S01]  /*9eaf0*/  @P4 IADD3 R14, PT, PT, R14, -0x7f000001, RZ ;  /* 0x80ffffff0e0e4810 */ /* 0x000fe20007ffe0ff */
[----:B------:R-:W-:Y:S01]  /*9eb00*/  ISETP.GE.U32.AND P6, PT, R0, 0x7f000001, PT ;  /* 0x7f0000010000780c */ /* 0x000fe20003fc6070 */
[----:B------:R-:W-:Y:S01]  /*9eb10*/  ISETP.GE.U32.AND P4, PT, R33, 0x7f000001, PT ;  /* 0x7f0000012100780c */ /* 0x000fe20003f86070 */
[----:B------:R-:W-:-:S04]  /*9eb20*/  IMAD.WIDE.U32 R8, R12, 0x5fffffa, RZ ;  /* 0x05fffffa0c087825 */ /* 0x000fc800078e00ff */
[----:B------:R-:W-:-:S04]  /*9eb30*/  IMAD.HI.U32 R35, R13, 0x7f000001, R6 ;  /* 0x7f0000010d237827 */ /* 0x000fc800078e0006 */
[----:B------:R-:W-:-:S04]  /*9eb40*/  IMAD.WIDE.U32 R4, R42, 0x5fffffa, RZ ;  /* 0x05fffffa2a047825 */ /* 0x000fc800078e00ff */
[----:B------:R-:W-:-:S04]  /*9eb50*/  IMAD.WIDE.U32 R6, R44, 0x5fffffa, RZ ;  /* 0x05fffffa2c067825 */ /* 0x000fc800078e00ff */
[----:B------:R-:W-:Y:S01]  /*9eb60*/  IMAD R31, R12, 0x6, RZ ;  /* 0x000000060c1f7824 */ /* 0x000fe200078e02ff */
[----:B------:R-:W-:Y:S01]  /*9eb70*/  @P5 IADD3 R32, PT, PT, R32, -0x7f000001, RZ ;  /* 0x80ffffff20205810 */ /* 0x000fe20007ffe0ff */
[----:B------:R-:W-:Y:S02]  /*9eb80*/  IMAD R11, R42, 0x6, RZ ;  /* 0x000000062a0b7824 */ /* 0x000fe400078e02ff */
[----:B------:R-:W-:Y:S01]  /*9eb90*/  IMAD R13, R44, 0x6, RZ ;  /* 0x000000062c0d7824 */ /* 0x000fe200078e02ff */
[----:B------:R-:W-:Y:S01]  /*9eba0*/  @P3 IADD3 R22, PT, PT, R22, -0x7f000001, RZ ;  /* 0x80ffffff16163810 */ /* 0x000fe20007ffe0ff */
[----:B------:R-:W-:Y:S01]  /*9ebb0*/  ISETP.GE.U32.AND P5, PT, R39, 0x7f000001, PT ;  /* 0x7f0000012700780c */ /* 0x000fe20003fa6070 */
[----:B------:R-:W-:-:S04]  /*9ebc0*/  IMAD.HI.U32 R9, R31, 0x7f000001, R8 ;  /* 0x7f0000011f097827 */ /* 0x000fc800078e0008 */
[----:B------:R-:W-:-:S04]  /*9ebd0*/  IMAD.HI.U32 R31, R11, 0x7f000001, R4 ;  /* 0x7f0000010b1f7827 */ /* 0x000fc800078e0004 */
[----:B------:R-:W-:-:S04]  /*9ebe0*/  IMAD.HI.U32 R10, R13, 0x7f000001, R6 ;  /* 0x7f0000010d0a7827 */ /* 0x000fc800078e0006 */
[----:B------:R-:W-:-:S04]  /*9ebf0*/  IMAD.WIDE.U32 R4, R22, 0x5fffffa, RZ ;  /* 0x05fffffa16047825 */ /* 0x000fc800078e00ff */
[----:B------:R-:W-:Y:S01]  /*9ec00*/  IMAD R7, R22, 0x6, RZ ;  /* 0x0000000616077824 */ /* 0x000fe200078e02ff */
[----:B------:R-:W-:Y:S01]  /*9ec10*/  @P0 IADD3 R17, PT, PT, R17, -0x7f000001, RZ ;  /* 0x80ffffff11110810 */ /* 0x000fe20007ffe0ff */
[----:B------:R-:W4:Y:S04]  /*9ec20*/  LDL R22, [R1+0x110] ;  /* 0x0001100001167983 */ /* 0x000f280000100800 */
[----:B------:R-:W4:Y:S01]  /*9ec30*/  LDL R16, [R1+0x114] ;  /* 0x0001140001107983 */ /* 0x000f220000100800 */
[----:B------:R-:W-:Y:S02]  /*9ec40*/  @P6 IADD3 R0, PT, PT, R0, -0x7f000001, RZ ;  /* 0x80ffffff00006810 */ /* 0x000fe40007ffe0ff */
[----:B------:R-:W-:Y:S01]  /*9ec50*/  @P4 IADD3 R33, PT, PT, R33, -0x7f000001, RZ ;  /* 0x80ffffff21214810 */ /* 0x000fe20007ffe0ff */
[----:B------:R-:W-:Y:S01]  /*9ec60*/  ISETP.GE.U32.AND P0, PT, R17, 0x7f000001, PT ;  /* 0x7f0000011100780c */ /* 0x000fe20003f06070 */
[----:B------:R-:W-:Y:S01]  /*9ec70*/  ISETP.GE.U32.AND P1, PT, R34, 0x7f000001, PT ;  /* 0x7f0000012200780c */ /* 0x000fe20003f26070 */
[----:B------:R-:W-:-:S02]  /*9ec80*/  @P5 IADD3 R39, PT, PT, R39, -0x7f000001, RZ ;  /* 0x80ffffff27275810 */ /* 0x000fc40007ffe0ff */
[----:B------:R-:W-:Y:S02]  /*9ec90*/  IADD3 R8, PT, PT, R0, R33, RZ ;  /* 0x0000002100087210 */ /* 0x000fe40007ffe0ff */
[----:B------:R-:W4:Y:S01]  /*9eca0*/  LDL R0, [R1+0x11c] ;  /* 0x00011c0001007983 */ /* 0x000f220000100800 */
[----:B------:R-:W-:Y:S01]  /*9ecb0*/  IMAD.HI.U32 R40, R7, 0x7f000001, R4 ;  /* 0x7f00000107287827 */ /* 0x000fe200078e0004 */
[----:B------:R-:W-:Y:S02]  /*9ecc0*/  IADD3 R4, PT, PT, R14, R39, RZ ;  /* 0x000000270e047210 */ /* 0x000fe40007ffe0ff */
[----:B------:R-:W4:Y:S03]  /*9ecd0*/  LDL R14, [R1+0x118] ;  /* 0x00011800010e7983 */ /* 0x000f260000100800 */
[----:B------:R-:W-:Y:S02]  /*9ece0*/  @P0 IADD3 R17, PT, PT, R17, -0x7f000001, RZ ;  /* 0x80ffffff11110810 */ /* 0x000fe40007ffe0ff */
[----:B------:R-:W-:Y:S01]  /*9ecf0*/  @P1 IADD3 R34, PT, PT, R34, -0x7f000001, RZ ;  /* 0x80ffffff22221810 */ /* 0x000fe20007ffe0ff */
[----:B------:R-:W-:Y:S01]  /*9ed00*/  ISETP.GE.U32.AND P0, PT, R26, 0x7f000001, PT ;  /* 0x7f0000011a00780c */ /* 0x000fe20003f06070 */
[----:B------:R-:W-:Y:S01]  /*9ed10*/  ISETP.GE.U32.AND P1, PT, R36, 0x7f000001, PT ;  /* 0x7f0000012400780c */ /* 0x000fe20003f26070 */
[----:B------:R-:W-:Y:S01]  /*9ed20*/  ISETP.GE.U32.AND P3, PT, R43, 0x7f000001, PT ;  /* 0x7f0000012b00780c */ /* 0x000fe20003f66070 */
[----:B------:R-:W-:Y:S01]  /*9ed30*/  ISETP.GE.U32.AND P5, PT, R41, 0x7f000001, PT ;  /* 0x7f0000012900780c */ /* 0x000fe20003fa6070 */
[----:B------:R-:W-:-:S09]  /*9ed40*/  ISETP.GE.U32.AND P2, PT, R34, 0x7f000001, PT ;  /* 0x7f0000012200780c */ /* 0x000fd20003f46070 */
[----:B------:R-:W-:Y:S02]  /*9ed50*/  @P0 IADD3 R26, PT, PT, R26, -0x7f000001, RZ ;  /* 0x80ffffff1a1a0810 */ /* 0x000fe40007ffe0ff */
        /* <DEDUP_REMOVED lines=22> */
[----:B------:R-:W-:Y:S01]  /*9eec0*/  @P6 IADD3 R35, PT, PT, R35, -0x7f000001, RZ ;  /* 0x80ffffff23236810 */ /* 0x000fe20007ffe0ff */
[----:B------:R-:W-:Y:S01]  /*9eed0*/  ISETP.GE.U32.AND P6, PT, R32, 0x7f000001, PT ;  /* 0x7f0000012000780c */ /* 0x000fe20003fc6070 */
[----:B------:R-:W-:-:S02]  /*9eee0*/  IADD3 R17, PT, PT, R17, UR15, RZ ;  /* 0x0000000f11117c10 */ /* 0x000fc4000fffe0ff */
[----:B------:R-:W-:Y:S01]  /*9eef0*/  @P4 IADD3 R4, PT, PT, R4, -0x7f000001, RZ ;  /* 0x80ffffff04044810 */ /* 0x000fe20007ffe0ff */
[----:B------:R-:W-:Y:S01]  /*9ef00*/  ISETP.GE.U32.AND P5, PT, R18, 0x7f000001, PT ;  /* 0x7f0000011200780c */ /* 0x000fe20003fa6070 */
[----:B------:R-:W-:Y:S02]  /*9ef10*/  @P0 IADD3 R38, PT, PT, R38, -0x7f000001, RZ ;  /* 0x80ffffff26260810 */ /* 0x000fe40007ffe0ff */
[----:B------:R-:W-:Y:S01]  /*9ef20*/  @P1 IADD3 R5, PT, PT, R5, -0x7f000001, RZ ;  /* 0x80ffffff05051810 */ /* 0x000fe20007ffe0ff */
[----:B------:R-:W-:Y:S01]  /*9ef30*/  ISETP.GE.U32.AND P4, PT, R8, 0x7f000001, PT ;  /* 0x7f0000010800780c */ /* 0x000fe20003f86070 */
[----:B------:R-:W-:Y:S01]  /*9ef40*/  ISETP.GE.U32.AND P1, PT, R17, 0x7f000001, PT ;  /* 0x7f0000011100780c */ /* 0x000fe20003f26070 */
[----:B------:R-:W-:Y:S02]  /*9ef50*/  IADD3 R7, PT, PT, R26, UR12, RZ ;  /* 0x0000000c1a077c10 */ /* 0x000fe4000fffe0ff */
[----:B------:R-:W-:Y:S02]  /*9ef60*/  @P2 IADD3 R45, PT, PT, R45, -0x7f000001, RZ ;  /* 0x80ffffff2d2d2810 */ /* 0x000fe40007ffe0ff */
[----:B------:R-:W-:-:S02]  /*9ef70*/  @P3 IADD3 R6, PT, PT, R6, -0x7f000001, RZ ;  /* 0x80ffffff06063810 */ /* 0x000fc40007ffe0ff */
[----:B------:R-:W-:Y:S02]  /*9ef80*/  IADD3 R11, PT, PT, R5, R38, RZ ;  /* 0x00000026050b7210 */ /* 0x000fe40007ffe0ff */
[----:B------:R-:W-:Y:S02]  /*9ef90*/  IADD3 R9, PT, PT, R4, R9, RZ ;  /* 0x0000000904097210 */ /* 0x000fe40007ffe0ff */
[----:B------:R-:W-:Y:S01]  /*9efa0*/  @P6 IADD3 R32, PT, PT, R32, -0x7f000001, RZ ;  /* 0x80ffffff20206810 */ /* 0x000fe20007ffe0ff */
[----:B------:R-:W-:Y:S01]  /*9efb0*/  ISETP.GE.U32.AND P0, PT, R7, 0x7f000001, PT ;  /* 0x7f0000010700780c */ /* 0x000fe20003f06070 */
        /* <DEDUP_REMOVED lines=10> */
[----:B------:R-:W4:Y:S01]  /*9f060*/  LDL.64 R4, [R1+0x100] ;  /* 0x0001000001047983 */ /* 0x000f220000100a00 */
[----:B------:R-:W-:Y:S02]  /*9f070*/  IADD3 R17, PT, PT, R17, R18, RZ ;  /* 0x0000001211117210 */ /* 0x000fe40007ffe0ff */
[----:B------:R-:W-:Y:S02]  /*9f080*/  IADD3 R8, PT, PT, R8, R35, RZ ;  /* 0x0000002308087210 */ /* 0x000fe40007ffe0ff */
[----:B------:R-:W-:-:S02]  /*9f090*/  @P0 IADD3 R7, PT, PT, R7, -0x7f000001, RZ ;  /* 0x80ffffff07070810 */ /* 0x000fc40007ffe0ff */
        /* <DEDUP_REMOVED lines=12> */
[----:B------:R-:W-:Y:S02]  /*9f160*/  IADD3 R12, PT, PT, R9, R10, RZ ;  /* 0x0000000a090c7210 */ /* 0x000fe40007ffe0ff */
[----:B------:R-:W-:Y:S02]  /*9f170*/  IADD3 R10, PT, PT, R6, R37, RZ ;  /* 0x00000025060a7210 */ /* 0x000fe40007ffe0ff */
        /* <DEDUP_REMOVED lines=17> */
[----:B------:R-:W-:Y:S01]  /*9f290*/  @P6 IADD3 R10, PT, PT, R10, -0x7f000001, RZ ;  /* 0x80ffffff0a0a6810 */ /* 0x000fe20007ffe0ff */
[----:B------:R-:W-:Y:S01]  /*9f2a0*/  ISETP.GE.U32.AND P0, PT, R11, 0x7f000001, PT ;  /* 0x7f0000010b00780c */ /* 0x000fe20003f06070 */
[----:B------:R-:W-:Y:S02]  /*9f2b0*/  @P3 IADD3 R21, PT, PT, R21, -0x7f000001, RZ ;  /* 0x80ffffff15153810 */ /* 0x000fe40007ffe0ff */
[----:B------:R-:W-:Y:S01]  /*9f2c0*/  @P2 IADD3 R24, PT, PT, R24, -0x7f000001, RZ ;  /* 0x80ffffff18182810 */ /* 0x000fe20007ffe0ff */
[----:B------:R-:W-:Y:S01]  /*9f2d0*/  ISETP.GE.U32.AND P3, PT, R32, 0x7f000001, PT ;  /* 0x7f0000012000780c */ /* 0x000fe20003f66070 */
[----:B------:R-:W-:Y:S01]  /*9f2e0*/  ISETP.GE.U32.AND P2, PT, R9, 0x7f000001, PT ;  /* 0x7f0000010900780c */ /* 0x000fe20003f46070 */
[----:B------:R-:W-:-:S02]  /*9f2f0*/  @P4 IADD3 R27, PT, PT, R27, -0x7f000001, RZ ;  /* 0x80ffffff1b1b4810 */ /* 0x000fc40007ffe0ff */
[----:B------:R-:W-:Y:S01]  /*9f300*/  @P5 IADD3 R12, PT, PT, R12, -0x7f000001, RZ ;  /* 0x80ffffff0c0c5810 */ /* 0x000fe20007ffe0ff */
[----:B------:R-:W-:Y:S01]  /*9f310*/  ISETP.GE.U32.AND P4, PT, R15, 0x7f000001, PT ;  /* 0x7f0000010f00780c */ /* 0x000fe20003f86070 */
[----:B------:R-:W-:Y:S01]  /*9f320*/  ISETP.GE.U32.AND P5, PT, R10, R17, PT ;  /* 0x000000110a00720c */ /* 0x000fe20003fa6070 */
[----:B------:R-:W-:Y:S02]  /*9f330*/  @P1 IADD3 R25, PT, PT, R25, -0x7f000001, RZ ;  /* 0x80ffffff19191810 */ /* 0x000fe40007ffe0ff */
[----:B------:R-:W-:Y:S02]  /*9f340*/  IADD3 R47, PT, PT, R47, R20, RZ ;  /* 0x000000142f2f7210 */ /* 0x000fe40007ffe0ff */
[----:B------:R-:W-:Y:S02]  /*9f350*/  IADD3 R25, PT, PT, R24, R25, RZ ;  /* 0x0000001918197210 */ /* 0x000fe40007ffe0ff */
[----:B------:R-:W-:Y:S02]  /*9f360*/  IADD3 R24, PT, PT, -R17, R10, RZ ;  /* 0x0000000a11187210 */ /* 0x000fe40007ffe1ff */
[----:B------:R-:W-:-:S02]  /*9f370*/  @P0 IADD3 R11, PT, PT, R11, -0x7f000001, RZ ;  /* 0x80ffffff0b0b0810 */ /* 0x000fc40007ffe0ff */
[----:B------:R-:W-:Y:S02]  /*9f380*/  @P3 IADD3 R32, PT, PT, R32, -0x7f000001, RZ ;  /* 0x80ffffff20203810 */ /* 0x000fe40007ffe0ff */
[----:B------:R-:W-:Y:S01]  /*9f390*/  @P2 IADD3 R9, PT, PT, R9, -0x7f000001, RZ ;  /* 0x80ffffff09092810 */ /* 0x000fe20007ffe0ff */
[----:B------:R-:W-:Y:S01]  /*9f3a0*/  ISETP.GE.U32.AND P1, PT, R47, 0x7f000001, PT ;  /* 0x7f0000012f00780c */ /* 0x000fe20003f26070 */
[----:B------:R-:W-:Y:S02]  /*9f3b0*/  @P4 IADD3 R15, PT, PT, R15, -0x7f000001, RZ ;  /* 0x80ffffff0f0f4810 */ /* 0x000fe40007ffe0ff */
[----:B------:R-:W-:Y:S01]  /*9f3c0*/  @!P5 IADD3 R24, PT, PT, R24, 0x7f000001, RZ ;  /* 0x7f0000011818d810 */ /* 0x000fe20007ffe0ff */
[----:B------:R-:W-:Y:S01]  /*9f3d0*/  ISETP.GE.U32.AND P3, PT, R12, R27, PT ;  /* 0x0000001b0c00720c */ /* 0x000fe20003f66070 */
[----:B------:R-:W-:Y:S01]  /*9f3e0*/  ISETP.GE.U32.AND P4, PT, R11, R30, PT ;  /* 0x0000001e0b00720c */ /* 0x000fe20003f86070 */
[----:B------:R-:W-:Y:S01]  /*9f3f0*/  ISETP.GE.U32.AND P0, PT, R9, R32, PT ;  /* 0x000000200900720c */ /* 0x000fe20003f06070 */
[----:B------:R-:W-:Y:S01]  /*9f400*/  IADD3 R32, PT, PT, -R32, R9, RZ ;  /* 0x0000000920207210 */ /* 0x000fe20007ffe1ff */
[----:B--2---:R-:W-:-:S04]  /*9f410*/  IMAD.WIDE.U32 R8, R28, R24, RZ ;  /* 0x000000181c087225 */ /* 0x004fc800078e00ff */
[----:B------:R-:W-:Y:S01]  /*9f420*/  IMAD.WIDE.U32 R6, R15, UR16, RZ ;  /* 0x000000100f067c25 */ /* 0x000fe2000f8e00ff */
[----:B------:R-:W-:Y:S02]  /*9f430*/  IADD3 R20, PT, PT, -R27, R12, RZ ;  /* 0x0000000c1b147210 */ /* 0x000fe40007ffe1ff */
[----:B------:R-:W-:Y:S01]  /*9f440*/  IADD3 R30, PT, PT, -R30, R11, RZ ;  /* 0x0000000b1e1e7210 */ /* 0x000fe20007ffe1ff */
[----:B------:R-:W-:Y:S02]  /*9f450*/  IMAD R33, R8, 0x7effffff, RZ ;  /* 0x7effffff08217824 */ /* 0x000fe400078e02ff */
[----:B------:R-:W-:Y:S01]  /*9f460*/  IMAD R17, R6, 0x7effffff, RZ ;  /* 0x7effffff06117824 */ /* 0x000fe200078e02ff */
[----:B------:R-:W-:Y:S01]  /*9f470*/  @P1 IADD3 R47, PT, PT, R47, -0x7f000001, RZ ;  /* 0x80ffffff2f2f1810 */ /* 0x000fe20007ffe0ff */
[----:B------:R-:W-:Y:S01]  /*9f480*/  IMAD.HI.U32 R39, R33, 0x7f000001, R8 ;  /* 0x7f00000121277827 */ /* 0x000fe200078e0008 */
[----:B------:R-:W-:Y:S02]  /*9f490*/  @!P3 IADD3 R20, PT, PT, R20, 0x7f000001, RZ ;  /* 0x7f0000011414b810 */ /* 0x000fe40007ffe0ff */
[----:B------:R-:W-:Y:S01]  /*9f4a0*/  @!P4 IADD3 R30, PT, PT, R30, 0x7f000001, RZ ;  /* 0x7f0000011e1ec810 */ /* 0x000fe20007ffe0ff */
[----:B------:R-:W-:Y:S01]  /*9f4b0*/  IMAD.HI.U32 R17, R17, 0x7f000001, R6 ;  /* 0x7f00000111117827 */ /* 0x000fe200078e0006 */
[----:B------:R-:W-:-:S03]  /*9f4c0*/  @!P0 IADD3 R32, PT, PT, R32, 0x7f000001, RZ ;  /* 0x7f00000120208810 */ /* 0x000fc60007ffe0ff */
[----:B------:R-:W-:Y:S01]  /*9f4d0*/  IMAD.WIDE.U32 R6, R47, UR17, RZ ;  /* 0x000000112f067c25 */ /* 0x000fe2000f8e00ff */
[----:B------:R-:W-:-:S03]  /*9f4e0*/  ISETP.GE.U32.AND P0, PT, R39, 0x7f000001, PT ;  /* 0x7f0000012700780c */ /* 0x000fc60003f06070 */
[----:B---3--:R-:W-:-:S04]  /*9f4f0*/  IMAD.WIDE.U32 R10, R29, R20, RZ ;  /* 0x000000141d0a7225 */ /* 0x008fc800078e00ff */
        /* <DEDUP_REMOVED lines=16> */
[----:B------:R-:W-:-:S04]  /*9f600*/  IMAD.WIDE.U32 R12, R28, R20, RZ ;  /* 0x000000141c0c7225 */ /* 0x000fc800078e00ff */
[----:B------:R-:W-:-:S04]  /*9f610*/  IMAD.HI.U32 R36, R29, 0x7f000001, R8 ;  /* 0x7f0000011d247827 */ /* 0x000fc800078e0008 */
[----:B------:R-:W-:-:S04]  /*9f620*/  IMAD.HI.U32 R34, R27, 0x7f000001, R6 ;  /* 0x7f0000011b227827 */ /* 0x000fc800078e0006 */
[----:B------:R-:W-:Y:S01]  /*9f630*/  IMAD.HI.U32 R37, R31, 0x7f000001, R10 ;  /* 0x7f0000011f257827 */ /* 0x000fe200078e000a */
[----:B------:R-:W-:-:S03]  /*9f640*/  IADD3 R21, PT, PT, R56, R21, RZ ;  /* 0x0000001538157210 */ /* 0x000fc60007ffe0ff */
[----:B------:R-:W-:Y:S02]  /*9f650*/  IMAD R33, R12, 0x7effffff, RZ ;  /* 0x7effffff0c217824 */ /* 0x000fe400078e02ff */
[----:B------:R-:W-:Y:S01]  /*9f660*/  IMAD.WIDE.U32 R6, R28, R30, RZ ;  /* 0x0000001e1c067225 */ /* 0x000fe200078e00ff */
[----:B------:R-:W-:-:S03]  /*9f670*/  ISETP.GE.U32.AND P2, PT, R36, 0x7f000001, PT ;  /* 0x7f0000012400780c */ /* 0x000fc60003f46070 */
[----:B------:R-:W-:-:S04]  /*9f680*/  IMAD.HI.U32 R38, R33, 0x7f000001, R12 ;  /* 0x7f00000121267827 */ /* 0x000fc800078e000c */
[----:B------:R-:W-:Y:S01]  /*9f690*/  IMAD R27, R6, 0x7effffff, RZ ;  /* 0x7effffff061b7824 */ /* 0x000fe200078e02ff */
[----:B------:R-:W-:Y:S01]  /*9f6a0*/  ISETP.GE.U32.AND P6, PT, R37, 0x7f000001, PT ;  /* 0x7f0000012500780c */ /* 0x000fe20003fc6070 */
[----:B------:R-:W-:Y:S01]  /*9f6b0*/  ISETP.GE.U32.AND P3, PT, R21, 0x7f000001, PT ;  /* 0x7f0000011500780c */ /* 0x000fe20003f66070 */
[----:B----4-:R-:W-:Y:S01]  /*9f6c0*/  IMAD.WIDE.U32 R12, R23, R24, RZ ;  /* 0x00000018170c7225 */ /* 0x010fe200078e00ff */
[----:B------:R-:W-:Y:S01]  /*9f6d0*/  @P0 IADD3 R26, PT, PT, R26, -0x7f000001, RZ ;  /* 0x80ffffff1a1a0810 */ /* 0x000fe20007ffe0ff */
[----:B------:R-:W-:Y:S01]  /*9f6e0*/  ISETP.GE.U32.AND P5, PT, R34, 0x7f000001, PT ;  /* 0x7f0000012200780c */ /* 0x000fe20003fa6070 */
[----:B------:R-:W-:Y:S01]  /*9f6f0*/  @P1 IADD3 R35, PT, PT, R35, -0x7f000001, RZ ;  /* 0x80ffffff23231810 */ /* 0x000fe20007ffe0ff */
[----:B------:R-:W-:-:S04]  /*9f700*/  IMAD.WIDE.U32 R8, R23, R30, RZ ;  /* 0x0000001e17087225 */ /* 0x000fc800078e00ff */
[----:B------:R-:W-:-:S04]  /*9f710*/  IMAD.HI.U32 R33, R27, 0x7f000001, R6 ;  /* 0x7f0000011b217827 */ /* 0x000fc800078e0006 */
[----:B------:R-:W-:Y:S01]  /*9f720*/  IMAD R7, R12, 0x7effffff, RZ ;  /* 0x7effffff0c077824 */ /* 0x000fe200078e02ff */
[----:B------:R-:W-:Y:S01]  /*9f730*/  ISETP.GE.U32.AND P0, PT, R26, 0x7f000001, PT ;  /* 0x7f0000011a00780c */ /* 0x000fe20003f06070 */
[----:B------:R-:W-:Y:S01]  /*9f740*/  IMAD R31, R8, 0x7effffff, RZ ;  /* 0x7effffff081f7824 */ /* 0x000fe200078e02ff */
[----:B------:R-:W-:Y:S01]  /*9f750*/  ISETP.GE.U32.AND P1, PT, R35, 0x7f000001, PT ;  /* 0x7f0000012300780c */ /* 0x000fe20003f26070 */
[----:B------:R-:W-:Y:S01]  /*9f760*/  IMAD.HI.U32 R12, R7, 0x7f000001, R12 ;  /* 0x7f000001070c7827 */ /* 0x000fe200078e000c */
[----:B------:R-:W-:-:S03]  /*9f770*/  @P2 IADD3 R36, PT, PT, R36, -0x7f000001, RZ ;  /* 0x80ffffff24242810 */ /* 0x000fc60007ffe0ff */
[----:B------:R-:W-:-:S04]  /*9f780*/  IMAD.WIDE.U32 R10, R39, 0x5fffffa, RZ ;  /* 0x05fffffa270a7825 */ /* 0x000fc800078e00ff */
[----:B------:R-:W-:-:S04]  /*9f790*/  IMAD.HI.U32 R31, R31, 0x7f000001, R8 ;  /* 0x7f0000011f1f7827 */ /* 0x000fc800078e0008 */
[----:B------:R-:W-:Y:S01]  /*9f7a0*/  IMAD R29, R39, 0x6, RZ ;  /* 0x00000006271d7824 */ /* 0x000fe200078e02ff */
[----:B------:R-:W-:Y:S02]  /*9f7b0*/  @P6 IADD3 R37, PT, PT, R37, -0x7f000001, RZ ;  /* 0x80ffffff25256810 */ /* 0x000fe40007ffe0ff */
[----:B------:R-:W-:Y:S01]  /*9f7c0*/  @P3 IADD3 R21, PT, PT, R21, -0x7f000001, RZ ;  /* 0x80ffffff15153810 */ /* 0x000fe20007ffe0ff */
[----:B------:R-:W-:Y:S01]  /*9f7d0*/  ISETP.GE.U32.AND P6, PT, R12, 0x7f000001, PT ;  /* 0x7f0000010c00780c */ /* 0x000fe20003fc6070 */
[----:B------:R-:W-:Y:S01]  /*9f7e0*/  ISETP.GE.U32.AND P2, PT, R38, 0x7f000001, PT ;  /* 0x7f0000012600780c */ /* 0x000fe20003f46070 */
[----:B------:R-:W-:Y:S01]  /*9f7f0*/  ISETP.GE.U32.AND P3, PT, R33, 0x7f000001, PT ;  /* 0x7f0000012100780c */ /* 0x000fe20003f66070 */
[----:B------:R-:W-:Y:S01]  /*9f800*/  ISETP.GE.U32.AND P4, PT, R36, 0x7f000001, PT ;  /* 0x7f0000012400780c */ /* 0x000fe20003f86070 */
[----:B------:R-:W-:Y:S01]  /*9f810*/  @P5 IADD3 R34, PT, PT, R34, -0x7f000001, RZ ;  /* 0x80ffffff22225810 */ /* 0x000fe20007ffe0ff */
[----:B------:R-:W-:Y:S01]  /*9f820*/  IMAD.HI.U32 R39, R29, 0x7f000001, R10 ;  /* 0x7f0000011d277827 */ /* 0x000fe200078e000a */
[----:B------:R-:W-:-:S03]  /*9f830*/  ISETP.GE.U32.AND P5, PT, R31, 0x7f000001, PT ;  /* 0x7f0000011f00780c */ /* 0x000fc60003fa6070 */
[----:B------:R-:W-:Y:S01]  /*9f840*/  IMAD.WIDE.U32 R6, R21, UR16, RZ ;  /* 0x0000001015067c25 */ /* 0x000fe2000f8e00ff */
[----:B------:R-:W-:Y:S02]  /*9f850*/  @P0 IADD3 R26, PT, PT, R26, -0x7f000001, RZ ;  /* 0x80ffffff1a1a0810 */ /* 0x000fe40007ffe0ff */
[----:B------:R-:W-:Y:S01]  /*9f860*/  @P1 IADD3 R35, PT, PT, R35, -0x7f000001, RZ ;  /* 0x80ffffff23231810 */ /* 0x000fe20007ffe0ff */
[----:B------:R-:W-:Y:S01]  /*9f870*/  ISETP.GE.U32.AND P0, PT, R34, 0x7f000001, PT ;  /* 0x7f0000012200780c */ /* 0x000fe20003f06070 */
[----:B------:R-:W-:Y:S01]  /*9f880*/  ISETP.GE.U32.AND P1, PT, R39, 0x7f000001, PT ;  /* 0x7f0000012700780c */ /* 0x000fe20003f26070 */
[----:B------:R-:W-:Y:S02]  /*9f890*/  IMAD R27, R6, 0x7effffff, RZ ;  /* 0x7effffff061b7824 */ /* 0x000fe400078e02ff */
[----:B------:R-:W-:Y:S01]  /*9f8a0*/  IMAD.WIDE.U32 R8, R23, R32, RZ ;  /* 0x0000002017087225 */ /* 0x000fe200078e00ff */
[----:B------:R-:W-:Y:S02]  /*9f8b0*/  @P6 IADD3 R12, PT, PT, R12, -0x7f000001, RZ ;  /* 0x80ffffff0c0c6810 */ /* 0x000fe40007ffe0ff */
[----:B------:R-:W-:-:S02]  /*9f8c0*/  @P2 IADD3 R38, PT, PT, R38, -0x7f000001, RZ ;  /* 0x80ffffff26262810 */ /* 0x000fc40007ffe0ff */
[----:B------:R-:W-:Y:S02]  /*9f8d0*/  @P3 IADD3 R33, PT, PT, R33, -0x7f000001, RZ ;  /* 0x80ffffff21213810 */ /* 0x000fe40007ffe0ff */
[----:B------:R-:W-:Y:S01]  /*9f8e0*/  @P4 IADD3 R36, PT, PT, R36, -0x7f000001, RZ ;  /* 0x80ffffff24244810 */ /* 0x000fe20007ffe0ff */
[----:B------:R-:W-:-:S04]  /*9f8f0*/  IMAD.HI.U32 R27, R27, 0x7f000001, R6 ;  /* 0x7f0000011b1b7827 */ /* 0x000fc800078e0006 */
[----:B------:R-:W-:Y:S01]  /*9f900*/  IMAD R7, R8, 0x7effffff, RZ ;  /* 0x7effffff08077824 */ /* 0x000fe200078e02ff */
[----:B------:R-:W-:Y:S01]  /*9f910*/  @P5 IADD3 R31, PT, PT, R31, -0x7f000001, RZ ;  /* 0x80ffffff1f1f5810 */ /* 0x000fe20007ffe0ff */
[----:B------:R-:W-:Y:S01]  /*9f920*/  IMAD.WIDE.U32 R10, R12, 0x5fffffa, RZ ;  /* 0x05fffffa0c0a7825 */ /* 0x000fe200078e00ff */
[----:B------:R-:W-:Y:S02]  /*9f930*/  IADD3 R28, PT, PT, R35, R38, RZ ;  /* 0x00000026231c7210 */ /* 0x000fe40007ffe0ff */
[----:B------:R-:W-:Y:S01]  /*9f940*/  IADD3 R29, PT, PT, R36, R33, RZ ;  /* 0x00000021241d7210 */ /* 0x000fe20007ffe0ff */
[----:B------:R-:W-:-:S04]  /*9f950*/  IMAD.HI.U32 R35, R7, 0x7f000001, R8 ;  /* 0x7f00000107237827 */ /* 0x000fc800078e0008 */
[----:B------:R-:W-:Y:S01]  /*9f960*/  IMAD R33, R12, 0x6, RZ ;  /* 0x000000060c217824 */ /* 0x000fe200078e02ff */
[----:B------:R-:W-:Y:S02]  /*9f970*/  @P0 IADD3 R34, PT, PT, R34, -0x7f000001, RZ ;  /* 0x80ffffff22220810 */ /* 0x000fe40007ffe0ff */
[----:B------:R-:W-:Y:S01]  /*9f980*/  @P1 IADD3 R39, PT, PT, R39, -0x7f000001, RZ ;  /* 0x80ffffff27271810 */ /* 0x000fe20007ffe0ff */
[----:B------:R-:W-:-:S04]  /*9f990*/  IMAD.WIDE.U32 R8, R31, 0x5fffffa, RZ ;  /* 0x05fffffa1f087825 */ /* 0x000fc800078e00ff */
[----:B------:R-:W-:Y:S01]  /*9f9a0*/  IMAD.WIDE.U32 R6, R19, R20, RZ ;  /* 0x0000001413067225 */ /* 0x000fe200078e00ff */
[----:B------:R-:W-:-:S03]  /*9f9b0*/  IADD3 R26, PT, PT, R26, R37, RZ ;  /* 0x000000251a1a7210 */ /* 0x000fc60007ffe0ff */
[----:B------:R-:W-:Y:S02]  /*9f9c0*/  IMAD R13, R31, 0x6, RZ ;  /* 0x000000061f0d7824 */ /* 0x000fe400078e02ff */
[----:B------:R-:W-:-:S04]  /*9f9d0*/  IMAD.HI.U32 R37, R33, 0x7f000001, R10 ;  /* 0x7f00000121257827 */ /* 0x000fc800078e000a */
[----:B------:R-:W-:Y:S01]  /*9f9e0*/  IMAD R33, R6, 0x7effffff, RZ ;  /* 0x7effffff06217824 */ /* 0x000fe200078e02ff */
[----:B------:R-:W-:Y:S01]  /*9f9f0*/  IADD3 R31, PT, PT, R34, R39, RZ ;  /* 0x00000027221f7210 */ /* 0x000fe20007ffe0ff */
[----:B------:R-:W-:-:S04]  /*9fa00*/  IMAD.WIDE.U32 R10, R19, R30, RZ ;  /* 0x0000001e130a7225 */ /* 0x000fc800078e00ff */
[----:B------:R-:W-:-:S04]  /*9fa10*/  IMAD.HI.U32 R34, R13, 0x7f000001, R8 ;  /* 0x7f0000010d227827 */ /* 0x000fc800078e0008 */
[----:B------:R-:W-:-:S04]  /*9fa20*/  IMAD.WIDE.U32 R12, R19, R24, RZ ;  /* 0x00000018130c7225 */ /* 0x000fc800078e00ff */
[----:B------:R-:W-:-:S04]  /*9fa30*/  IMAD.WIDE.U32 R8, R23, R20, RZ ;  /* 0x0000001417087225 */ /* 0x000fc800078e00ff */
[----:B------:R-:W-:-:S04]  /*9fa40*/  IMAD.HI.U32 R24, R33, 0x7f000001, R6 ;  /* 0x7f00000121187827 */ /* 0x000fc800078e0006 */
[----:B------:R-:W-:Y:S01]  /*9fa50*/  IMAD R23, R10, 0x7effffff, RZ ;  /* 0x7effffff0a177824 */ /* 0x000fe200078e02ff */
[----:B------:R-:W-:Y:S01]  /*9fa60*/  ISETP.GE.U32.AND P4, PT, R28, 0x7f000001, PT ;  /* 0x7f0000011c00780c */ /* 0x000fe20003f86070 */
[----:B------:R-:W-:Y:S01]  /*9fa70*/  ISETP.GE.U32.AND P3, PT, R35, 0x7f000001, PT ;  /* 0x7f0000012300780c */ /* 0x000fe20003f66070 */
[----:B------:R-:W-:Y:S01]  /*9fa80*/  ISETP.GE.U32.AND P1, PT, R24, 0x7f000001, PT ;  /* 0x7f0000011800780c */ /* 0x000fe20003f26070 */
[----:B------:R-:W-:Y:S01]  /*9fa90*/  IMAD.HI.U32 R10, R23, 0x7f000001, R10 ;  /* 0x7f000001170a7827 */ /* 0x000fe200078e000a */
[----:B------:R-:W-:-:S04]  /*9faa0*/  ISETP.GE.U32.AND P0, PT, R26, 0x7f000001, PT ;  /* 0x7f0000011a00780c */ /* 0x000fc80003f06070 */
[----:B------:R-:W-:Y:S01]  /*9fab0*/  ISETP.GE.U32.AND P5, PT, R10, 0x7f000001, PT ;  /* 0x7f0000010a00780c */ /* 0x000fe20003fa6070 */
[----:B------:R-:W-:Y:S02]  /*9fac0*/  IMAD R7, R8, 0x7effffff, RZ ;  /* 0x7effffff08077824 */ /* 0x000fe400078e02ff */
[----:B------:R-:W-:Y:S01]  /*9fad0*/  IMAD R33, R12, 0x7effffff, RZ ;  /* 0x7effffff0c217824 */ /* 0x000fe200078e02ff */
[----:B------:R-:W-:Y:S01]  /*9fae0*/  ISETP.GE.U32.AND P2, PT, R37, 0x7f000001, PT ;  /* 0x7f0000012500780c */ /* 0x000fe20003f46070 */
[----:B------:R-:W-:Y:S01]  /*9faf0*/  @P4 IADD3 R28, PT, PT, R28, -0x7f000001, RZ ;  /* 0x80ffffff1c1c4810 */ /* 0x000fe20007ffe0ff */
[----:B------:R-:W-:Y:S01]  /*9fb00*/  ISETP.GE.U32.AND P4, PT, R25, 0x7f000001, PT ;  /* 0x7f0000011900780c */ /* 0x000fe20003f86070 */
[----:B------:R-:W-:Y:S01]  /*9fb10*/  IMAD.HI.U32 R20, R7, 0x7f000001, R8 ;  /* 0x7f00000107147827 */ /* 0x000fe200078e0008 */
[----:B------:R-:W-:-:S03]  /*9fb20*/  @P1 IADD3 R24, PT, PT, R24, -0x7f000001, RZ ;  /* 0x80ffffff18181810 */ /* 0x000fc60007ffe0ff */
[----:B------:R-:W-:-:S04]  /*9fb30*/  IMAD.HI.U32 R33, R33, 0x7f000001, R12 ;  /* 0x7f00000121217827 */ /* 0x000fc800078e000c */
[----:B------:R-:W-:Y:S01]  /*9fb40*/  IMAD.WIDE.U32 R6, R19, R32, RZ ;  /* 0x0000002013067225 */ /* 0x000fe200078e00ff */
[----:B------:R-:W-:Y:S01]  /*9fb50*/  @P3 IADD3 R35, PT, PT, R35, -0x7f000001, RZ ;  /* 0x80ffffff23233810 */ /* 0x000fe20007ffe0ff */
[----:B------:R-:W-:Y:S01]  /*9fb60*/  ISETP.GE.U32.AND P3, PT, R34, 0x7f000001, PT ;  /* 0x7f0000012200780c */ /* 0x000fe20003f66070 */
[----:B------:R-:W-:Y:S01]  /*9fb70*/  ISETP.GE.U32.AND P6, PT, R31, 0x7f000001, PT ;  /* 0x7f0000011f00780c */ /* 0x000fe20003fc6070 */
[----:B------:R-:W-:Y:S01]  /*9fb80*/  @P0 IADD3 R26, PT, PT, R26, -0x7f000001, RZ ;  /* 0x80ffffff1a1a0810 */ /* 0x000fe20007ffe0ff */
[----:B------:R-:W-:-:S04]  /*9fb90*/  IMAD.WIDE.U32 R8, R24, 0x5fffffa, RZ ;  /* 0x05fffffa18087825 */ /* 0x000fc800078e00ff */
[----:B------:R-:W-:Y:S01]  /*9fba0*/  IMAD R11, R6, 0x7effffff, RZ ;  /* 0x7effffff060b7824 */ /* 0x000fe200078e02ff */
[----:B------:R-:W-:Y:S01]  /*9fbb0*/  @P5 IADD3 R10, PT, PT, R10, -0x7f000001, RZ ;  /* 0x80ffffff0a0a5810 */ /* 0x000fe20007ffe0ff */
[----:B------:R-:W-:Y:S01]  /*9fbc0*/  ISETP.GE.U32.AND P0, PT, R33, 0x7f000001, PT ;  /* 0x7f0000012100780c */ /* 0x000fe20003f06070 */
[----:B------:R-:W-:Y:S02]  /*9fbd0*/  IMAD R13, R24, 0x6, RZ ;  /* 0x00000006180d7824 */ /* 0x000fe400078e02ff */
[----:B------:R-:W-:-:S04]  /*9fbe0*/  IMAD.HI.U32 R12, R11, 0x7f000001, R6 ;  /* 0x7f0000010b0c7827 */ /* 0x000fc800078e0006 */
[----:B------:R-:W-:Y:S01]  /*9fbf0*/  IMAD.WIDE.U32 R6, R10, 0x5fffffa, RZ ;  /* 0x05fffffa0a067825 */ /* 0x000fe200078e00ff */
[----:B------:R-:W-:-:S03]  /*9fc00*/  @P2 IADD3 R37, PT, PT, R37, -0x7f000001, RZ ;  /* 0x80ffffff25252810 */ /* 0x000fc60007ffe0ff */
[----:B------:R-:W-:Y:S01]  /*9fc10*/  IMAD.HI.U32 R24, R13, 0x7f000001, R8 ;  /* 0x7f0000010d187827 */ /* 0x000fe200078e0008 */
[----:B------:R-:W-:Y:S01]  /*9fc20*/  @P4 IADD3 R25, PT, PT, R25, -0x7f000001, RZ ;  /* 0x80ffffff19194810 */ /* 0x000fe20007ffe0ff */
[----:B------:R-:W-:Y:S02]  /*9fc30*/  ISETP.GE.U32.AND P2, PT, R20, 0x7f000001, PT ;  /* 0x7f0000011400780c */ /* 0x000fe40003f46070 */
[----:B------:R-:W-:Y:S01]  /*9fc40*/  IMAD R9, R10, 0x6, RZ ;  /* 0x000000060a097824 */ /* 0x000fe200078e02ff */
[----:B------:R-:W-:Y:S01]  /*9fc50*/  ISETP.GE.U32.AND P4, PT, R29, 0x7f000001, PT ;  /* 0x7f0000011d00780c */ /* 0x000fe20003f86070 */
[----:B------:R-:W-:Y:S02]  /*9fc60*/  @P3 IADD3 R34, PT, PT, R34, -0x7f000001, RZ ;  /* 0x80ffffff22223810 */ /* 0x000fe40007ffe0ff */
[----:B------:R-:W-:Y:S01]  /*9fc70*/  @P6 IADD3 R31, PT, PT, R31, -0x7f000001, RZ ;  /* 0x80ffffff1f1f6810 */ /* 0x000fe20007ffe0ff */
[----:B------:R-:W-:Y:S01]  /*9fc80*/  IMAD.HI.U32 R23, R9, 0x7f000001, R6 ;  /* 0x7f00000109177827 */ /* 0x000fe200078e0006 */
[----:B------:R-:W-:-:S02]  /*9fc90*/  @P0 IADD3 R33, PT, PT, R33, -0x7f000001, RZ ;  /* 0x80ffffff21210810 */ /* 0x000fc40007ffe0ff */
[----:B------:R-:W-:Y:S02]  /*9fca0*/  IADD3 R26, PT, PT, R26, R37, RZ ;  /* 0x000000251a1a7210 */ /* 0x000fe40007ffe0ff */
[----:B------:R-:W-:Y:S01]  /*9fcb0*/  IADD3 R31, PT, PT, R31, R34, RZ ;  /* 0x000000221f1f7210 */ /* 0x000fe20007ffe0ff */
[----:B------:R-:W-:Y:S01]  /*9fcc0*/  ISETP.GE.U32.AND P0, PT, R23, 0x7f000001, PT ;  /* 0x7f0000011700780c */ /* 0x000fe20003f06070 */
[----:B------:R-:W-:-:S04]  /*9fcd0*/  IMAD.WIDE.U32 R10, R33, 0x5fffffa, RZ ;  /* 0x05fffffa210a7825 */ /* 0x000fc800078e00ff */
[----:B------:R-:W-:Y:S01]  /*9fce0*/  IMAD R13, R33, 0x6, RZ ;  /* 0x00000006210d7824 */ /* 0x000fe200078e02ff */
[----:B------:R-:W-:Y:S01]  /*9fcf0*/  @P2 IADD3 R20, PT, PT, R20, -0x7f000001, RZ ;  /* 0x80ffffff14142810 */ /* 0x000fe20007ffe0ff */
[----:B------:R-:W-:Y:S01]  /*9fd00*/  ISETP.GE.U32.AND P6, PT, R24, 0x7f000001, PT ;  /* 0x7f0000011800780c */ /* 0x000fe20003fc6070 */
[----:B------:R-:W-:Y:S01]  /*9fd10*/  @P4 IADD3 R29, PT, PT, R29, -0x7f000001, RZ ;  /* 0x80ffffff1d1d4810 */ /* 0x000fe20007ffe0ff */
[----:B------:R-:W-:Y:S01]  /*9fd20*/  ISETP.GE.U32.AND P5, PT, R31, 0x7f000001, PT ;  /* 0x7f0000011f00780c */ /* 0x000fe20003fa6070 */
        /* <DEDUP_REMOVED lines=8> */
[----:B------:R-:W-:Y:S01]  /*9fdb0*/  IMAD.WIDE.U32 R6, R47, UR16, RZ ;  /* 0x000000102f067c25 */ /* 0x000fe2000f8e00ff */
[----:B------:R-:W-:Y:S01]  /*9fdc0*/  @P6 IADD3 R24, PT, PT, R24, -0x7f000001, RZ ;  /* 0x80ffffff18186810 */ /* 0x000fe20007ffe0ff */
[----:B------:R-:W-:Y:S01]  /*9fdd0*/  ISETP.GE.U32.AND P3, PT, R28, 0x7f000001, PT ;  /* 0x7f0000011c00780c */ /* 0x000fe20003f66070 */
[----:B------:R-:W-:Y:S01]  /*9fde0*/  @P5 IADD3 R31, PT, PT, R31, -0x7f000001, RZ ;  /* 0x80ffffff1f1f5810 */ /* 0x000fe20007ffe0ff */
[----:B------:R-:W-:Y:S01]  /*9fdf0*/  IMAD R13, R6, 0x7effffff, RZ ;  /* 0x7effffff060d7824 */ /* 0x000fe200078e02ff */
[----:B------:R-:W-:-:S03]  /*9fe00*/  @P2 IADD3 R26, PT, PT, R26, -0x7f000001, RZ ;  /* 0x80ffffff1a1a2810 */ /* 0x000fc60007ffe0ff */
[----:B------:R-:W-:Y:S01]  /*9fe10*/  IMAD.HI.U32 R30, R13, 0x7f000001, R6 ;  /* 0x7f0000010d1e7827 */ /* 0x000fe200078e0006 */
[----:B------:R-:W-:Y:S02]  /*9fe20*/  IADD3 R31, PT, PT, R31, R24, RZ ;  /* 0x000000181f1f7210 */ /* 0x000fe40007ffe0ff */
[----:B------:R-:W-:Y:S02]  /*9fe30*/  IADD3 R13, PT, PT, R26, R23, RZ ;  /* 0x000000171a0d7210 */ /* 0x000fe40007ffe0ff */
[----:B------:R-:W-:Y:S02]  /*9fe40*/  @P1 IADD3 R33, PT, PT, R33, -0x7f000001, RZ ;  /* 0x80ffffff21211810 */ /* 0x000fe40007ffe0ff */
[----:B------:R-:W-:Y:S02]  /*9fe50*/  @P4 IADD3 R12, PT, PT, R12, -0x7f000001, RZ ;  /* 0x80ffffff0c0c4810 */ /* 0x000fe40007ffe0ff */
[----:B------:R-:W-:Y:S01]  /*9fe60*/  @P0 IADD3 R29, PT, PT, R29, -0x7f000001, RZ ;  /* 0x80ffffff1d1d0810 */ /* 0x000fe20007ffe0ff */
[----:B------:R-:W-:Y:S01]  /*9fe70*/  IMAD.WIDE.U32 R8, R15, UR17, RZ ;  /* 0x000000110f087c25 */ /* 0x000fe2000f8e00ff */
[----:B------:R-:W-:Y:S01]  /*9fe80*/  ISETP.GE.U32.AND P1, PT, R31, 0x7f000001, PT ;  /* 0x7f0000011f00780c */ /* 0x000fe20003f26070 */
[----:B------:R-:W-:Y:S01]  /*9fe90*/  ISETP.GE.U32.AND P2, PT, R13, 0x7f000001, PT ;  /* 0x7f0000010d00780c */ /* 0x000fe20003f46070 */
[----:B------:R-:W-:Y:S01]  /*9fea0*/  @P3 IADD3 R28, PT, PT, R28, -0x7f000001, RZ ;  /* 0x80ffffff1c1c3810 */ /* 0x000fe20007ffe0ff */
[----:B------:R-:W-:Y:S01]  /*9feb0*/  IMAD R19, R8, 0x7effffff, RZ ;  /* 0x7effffff08137824 */ /* 0x000fe200078e02ff */
[----:B------:R-:W-:Y:S01]  /*9fec0*/  IADD3 R29, PT, PT, R29, R12, RZ ;  /* 0x0000000c1d1d7210 */ /* 0x000fe20007ffe0ff */
[----:B------:R-:W-:-:S04]  /*9fed0*/  IMAD.WIDE.U32 R10, R25, UR16, RZ ;  /* 0x00000010190a7c25 */ /* 0x000fc8000f8e00ff */
[----:B------:R-:W-:Y:S01]  /*9fee0*/  IMAD.HI.U32 R34, R19, 0x7f000001, R8 ;  /* 0x7f00000113227827 */ /* 0x000fe200078e0008 */
[----:B------:R-:W-:Y:S01]  /*9fef0*/  IADD3 R19, PT, PT, R28, R33, RZ ;  /* 0x000000211c137210 */ /* 0x000fe20007ffe0ff */
[----:B------:R-:W-:Y:S02]  /*9ff00*/  ISETP.GE.U32.AND P0, PT, R29, 0x7f000001, PT ;  /* 0x7f0000011d00780c */ /* 0x000fe40003f06070 */
[----:B------:R-:W-:Y:S02]  /*9ff10*/  IMAD R7, R10, 0x7effffff, RZ ;  /* 0x7effffff0a077824 */ /* 0x000fe400078e02ff */
[----:B------:R-:W-:Y:S01]  /*9ff20*/  IMAD.WIDE.U32 R8, R21, UR17, RZ ;  /* 0x0000001115087c25 */ /* 0x000fe2000f8e00ff */
[----:B------:R-:W-:Y:S01]  /*9ff30*/  ISETP.GE.U32.AND P3, PT, R19, 0x7f000001, PT ;  /* 0x7f0000011300780c */ /* 0x000fe20003f66070 */
[----:B------:R-:W-:Y:S02]  /*9ff40*/  @P1 IADD3 R31, PT, PT, R31, -0x7f000001, RZ ;  /* 0x80ffffff1f1f1810 */ /* 0x000fe40007ffe0ff */
[----:B------:R-:W-:Y:S01]  /*9ff50*/  @P2 IADD3 R13, PT, PT, R13, -0x7f000001, RZ ;  /* 0x80ffffff0d0d2810 */ /* 0x000fe20007ffe0ff */
[----:B------:R-:W-:-:S04]  /*9ff60*/  IMAD.HI.U32 R32, R7, 0x7f000001, R10 ;  /* 0x7f00000107207827 */ /* 0x000fc800078e000a */
[----:B------:R-:W-:-:S04]  /*9ff70*/  IMAD.WIDE.U32 R10, R47, UR18, RZ ;  /* 0x000000122f0a7c25 */ /* 0x000fc8000f8e00ff */
[----:B------:R-:W-:Y:S01]  /*9ff80*/  IMAD R23, R8, 0x7effffff, RZ ;  /* 0x7effffff08177824 */ /* 0x000fe200078e02ff */
[----:B------:R-:W-:Y:S01]  /*9ff90*/  IADD3 R20, PT, PT, R31, R22, RZ ;  /* 0x000000161f147210 */ /* 0x000fe20007ffe0ff */
[----:B------:R-:W-:Y:S01]  /*9ffa0*/  IMAD.WIDE.U32 R6, R15, UR18, RZ ;  /* 0x000000120f067c25 */ /* 0x000fe2000f8e00ff */
[----:B------:R-:W-:-:S03]  /*9ffb0*/  IADD3 R22, PT, PT, R13, R16, RZ ;  /* 0x000000100d167210 */ /* 0x000fc60007ffe0ff */
[----:B------:R-:W-:Y:S02]  /*9ffc0*/  IMAD R33, R10, 0x7effffff, RZ ;  /* 0x7effffff0a217824 */ /* 0x000fe400078e02ff */
[----:B------:R-:W-:Y:S01]  /*9ffd0*/  IMAD.HI.U32 R35, R23, 0x7f000001, R8 ;  /* 0x7f00000117237827 */ /* 0x000fe200078e0008 */
[----:B------:R-:W-:-:S03]  /*9ffe0*/  @P0 IADD3 R29, PT, PT, R29, -0x7f000001, RZ ;  /* 0x80ffffff1d1d0810 */ /* 0x000fc60007ffe0ff */
[----:B------:R-:W-:Y:S01]  /*9fff0*/  IMAD R23, R6, 0x7effffff, RZ ;  /* 0x7effffff06177824 */ /* 0x000fe200078e02ff */
[----:B------:R-:W-:Y:S01]  /*a0000*/  ISETP.GE.U32.AND P0, PT, R20, 0x7f000001, PT ;  /* 0x7f0000011400780c */ /* 0x000fe20003f06070 */
[----:B------:R-:W-:Y:S01]  /*a0010*/  IMAD.WIDE.U32 R8, R25, UR17, RZ ;  /* 0x0000001119087c25 */ /* 0x000fe2000f8e00ff */
[----:B------:R-:W-:-:S03]  /*a0020*/  ISETP.GE.U32.AND P1, PT, R22, 0x7f000001, PT ;  /* 0x7f0000011600780c */ /* 0x000fc60003f26070 */
[----:B------:R-:W-:-:S04]  /*a0030*/  IMAD.HI.U32 R28, R33, 0x7f000001, R10 ;  /* 0x7f000001211c7827 */ /* 0x000fc800078e000a */
[----:B------:R-:W-:Y:S01]  /*a0040*/  IMAD.HI.U32 R33, R23, 0x7f000001, R6 ;  /* 0x7f00000117217827 */ /* 0x000fe200078e0006 */
[----:B------:R-:W-:Y:S02]  /*a0050*/  @P3 IADD3 R19, PT, PT, R19, -0x7f000001, RZ ;  /* 0x80ffffff13133810 */ /* 0x000fe40007ffe0ff */
[----:B------:R-:W-:Y:S01]  /*a0060*/  IADD3 R26, PT, PT, R29, R0, RZ ;  /* 0x000000001d1a7210 */ /* 0x000fe20007ffe0ff */
[----:B------:R-:W-:Y:S01]  /*a0070*/  IMAD R7, R8, 0x7effffff, RZ ;  /* 0x7effffff08077824 */ /* 0x000fe200078e02ff */
[----:B------:R-:W-:Y:S01]  /*a0080*/  ISETP.GE.U32.AND P6, PT, R17, 0x7f000001, PT ;  /* 0x7f0000011100780c */ /* 0x000fe20003fc6070 */
[----:B------:R-:W-:Y:S02]  /*a0090*/  IADD3 R24, PT, PT, R19, R14, RZ ;  /* 0x0000000e13187210 */ /* 0x000fe40007ffe0ff */
[----:B------:R-:W-:Y:S01]  /*a00a0*/  IMAD.HI.U32 R12, R7, 0x7f000001, R8 ;  /* 0x7f000001070c7827 */ /* 0x000fe200078e0008 */
[----:B------:R-:W-:-:S03]  /*a00b0*/  ISETP.GE.U32.AND P3, PT, R26, 0x7f000001, PT ;  /* 0x7f0000011a00780c */ /* 0x000fc60003f66070 */
[----:B------:R-:W-:Y:S01]  /*a00c0*/  IMAD.WIDE.U32 R8, R25, UR18, RZ ;  /* 0x0000001219087c25 */ /* 0x000fe2000f8e00ff */
[----:B------:R0:W-:Y:S04]  /*a00d0*/  STL [R1+0x114], R22 ;  /* 0x0001141601007387 */ /* 0x0001e80000100800 */
[----:B------:R1:W-:Y:S01]  /*a00e0*/  STL [R1+0x110], R20 ;  /* 0x0001101401007387 */ /* 0x0003e20000100800 */
[----:B------:R-:W-:Y:S01]  /*a00f0*/  IMAD R13, R8, 0x7effffff, RZ ;  /* 0x7effffff080d7824 */ /* 0x000fe200078e02ff */
[----:B------:R-:W-:Y:S01]  /*a0100*/  ISETP.GE.U32.AND P2, PT, R24, 0x7f000001, PT ;  /* 0x7f0000011800780c */ /* 0x000fe20003f46070 */
[----:B------:R-:W-:-:S04]  /*a0110*/  IMAD.WIDE.U32 R10, R21, UR18, RZ ;  /* 0x00000012150a7c25 */ /* 0x000fc8000f8e00ff */
[----:B------:R-:W-:Y:S01]  /*a0120*/  IMAD.HI.U32 R14, R13, 0x7f000001, R8 ;  /* 0x7f0000010d0e7827 */ /* 0x000fe200078e0008 */
[----:B0-----:R-:W-:Y:S02]  /*a0130*/  @P1 IADD3 R22, PT, PT, R22, -0x7f000001, RZ ;  /* 0x80ffffff16161810 */ /* 0x001fe40007ffe0ff */
[----:B-1----:R-:W-:Y:S01]  /*a0140*/  @P0 IADD3 R20, PT, PT, R20, -0x7f000001, RZ ;  /* 0x80ffffff14140810 */ /* 0x002fe20007ffe0ff */
[----:B------:R-:W-:Y:S01]  /*a0150*/  ISETP.GE.U32.AND P4, PT, R18, 0x7f000001, PT ;  /* 0x7f0000011200780c */ /* 0x000fe20003f86070 */
[----:B------:R-:W-:Y:S01]  /*a0160*/  @P6 IADD3 R17, PT, PT, R17, -0x7f000001, RZ ;  /* 0x80ffffff11116810 */ /* 0x000fe20007ffe0ff */
[----:B------:R-:W-:Y:S02]  /*a0170*/  IMAD R23, R10, 0x7effffff, RZ ;  /* 0x7effffff0a177824 */ /* 0x000fe400078e02ff */
[----:B------:R-:W-:Y:S04]  /*a0180*/  STL [R1+0x110], R20 ;  /* 0x0001101401007387 */ /* 0x000fe80000100800 */
[----:B------:R-:W-:Y:S04]  /*a0190*/  STL [R1+0x114], R22 ;  /* 0x0001141601007387 */ /* 0x000fe80000100800 */
[----:B------:R-:W-:Y:S01]  /*a01a0*/  STL [R1+0x118], R24 ;  /* 0x0001181801007387 */ /* 0x000fe20000100800 */
[----:B------:R-:W-:-:S03]  /*a01b0*/  ISETP.GE.U32.AND P1, PT, R27, 0x7f000001, PT ;  /* 0x7f0000011b00780c */ /* 0x000fc60003f26070 */
[----:B------:R0:W-:Y:S01]  /*a01c0*/  STL [R1+0x11c], R26 ;  /* 0x00011c1a01007387 */ /* 0x0001e20000100800 */
[----:B------:R-:W-:Y:S01]  /*a01d0*/  IMAD.HI.U32 R36, R23, 0x7f000001, R10 ;  /* 0x7f00000117247827 */ /* 0x000fe200078e000a */
[----:B------:R-:W-:Y:S01]  /*a01e0*/  ISETP.GE.U32.AND P5, PT, R12, 0x7f000001, PT ;  /* 0x7f0000010c00780c */ /* 0x000fe20003fa6070 */
[----:B------:R-:W-:Y:S02]  /*a01f0*/  ISETP.GE.U32.AND P6, PT, R17, 0x7f000001, PT ;  /* 0x7f0000011100780c */ /* 0x000fe40003fc6070 */
[----:B------:R-:W-:Y:S01]  /*a0200*/  IMAD.WIDE.U32 R10, R21, UR19, RZ ;  /* 0x00000013150a7c25 */ /* 0x000fe2000f8e00ff */
[----:B0-----:R-:W-:Y:S01]  /*a0210*/  @P3 IADD3 R26, PT, PT, R26, -0x7f000001, RZ ;  /* 0x80ffffff1a1a3810 */ /* 0x001fe20007ffe0ff */
[----:B------:R-:W-:Y:S01]  /*a0220*/  ISETP.GE.U32.AND P3, PT, R14, 0x7f000001, PT ;  /* 0x7f0000010e00780c */ /* 0x000fe20003f66070 */
[----:B------:R-:W-:Y:S01]  /*a0230*/  @P2 IADD3 R24, PT, PT, R24, -0x7f000001, RZ ;  /* 0x80ffffff18182810 */ /* 0x000fe20007ffe0ff */
[----:B------:R-:W-:Y:S01]  /*a0240*/  ISETP.GE.U32.AND P2, PT, R32, 0x7f000001, PT ;  /* 0x7f0000012000780c */ /* 0x000fe20003f46070 */
[----:B------:R-:W-:Y:S01]  /*a0250*/  IMAD R19, R10, 0x7effffff, RZ ;  /* 0x7effffff0a137824 */ /* 0x000fe200078e02ff */
[----:B------:R-:W-:Y:S01]  /*a0260*/  ISETP.GE.U32.AND P0, PT, R34, 0x7f000001, PT ;  /* 0x7f0000012200780c */ /* 0x000fe20003f06070 */
[----:B------:R-:W-:Y:S01]  /*a0270*/  @P4 IADD3 R18, PT, PT, R18, -0x7f000001, RZ ;  /* 0x80ffffff12124810 */ /* 0x000fe20007ffe0ff */
[----:B------:R-:W-:Y:S01]  /*a0280*/  ISETP.GE.U32.AND P4, PT, R30, 0x7f000001, PT ;  /* 0x7f0000011e00780c */ /* 0x000fe20003f86070 */
[----:B------:R-:W-:Y:S01]  /*a0290*/  IMAD.HI.U32 R16, R19, 0x7f000001, R10 ;  /* 0x7f00000113107827 */ /* 0x000fe200078e000a */
[----:B------:R-:W-:-:S02]  /*a02a0*/  @P1 IADD3 R27, PT, PT, R27, -0x7f000001, RZ ;  /* 0x80ffffff1b1b1810 */ /* 0x000fc40007ffe0ff */
[----:B------:R-:W-:Y:S02]  /*a02b0*/  @P5 IADD3 R12, PT, PT, R12, -0x7f000001, RZ ;  /* 0x80ffffff0c0c5810 */ /* 0x000fe40007ffe0ff */
[----:B------:R-:W-:Y:S01]  /*a02c0*/  @P6 IADD3 R17, PT, PT, R17, -0x7f000001, RZ ;  /* 0x80ffffff11116810 */ /* 0x000fe20007ffe0ff */
[----:B------:R-:W-:Y:S01]  /*a02d0*/  IMAD.WIDE.U32 R6, R15, UR19, RZ ;  /* 0x000000130f067c25 */ /* 0x000fe2000f8e00ff */
[----:B------:R-:W-:Y:S01]  /*a02e0*/  @P3 IADD3 R14, PT, PT, R14, -0x7f000001, RZ ;  /* 0x80ffffff0e0e3810 */ /* 0x000fe20007ffe0ff */
[----:B------:R-:W-:Y:S01]  /*a02f0*/  ISETP.GE.U32.AND P5, PT, R36, 0x7f000001, PT ;  /* 0x7f0000012400780c */ /* 0x000fe20003fa6070 */
[----:B------:R-:W-:Y:S01]  /*a0300*/  ISETP.GE.U32.AND P6, PT, R16, 0x7f000001, PT ;  /* 0x7f0000011000780c */ /* 0x000fe20003fc6070 */
[----:B------:R-:W-:Y:S01]  /*a0310*/  ISETP.GE.U32.AND P3, PT, R27, 0x7f000001, PT ;  /* 0x7f0000011b00780c */ /* 0x000fe20003f66070 */
[----:B------:R-:W-:Y:S01]  /*a0320*/  @P2 IADD3 R32, PT, PT, R32, -0x7f000001, RZ ;  /* 0x80ffffff20202810 */ /* 0x000fe20007ffe0ff */
[----:B------:R-:W-:-:S04]  /*a0330*/  IMAD.WIDE.U32 R10, R14, 0x5fffffa, RZ ;  /* 0x05fffffa0e0a7825 */ /* 0x000fc800078e00ff */
[----:B------:R-:W-:Y:S02]  /*a0340*/  IMAD R15, R6, 0x7effffff, RZ ;  /* 0x7effffff060f7824 */ /* 0x000fe400078e02ff */
[----:B------:R-:W-:Y:S02]  /*a0350*/  IMAD R21, R14, 0x6, RZ ;  /* 0x000000060e157824 */ /* 0x000fe400078e02ff */
[----:B------:R-:W-:Y:S01]  /*a0360*/  IMAD.WIDE.U32 R8, R12, 0x5fffffa, RZ ;  /* 0x05fffffa0c087825 */ /* 0x000fe200078e00ff */
[----:B------:R-:W-:-:S03]  /*a0370*/  @P0 IADD3 R34, PT, PT, R34, -0x7f000001, RZ ;  /* 0x80ffffff22220810 */ /* 0x000fc60007ffe0ff */
[----:B------:R-:W-:Y:S01]  /*a0380*/  IMAD.HI.U32 R15, R15, 0x7f000001, R6 ;  /* 0x7f0000010f0f7827 */ /* 0x000fe200078e0006 */
[----:B------:R-:W-:Y:S01]  /*a0390*/  @P4 IADD3 R30, PT, PT, R30, -0x7f000001, RZ ;  /* 0x80ffffff1e1e4810 */ /* 0x000fe20007ffe0ff */
[----:B------:R-:W-:Y:S02]  /*a03a0*/  ISETP.GE.U32.AND P0, PT, R32, 0x7f000001, PT ;  /* 0x7f0000012000780c */ /* 0x000fe40003f06070 */
[----:B------:R-:W-:-:S04]  /*a03b0*/  IMAD.WIDE.U32 R6, R25, UR19, RZ ;  /* 0x0000001319067c25 */ /* 0x000fc8000f8e00ff */
[----:B------:R-:W-:Y:S02]  /*a03c0*/  IMAD R19, R12, 0x6, RZ ;  /* 0x000000060c137824 */ /* 0x000fe400078e02ff */
[----:B------:R-:W-:Y:S01]  /*a03d0*/  IMAD.HI.U32 R14, R21, 0x7f000001, R10 ;  /* 0x7f000001150e7827 */ /* 0x000fe200078e000a */
[----:B------:R-:W-:Y:S01]  /*a03e0*/  IADD3 R17, PT, PT, R17, R18, RZ ;  /* 0x0000001211117210 */ /* 0x000fe20007ffe0ff */
[----:B------:R-:W-:Y:S02]  /*a03f0*/  ISETP.GE.U32.AND P1, PT, R35, 0x7f000001, PT ;  /* 0x7f0000012300780c */ /* 0x000fe40003f26070 */
[----:B------:R-:W-:Y:S02]  /*a0400*/  IMAD R13, R6, 0x7effffff, RZ ;  /* 0x7effffff060d7824 */ /* 0x000fe400078e02ff */
[----:B------:R-:W-:Y:S01]  /*a0410*/  IMAD.HI.U32 R19, R19, 0x7f000001, R8 ;  /* 0x7f00000113137827 */ /* 0x000fe200078e0008 */
[----:B------:R-:W-:Y:S02]  /*a0420*/  @P5 IADD3 R36, PT, PT, R36, -0x7f000001, RZ ;  /* 0x80ffffff24245810 */ /* 0x000fe40007ffe0ff */
[----:B------:R-:W-:Y:S01]  /*a0430*/  @P6 IADD3 R16, PT, PT, R16, -0x7f000001, RZ ;  /* 0x80ffffff10106810 */ /* 0x000fe20007ffe0ff */
[----:B------:R-:W-:Y:S01]  /*a0440*/  ISETP.GE.U32.AND P2, PT, R30, 0x7f000001, PT ;  /* 0x7f0000011e00780c */ /* 0x000fe20003f46070 */
[----:B------:R-:W-:Y:S01]  /*a0450*/  @P3 IADD3 R27, PT, PT, R27, -0x7f000001, RZ ;  /* 0x80ffffff1b1b3810 */ /* 0x000fe20007ffe0ff */
[----:B------:R-:W-:Y:S01]  /*a0460*/  ISETP.GE.U32.AND P6, PT, R14, 0x7f000001, PT ;  /* 0x7f0000010e00780c */ /* 0x000fe20003fc6070 */
[----:B------:R-:W-:Y:S01]  /*a0470*/  ISETP.GE.U32.AND P5, PT, R17, 0x7f000001, PT ;  /* 0x7f0000011100780c */ /* 0x000fe20003fa6070 */
[----:B------:R-:W-:Y:S01]  /*a0480*/  IMAD.HI.U32 R20, R13, 0x7f000001, R6 ;  /* 0x7f0000010d147827 */ /* 0x000fe200078e0006 */
[----:B------:R-:W-:Y:S01]  /*a0490*/  ISETP.GE.U32.AND P4, PT, R19, 0x7f000001, PT ;  /* 0x7f0000011300780c */ /* 0x000fe20003f86070 */
[----:B------:R-:W-:-:S02]  /*a04a0*/  IADD3 R27, PT, PT, R27, R34, RZ ;  /* 0x000000221b1b7210 */ /* 0x000fc40007ffe0ff */
[----:B------:R-:W-:Y:S01]  /*a04b0*/  @P0 IADD3 R32, PT, PT, R32, -0x7f000001, RZ ;  /* 0x80ffffff20200810 */ /* 0x000fe20007ffe0ff */
[----:B------:R-:W-:Y:S01]  /*a04c0*/  ISETP.GE.U32.AND P0, PT, R28, 0x7f000001, PT ;  /* 0x7f0000011c00780c */ /* 0x000fe20003f06070 */
[----:B------:R-:W-:Y:S01]  /*a04d0*/  ISETP.GE.U32.AND P3, PT, R20, 0x7f000001, PT ;  /* 0x7f0000011400780c */ /* 0x000fe20003f66070 */
[----:B------:R-:W-:Y:S01]  /*a04e0*/  @P1 IADD3 R35, PT, PT, R35, -0x7f000001, RZ ;  /* 0x80ffffff23231810 */ /* 0x000fe20007ffe0ff */
[----:B------:R-:W-:Y:S01]  /*a04f0*/  ISETP.GE.U32.AND P1, PT, R27, 0x7f000001, PT ;  /* 0x7f0000011b00780c */ /* 0x000fe20003f26070 */
[----:B------:R-:W-:-:S04]  /*a0500*/  IMAD.WIDE.U32 R6, R36, 0x5fffffa, RZ ;  /* 0x05fffffa24067825 */ /* 0x000fc800078e00ff */
[----:B------:R-:W-:Y:S01]  /*a0510*/  IMAD.WIDE.U32 R8, R16, 0x5fffffa, RZ ;  /* 0x05fffffa10087825 */ /* 0x000fe200078e00ff */
[----:B------:R-:W-:-:S03]  /*a0520*/  @P2 IADD3 R30, PT, PT, R30, -0x7f000001, RZ ;  /* 0x80ffffff1e1e2810 */ /* 0x000fc60007ffe0ff */
[----:B------:R-:W-:Y:S01]  /*a0530*/  IMAD R11, R36, 0x6, RZ ;  /* 0x00000006240b7824 */ /* 0x000fe200078e02ff */
[----:B------:R-:W-:Y:S02]  /*a0540*/  @P6 IADD3 R14, PT, PT, R14, -0x7f000001, RZ ;  /* 0x80ffffff0e0e6810 */ /* 0x000fe40007ffe0ff */
[----:B------:R-:W-:Y:S01]  /*a0550*/  @P5 IADD3 R17, PT, PT, R17, -0x7f000001, RZ ;  /* 0x80ffffff11115810 */ /* 0x000fe20007ffe0ff */
[----:B------:R-:W-:Y:S01]  /*a0560*/  ISETP.GE.U32.AND P2, PT, R15, 0x7f000001, PT ;  /* 0x7f0000010f00780c */ /* 0x000fe20003f46070 */
[----:B------:R-:W-:Y:S02]  /*a0570*/  IMAD R13, R16, 0x6, RZ ;  /* 0x00000006100d7824 */ /* 0x000fe400078e02ff */
[----:B------:R-:W-:Y:S01]  /*a0580*/  IMAD.HI.U32 R12, R11, 0x7f000001, R6 ;  /* 0x7f0000010b0c7827 */ /* 0x000fe200078e0006 */
[----:B------:R-:W-:-:S03]  /*a0590*/  @P4 IADD3 R19, PT, PT, R19, -0x7f000001, RZ ;  /* 0x80ffffff13134810 */ /* 0x000fc60007ffe0ff */
[----:B------:R-:W-:Y:S01]  /*a05a0*/  IMAD.HI.U32 R16, R13, 0x7f000001, R8 ;  /* 0x7f0000010d107827 */ /* 0x000fe200078e0008 */
[----:B------:R-:W-:Y:S02]  /*a05b0*/  IADD3 R17, PT, PT, R17, R14, RZ ;  /* 0x0000000e11117210 */ /* 0x000fe40007ffe0ff */
[----:B------:R-:W-:Y:S02]  /*a05c0*/  IADD3 R10, PT, PT, R32, R35, RZ ;  /* 0x00000023200a7210 */ /* 0x000fe40007ffe0ff */
[----:B------:R-:W-:Y:S02]  /*a05d0*/  @P3 IADD3 R20, PT, PT, R20, -0x7f000001, RZ ;  /* 0x80ffffff14143810 */ /* 0x000fe40007ffe0ff */
[----:B------:R-:W-:Y:S02]  /*a05e0*/  @P0 IADD3 R28, PT, PT, R28, -0x7f000001, RZ ;  /* 0x80ffffff1c1c0810 */ /* 0x000fe40007ffe0ff */
[----:B------:R-:W-:Y:S01]  /*a05f0*/  IADD3 R11, PT, PT, R30, R19, RZ ;  /* 0x000000131e0b7210 */ /* 0x000fe20007ffe0ff */
[----:B------:R-:W-:Y:S01]  /*a0600*/  ISETP.GE.U32.AND P0, PT, R12, 0x7f000001, PT ;  /* 0x7f0000010c00780c */ /* 0x000fe20003f06070 */
[----:B------:R-:W-:Y:S01]  /*a0610*/  @P1 IADD3 R27, PT, PT, R27, -0x7f000001, RZ ;  /* 0x80ffffff1b1b1810 */ /* 0x000fe20007ffe0ff */
[----:B------:R-:W-:Y:S01]  /*a0620*/  ISETP.GE.U32.AND P3, PT, R33, 0x7f000001, PT ;  /* 0x7f0000012100780c */ /* 0x000fe20003f66070 */
[----:B------:R-:W-:Y:S01]  /*a0630*/  ISETP.GE.U32.AND P4, PT, R16, 0x7f000001, PT ;  /* 0x7f0000011000780c */ /* 0x000fe20003f86070 */
[----:B------:R-:W-:Y:S01]  /*a0640*/  ISETP.GE.U32.AND P1, PT, R17, 0x7f000001, PT ;  /* 0x7f0000011100780c */ /* 0x000fe20003f26070 */
[----:B------:R-:W-:Y:S01]  /*a0650*/  IMAD.WIDE.U32 R8, R20, 0x5fffffa, RZ ;  /* 0x05fffffa14087825 */ /* 0x000fe200078e00ff */
[----:B------:R-:W-:Y:S01]  /*a0660*/  @P2 IADD3 R15, PT, PT, R15, -0x7f000001, RZ ;  /* 0x80ffffff0f0f2810 */ /* 0x000fe20007ffe0ff */
[----:B------:R-:W-:Y:S01]  /*a0670*/  ISETP.GE.U32.AND P5, PT, R10, 0x7f000001, PT ;  /* 0x7f0000010a00780c */ /* 0x000fe20003fa6070 */
[----:B------:R-:W-:Y:S01]  /*a0680*/  ISETP.GE.U32.AND P2, PT, R11, 0x7f000001, PT ;  /* 0x7f0000010b00780c */ /* 0x000fe20003f46070 */
[----:B------:R-:W-:Y:S01]  /*a0690*/  IMAD R13, R20, 0x6, RZ ;  /* 0x00000006140d7824 */ /* 0x000fe200078e02ff */
[----:B------:R-:W-:-:S03]  /*a06a0*/  IADD3 R27, PT, PT, R27, R28, RZ ;  /* 0x0000001c1b1b7210 */ /* 0x000fc60007ffe0ff */
[----:B------:R-:W-:Y:S01]  /*a06b0*/  IMAD.HI.U32 R18, R13, 0x7f000001, R8 ;  /* 0x7f0000010d127827 */ /* 0x000fe200078e0008 */
[----:B------:R-:W-:-:S03]  /*a06c0*/  @P0 IADD3 R12, PT, PT, R12, -0x7f000001, RZ ;  /* 0x80ffffff0c0c0810 */ /* 0x000fc60007ffe0ff */
[----:B------:R-:W-:Y:S01]  /*a06d0*/  IMAD.WIDE.U32 R6, R47, UR19, RZ ;  /* 0x000000132f067c25 */ /* 0x000fe2000f8e00ff */
[----:B------:R-:W-:Y:S02]  /*a06e0*/  @P3 IADD3 R33, PT, PT, R33, -0x7f000001, RZ ;  /* 0x80ffffff21213810 */ /* 0x000fe40007ffe0ff */
        /* <DEDUP_REMOVED lines=8> */
[----:B------:R-:W-:Y:S01]  /*a0770*/  IMAD R19, R15, 0x6, RZ ;  /* 0x000000060f137824 */ /* 0x000fe200078e02ff */
[----:B------:R-:W-:Y:S01]  /*a0780*/  IADD3 R17, PT, PT, R17, R16, RZ ;  /* 0x0000001011117210 */ /* 0x000fe20007ffe0ff */
[----:B------:R-:W-:Y:S01]  /*a0790*/  IMAD.HI.U32 R13, R13, 0x7f000001, R6 ;  /* 0x7f0000010d0d7827 */ /* 0x000fe200078e0006 */
[----:B------:R-:W-:-:S03]  /*a07a0*/  IADD3 R10, PT, PT, R10, R33, RZ ;  /* 0x000000210a0a7210 */ /* 0x000fc60007ffe0ff */
[----:B------:R-:W-:Y:S01]  /*a07b0*/  IMAD.HI.U32 R14, R19, 0x7f000001, R8 ;  /* 0x7f000001130e7827 */ /* 0x000fe200078e0008 */
[----:B------:R-:W-:Y:S01]  /*a07c0*/  IADD3 R11, PT, PT, R11, R12, RZ ;  /* 0x0000000c0b0b7210 */ /* 0x000fe20007ffe0ff */
[----:B------:R-:W-:Y:S01]  /*a07d0*/  ISETP.GE.U32.AND P5, PT, R17, 0x7f000001, PT ;  /* 0x7f0000011100780c */ /* 0x000fe20003fa6070 */
[----:B------:R-:W-:Y:S01]  /*a07e0*/  ISETP.GE.U32.AND P4, PT, R13, 0x7f000001, PT ;  /* 0x7f0000010d00780c */ /* 0x000fe20003f86070 */
[----:B------:R-:W-:Y:S01]  /*a07f0*/  ISETP.GE.U32.AND P2, PT, R10, 0x7f000001, PT ;  /* 0x7f0000010a00780c */ /* 0x000fe20003f46070 */
[----:B------:R-:W-:Y:S01]  /*a0800*/  @P0 IADD3 R27, PT, PT, R27, -0x7f000001, RZ ;  /* 0x80ffffff1b1b0810 */ /* 0x000fe20007ffe0ff */
[----:B------:R-:W-:Y:S01]  /*a0810*/  ISETP.GE.U32.AND P1, PT, R14, 0x7f000001, PT ;  /* 0x7f0000010e00780c */ /* 0x000fe20003f26070 */
[----:B------:R-:W-:Y:S01]  /*a0820*/  @P3 IADD3 R18, PT, PT, R18, -0x7f000001, RZ ;  /* 0x80ffffff12123810 */ /* 0x000fe20007ffe0ff */
[----:B------:R-:W-:Y:S01]  /*a0830*/  ISETP.GE.U32.AND P0, PT, R11, 0x7f000001, PT ;  /* 0x7f0000010b00780c */ /* 0x000fe20003f06070 */
[----:B------:R-:W-:Y:S02]  /*a0840*/  IMAD.WIDE.U32 R6, R237, R249, RZ ;  /* 0x000000f9ed067225 */ /* 0x000fe400078e00ff */
[----:B------:R-:W-:-:S02]  /*a0850*/  IADD3 R27, PT, PT, R27, R18, RZ ;  /* 0x000000121b1b7210 */ /* 0x000fc40007ffe0ff */
[----:B------:R-:W-:Y:S02]  /*a0860*/  IMAD R9, R6, 0x7effffff, RZ ;  /* 0x7effffff06097824 */ /* 0x000fe400078e02ff */
[----:B------:R-:W-:Y:S01]  /*a0870*/  @P5 IADD3 R17, PT, PT, R17, -0x7f000001, RZ ;  /* 0x80ffffff11115810 */ /* 0x000fe20007ffe0ff */
[----:B------:R0:W-:Y:S01]  /*a0880*/  STL [R1+0x118], R24 ;  /* 0x0001181801007387 */ /* 0x0001e20000100800 */
[----:B------:R-:W-:-:S03]  /*a0890*/  ISETP.GE.U32.AND P3, PT, R27, 0x7f000001, PT ;  /* 0x7f0000011b00780c */ /* 0x000fc60003f66070 */
[----:B------:R1:W-:Y:S01]  /*a08a0*/  STL [R1+0x11c], R26 ;  /* 0x00011c1a01007387 */ /* 0x0003e20000100800 */
[----:B------:R-:W-:Y:S02]  /*a08b0*/  @P4 IADD3 R13, PT, PT, R13, -0x7f000001, RZ ;  /* 0x80ffffff0d0d4810 */ /* 0x000fe40007ffe0ff */
[----:B------:R-:W-:Y:S01]  /*a08c0*/  @P2 IADD3 R10, PT, PT, R10, -0x7f000001, RZ ;  /* 0x80ffffff0a0a2810 */ /* 0x000fe20007ffe0ff */
[----:B------:R-:W2:Y:S04]  /*a08d0*/  LD.E R0, desc[UR20][R4.64+0x1124] ;  /* 0x0011241404007980 */ /* 0x000ea8000c101900 */
[----:B------:R-:W3:Y:S04]  /*a08e0*/  LD.E R23, desc[UR20][R4.64+0x1120] ;  /* 0x0011201404177980 */ /* 0x000ee8000c101900 */
[----:B------:R-:W4:Y:S04]  /*a08f0*/  LD.E R25, desc[UR20][R4.64+0x112c] ;  /* 0x00112c1404197980 */ /* 0x000f28000c101900 */
[----:B0-----:R0:W2:Y:S01]  /*a0900*/  LD.E R24, desc[UR20][R4.64+0x1128] ;  /* 0x0011281404187980 */ /* 0x0010a2000c101900 */
[----:B------:R-:W-:-:S02]  /*a0910*/  @P1 IADD3 R14, PT, PT, R14, -0x7f000001, RZ ;  /* 0x80ffffff0e0e1810 */ /* 0x000fc40007ffe0ff */
[----:B------:R-:W-:Y:S01]  /*a0920*/  @P0 IADD3 R11, PT, PT, R11, -0x7f000001, RZ ;  /* 0x80ffffff0b0b0810 */ /* 0x000fe20007ffe0ff */
[----:B------:R-:W-:-:S04]  /*a0930*/  IMAD.HI.U32 R28, R9, 0x7f000001, R6 ;  /* 0x7f000001091c7827 */ /* 0x000fc800078e0006 */
[----:B------:R-:W-:Y:S01]  /*a0940*/  IMAD.WIDE.U32 R8, R17, R235, RZ ;  /* 0x000000eb11087225 */ /* 0x000fe200078e00ff */
[----:B------:R-:W-:-:S03]  /*a0950*/  IADD3 R12, PT, PT, R10, R13, RZ ;  /* 0x0000000d0a0c7210 */ /* 0x000fc60007ffe0ff */
[----:B0-----:R-:W-:Y:S01]  /*a0960*/  IMAD.WIDE.U32 R4, R17, R228, RZ ;  /* 0x000000e411047225 */ /* 0x001fe200078e00ff */
[----:B------:R-:W-:-:S03]  /*a0970*/  IADD3 R13, PT, PT, R11, R14, RZ ;  /* 0x0000000e0b0d7210 */ /* 0x000fc60007ffe0ff */
[----:B------:R-:W-:Y:S02]  /*a0980*/  IMAD R11, R8, 0x7effffff, RZ ;  /* 0x7effffff080b7824 */ /* 0x000fe400078e02ff */
[----:B------:R-:W-:Y:S01]  /*a0990*/  IMAD R7, R4, 0x7effffff, RZ ;  /* 0x7effffff04077824 */ /* 0x000fe200078e02ff */
[----:B------:R-:W-:Y:S01]  /*a09a0*/  @P3 IADD3 R27, PT, PT, R27, -0x7f000001, RZ ;  /* 0x80ffffff1b1b3810 */ /* 0x000fe20007ffe0ff */
[----:B------:R-:W-:-:S04]  /*a09b0*/  IMAD.HI.U32 R18, R11, 0x7f000001, R8 ;  /* 0x7f0000010b127827 */ /* 0x000fc800078e0008 */
[----:B------:R-:W-:-:S04]  /*a09c0*/  IMAD.HI.U32 R30, R7, 0x7f000001, R4 ;  /* 0x7f000001071e7827 */ /* 0x000fc800078e0004 */
[----:B------:R-:W-:-:S04]  /*a09d0*/  IMAD.WIDE.U32 R6, R17, R231, RZ ;  /* 0x000000e711067225 */ /* 0x000fc800078e00ff */
[----:B------:R-:W-:Y:S01]  /*a09e0*/  IMAD.WIDE.U32 R8, R17, R239, RZ ;  /* 0x000000ef11087225 */ /* 0x000fe200078e00ff */
        /* <DEDUP_REMOVED lines=8> */
[----:B------:R-:W-:-:S04]  /*a0a70*/  IMAD.WIDE.U32 R8, R27, R228, RZ ;  /* 0x000000e41b087225 */ /* 0x000fc800078e00ff */
[----:B------:R-:W-:-:S04]  /*a0a80*/  IMAD.HI.U32 R16, R11, 0x7f000001, R4 ;  /* 0x7f0000010b107827 */ /* 0x000fc800078e0004 */
[----:B------:R-:W-:-:S04]  /*a0a90*/  IMAD.WIDE.U32 R4, R27, R239, RZ ;  /* 0x000000ef1b047225 */ /* 0x000fc800078e00ff */
[----:B------:R-:W-:Y:S01]  /*a0aa0*/  IMAD R11, R8, 0x7effffff, RZ ;  /* 0x7effffff080b7824 */ /* 0x000fe200078e02ff */
[----:B------:R-:W-:Y:S01]  /*a0ab0*/  @P1 IADD3 R13, PT, PT, R13, -0x7f000001, RZ ;  /* 0x80ffffff0d0d1810 */ /* 0x000fe20007ffe0ff */
[----:B------:R-:W-:Y:S02]  /*a0ac0*/  IMAD R15, R4, 0x7effffff, RZ ;  /* 0x7effffff040f7824 */ /* 0x000fe400078e02ff */
[----:B------:R-:W-:-:S04]  /*a0ad0*/  IMAD.HI.U32 R32, R11, 0x7f000001, R8 ;  /* 0x7f0000010b207827 */ /* 0x000fc800078e0008 */
[----:B------:R-:W-:Y:S01]  /*a0ae0*/  IMAD.WIDE.U32 R10, R13, R235, RZ ;  /* 0x000000eb0d0a7225 */ /* 0x000fe200078e00ff */
[----:B------:R-:W-:-:S03]  /*a0af0*/  @P0 IADD3 R12, PT, PT, R12, -0x7f000001, RZ ;  /* 0x80ffffff0c0c0810 */ /* 0x000fc60007ffe0ff */
[----:B-1----:R-:W-:-:S04]  /*a0b00*/  IMAD.HI.U32 R26, R15, 0x7f000001, R4 ;  /* 0x7f0000010f1a7827 */ /* 0x002fc800078e0004 */
[----:B------:R-:W-:Y:S02]  /*a0b10*/  IMAD R15, R10, 0x7effffff, RZ ;  /* 0x7effffff0a0f7824 */ /* 0x000fe400078e02ff */
[----:B------:R-:W-:-:S04]  /*a0b20*/  IMAD.WIDE.U32 R6, R27, R235, RZ ;  /* 0x000000eb1b067225 */ /* 0x000fc800078e00ff */
[----:B------:R-:W-:-:S04]  /*a0b30*/  IMAD.WIDE.U32 R8, R12, R228, RZ ;  /* 0x000000e40c087225 */ /* 0x000fc800078e00ff */
[----:B------:R-:W-:-:S04]  /*a0b40*/  IMAD.HI.U32 R29, R15, 0x7f000001, R10 ;  /* 0x7f0000010f1d7827 */ /* 0x000fc800078e000a */
[----:B------:R-:W-:Y:S02]  /*a0b50*/  IMAD R19, R6, 0x7effffff, RZ ;  /* 0x7effffff06137824 */ /* 0x000fe400078e02ff */
[----:B------:R-:W-:Y:S02]  /*a0b60*/  IMAD R17, R8, 0x7effffff, RZ ;  /* 0x7effffff08117824 */ /* 0x000fe400078e02ff */
[----:B------:R-:W-:-:S04]  /*a0b70*/  IMAD.WIDE.U32 R4, R12, R235, RZ ;  /* 0x000000eb0c047225 */ /* 0x000fc800078e00ff */
[----:B------:R-:W-:-:S04]  /*a0b80*/  IMAD.HI.U32 R19, R19, 0x7f000001, R6 ;  /* 0x7f00000113137827 */ /* 0x000fc800078e0006 */
[----:B------:R-:W-:Y:S01]  /*a0b90*/  IMAD.HI.U32 R34, R17, 0x7f000001, R8 ;  /* 0x7f00000111227827 */ /* 0x000fe200078e0008 */
[----:B------:R-:W-:Y:S01]  /*a0ba0*/  ISETP.GE.U32.AND P0, PT, R14, 0x7f000001, PT ;  /* 0x7f0000010e00780c */ /* 0x000fe20003f06070 */
[----:B------:R-:W-:Y:S02]  /*a0bb0*/  ISETP.GE.U32.AND P2, PT, R29, 0x7f000001, PT ;  /* 0x7f0000011d00780c */ /* 0x000fe40003f46070 */
        /* <DEDUP_REMOVED lines=8> */
[----:B------:R-:W-:Y:S01]  /*a0c40*/  IMAD.HI.U32 R22, R27, 0x7f000001, R6 ;  /* 0x7f0000011b167827 */ /* 0x000fe200078e0006 */
[----:B------:R-:W-:-:S03]  /*a0c50*/  ISETP.GE.U32.AND P1, PT, R16, 0x7f000001, PT ;  /* 0x7f0000011000780c */ /* 0x000fc60003f26070 */
[----:B------:R-:W-:-:S04]  /*a0c60*/  IMAD.HI.U32 R12, R15, 0x7f000001, R8 ;  /* 0x7f0000010f0c7827 */ /* 0x000fc800078e0008 */
[----:B------:R-:W-:-:S04]  /*a0c70*/  IMAD.WIDE.U32 R6, R13, R231, RZ ;  /* 0x000000e70d067225 */ /* 0x000fc800078e00ff */
[----:B------:R-:W-:Y:S01]  /*a0c80*/  IMAD.WIDE.U32 R10, R13, R239, RZ ;  /* 0x000000ef0d0a7225 */ /* 0x000fe200078e00ff */
[----:B------:R-:W-:Y:S02]  /*a0c90*/  @P0 IADD3 R14, PT, PT, R14, -0x7f000001, RZ ;  /* 0x80ffffff0e0e0810 */ /* 0x000fe40007ffe0ff */
[----:B------:R-:W-:Y:S01]  /*a0ca0*/  @P2 IADD3 R29, PT, PT, R29, -0x7f000001, RZ ;  /* 0x80ffffff1d1d2810 */ /* 0x000fe20007ffe0ff */
[----:B------:R-:W-:Y:S02]  /*a0cb0*/  IMAD R13, R6, 0x7effffff, RZ ;  /* 0x7effffff060d7824 */ /* 0x000fe400078e02ff */
[----:B------:R-:W-:Y:S01]  /*a0cc0*/  IMAD R17, R10, 0x7effffff, RZ ;  /* 0x7effffff0a117824 */ /* 0x000fe200078e02ff */
[----:B------:R-:W-:Y:S01]  /*a0cd0*/  ISETP.GE.U32.AND P0, PT, R12, 0x7f000001, PT ;  /* 0x7f0000010c00780c */ /* 0x000fe20003f06070 */
[----:B------:R-:W-:Y:S01]  /*a0ce0*/  IMAD R27, R4, 0x7effffff, RZ ;  /* 0x7effffff041b7824 */ /* 0x000fe200078e02ff */
[----:B------:R-:W-:Y:S01]  /*a0cf0*/  @P3 IADD3 R26, PT, PT, R26, -0x7f000001, RZ ;  /* 0x80ffffff1a1a3810 */ /* 0x000fe20007ffe0ff */
[----:B------:R-:W-:-:S04]  /*a0d00*/  IMAD.HI.U32 R13, R13, 0x7f000001, R6 ;  /* 0x7f0000010d0d7827 */ /* 0x000fc800078e0006 */
[----:B------:R-:W-:Y:S01]  /*a0d10*/  IMAD.HI.U32 R17, R17, 0x7f000001, R10 ;  /* 0x7f00000111117827 */ /* 0x000fe200078e000a */
[----:B------:R-:W-:-:S03]  /*a0d20*/  ISETP.GE.U32.AND P3, PT, R29, 0x7f000001, PT ;  /* 0x7f0000011d00780c */ /* 0x000fc60003f66070 */
[----:B------:R-:W-:-:S04]  /*a0d30*/  IMAD.HI.U32 R33, R27, 0x7f000001, R4 ;  /* 0x7f0000011b217827 */ /* 0x000fc800078e0004 */
[----:B------:R-:W-:Y:S01]  /*a0d40*/  IMAD.WIDE.U32 R4, R14, 0x5fffffa, RZ ;  /* 0x05fffffa0e047825 */ /* 0x000fe200078e00ff */
[----:B------:R-:W-:Y:S01]  /*a0d50*/  @P1 IADD3 R16, PT, PT, R16, -0x7f000001, RZ ;  /* 0x80ffffff10101810 */ /* 0x000fe20007ffe0ff */
[----:B------:R-:W-:Y:S01]  /*a0d60*/  ISETP.GE.U32.AND P5, PT, R13, 0x7f000001, PT ;  /* 0x7f0000010d00780c */ /* 0x000fe20003fa6070 */
[----:B------:R-:W-:Y:S01]  /*a0d70*/  ISETP.GE.U32.AND P1, PT, R17, 0x7f000001, PT ;  /* 0x7f0000011100780c */ /* 0x000fe20003f26070 */
[----:B------:R-:W-:Y:S01]  /*a0d80*/  IMAD R11, R14, 0x6, RZ ;  /* 0x000000060e0b7824 */ /* 0x000fe200078e02ff */
[----:B------:R-:W-:Y:S01]  /*a0d90*/  @P0 IADD3 R12, PT, PT, R12, -0x7f000001, RZ ;  /* 0x80ffffff0c0c0810 */ /* 0x000fe20007ffe0ff */
[----:B------:R-:W-:Y:S02]  /*a0da0*/  ISETP.GE.U32.AND P4, PT, R30, 0x7f000001, PT ;  /* 0x7f0000011e00780c */ /* 0x000fe40003f86070 */
[----:B------:R-:W-:Y:S01]  /*a0db0*/  IMAD.HI.U32 R5, R11, 0x7f000001, R4 ;  /* 0x7f0000010b057827 */ /* 0x000fe200078e0004 */
[----:B------:R-:W-:Y:S01]  /*a0dc0*/  @P3 IADD3 R29, PT, PT, R29, -0x7f000001, RZ ;  /* 0x80ffffff1d1d3810 */ /* 0x000fe20007ffe0ff */
[----:B------:R-:W-:-:S03]  /*a0dd0*/  ISETP.GE.U32.AND P2, PT, R12, 0x7f000001, PT ;  /* 0x7f0000010c00780c */ /* 0x000fc60003f46070 */
[----:B------:R-:W-:Y:S02]  /*a0de0*/  ISETP.GE.U32.AND P3, PT, R5, 0x7f000001, PT ;  /* 0x7f0000010500780c */ /* 0x000fe40003f66070 */
[----:B------:R-:W-:Y:S02]  /*a0df0*/  @P5 IADD3 R13, PT, PT, R13, -0x7f000001, RZ ;  /* 0x80ffffff0d0d5810 */ /* 0x000fe40007ffe0ff */
[----:B------:R-:W-:Y:S01]  /*a0e00*/  @P1 IADD3 R17, PT, PT, R17, -0x7f000001, RZ ;  /* 0x80ffffff11111810 */ /* 0x000fe20007ffe0ff */
[----:B------:R-:W-:Y:S01]  /*a0e10*/  ISETP.GE.U32.AND P0, PT, R20, 0x7f000001, PT ;  /* 0x7f0000011400780c */ /* 0x000fe20003f06070 */
[----:B------:R-:W-:Y:S01]  /*a0e20*/  ISETP.GE.U32.AND P5, PT, R18, 0x7f000001, PT ;  /* 0x7f0000011200780c */ /* 0x000fe20003fa6070 */
[C---:B------:R-:W-:Y:S01]  /*a0e30*/  IMAD.WIDE.U32 R6, R16.reuse, 0x5fffffa, RZ ;  /* 0x05fffffa10067825 */ /* 0x040fe200078e00ff */
[----:B------:R-:W-:Y:S01]  /*a0e40*/  ISETP.GE.U32.AND P1, PT, R13, 0x7f000001, PT ;  /* 0x7f0000010d00780c */ /* 0x000fe20003f26070 */
[----:B------:R-:W-:Y:S02]  /*a0e50*/  ISETP.GE.U32.AND P6, PT, R17, 0x7f000001, PT ;  /* 0x7f0000011100780c */ /* 0x000fe40003fc6070 */
[----:B------:R-:W-:Y:S01]  /*a0e60*/  IMAD R15, R16, 0x6, RZ ;  /* 0x00000006100f7824 */ /* 0x000fe200078e02ff */
[----:B------:R-:W-:Y:S01]  /*a0e70*/  @P4 IADD3 R30, PT, PT, R30, -0x7f000001, RZ ;  /* 0x80ffffff1e1e4810 */ /* 0x000fe20007ffe0ff */
[----:B------:R-:W-:Y:S01]  /*a0e80*/  IMAD.WIDE.U32 R8, R26, 0x5fffffa, RZ ;  /* 0x05fffffa1a087825 */ /* 0x000fe200078e00ff */
[----:B------:R-:W-:-:S02]  /*a0e90*/  @P2 IADD3 R12, PT, PT, R12, -0x7f000001, RZ ;  /* 0x80ffffff0c0c2810 */ /* 0x000fc40007ffe0ff */
[----:B------:R-:W-:Y:S01]  /*a0ea0*/  @P3 IADD3 R5, PT, PT, R5, -0x7f000001, RZ ;  /* 0x80ffffff05053810 */ /* 0x000fe20007ffe0ff */
[----:B------:R-:W-:Y:S01]  /*a0eb0*/  ISETP.GE.U32.AND P4, PT, R21, 0x7f000001, PT ;  /* 0x7f0000011500780c */ /* 0x000fe20003f86070 */
[----:B------:R-:W-:-:S04]  /*a0ec0*/  IMAD.HI.U32 R31, R15, 0x7f000001, R6 ;  /* 0x7f0000010f1f7827 */ /* 0x000fc800078e0006 */
[----:B------:R-:W-:Y:S01]  /*a0ed0*/  IMAD R27, R26, 0x6, RZ ;  /* 0x000000061a1b7824 */ /* 0x000fe200078e02ff */
[----:B------:R-:W-:Y:S02]  /*a0ee0*/  @P0 IADD3 R20, PT, PT, R20, -0x7f000001, RZ ;  /* 0x80ffffff14140810 */ /* 0x000fe40007ffe0ff */
[----:B------:R-:W-:Y:S01]  /*a0ef0*/  IADD3 R12, PT, PT, R12, R5, RZ ;  /* 0x000000050c0c7210 */ /* 0x000fe20007ffe0ff */
[----:B------:R-:W-:Y:S01]  /*a0f00*/  UIADD3 UR7, UPT, UPT, UR15, -0x7f000001, URZ ;  /* 0x80ffffff0f077890 */ /* 0x000fe2000fffe0ff */
[----:B------:R-:W-:Y:S02]  /*a0f10*/  @P1 IADD3 R13, PT, PT, R13, -0x7f000001, RZ ;  /* 0x80ffffff0d0d1810 */ /* 0x000fe40007ffe0ff */
[----:B------:R-:W-:Y:S01]  /*a0f20*/  @P6 IADD3 R17, PT, PT, R17, -0x7f000001, RZ ;  /* 0x80ffffff11116810 */ /* 0x000fe20007ffe0ff */
[----:B------:R-:W-:Y:S01]  /*a0f30*/  ISETP.GE.U32.AND P0, PT, R31, 0x7f000001, PT ;  /* 0x7f0000011f00780c */ /* 0x000fe20003f06070 */
[----:B------:R-:W-:Y:S01]  /*a0f40*/  ISETP.GE.U32.AND P1, PT, R12, 0x7f000001, PT ;  /* 0x7f0000010c00780c */ /* 0x000fe20003f26070 */
[----:B------:R-:W-:Y:S01]  /*a0f50*/  @P5 IADD3 R18, PT, PT, R18, -0x7f000001, RZ ;  /* 0x80ffffff12125810 */ /* 0x000fe20007ffe0ff */
[----:B------:R-:W-:Y:S01]  /*a0f60*/  ISETP.GE.U32.AND P5, PT, R22, 0x7f000001, PT ;  /* 0x7f0000011600780c */ /* 0x000fe20003fa6070 */
[----:B------:R-:W-:-:S02]  /*a0f70*/  IADD3 R20, PT, PT, R17, R20, RZ ;  /* 0x0000001411147210 */ /* 0x000fc40007ffe0ff */
[----:B------:R-:W-:Y:S01]  /*a0f80*/  @P4 IADD3 R21, PT, PT, R21, -0x7f000001, RZ ;  /* 0x80ffffff15154810 */ /* 0x000fe20007ffe0ff */
[----:B------:R-:W-:Y:S01]  /*a0f90*/  ISETP.GE.U32.AND P2, PT, R32, 0x7f000001, PT ;  /* 0x7f0000012000780c */ /* 0x000fe20003f46070 */
[----:B------:R-:W-:Y:S01]  /*a0fa0*/  ISETP.GE.U32.AND P3, PT, R19, 0x7f000001, PT ;  /* 0x7f0000011300780c */ /* 0x000fe20003f66070 */
[----:B------:R-:W-:Y:S01]  /*a0fb0*/  IADD3 R10, PT, PT, R29, R30, RZ ;  /* 0x0000001e1d0a7210 */ /* 0x000fe20007ffe0ff */
[----:B------:R-:W-:Y:S01]  /*a0fc0*/  ISETP.GE.U32.AND P4, PT, R20, 0x7f000001, PT ;  /* 0x7f0000011400780c */ /* 0x000fe20003f86070 */
[----:B------:R-:W-:Y:S01]  /*a0fd0*/  IMAD.WIDE.U32 R4, R21, 0x5fffffa, RZ ;  /* 0x05fffffa15047825 */ /* 0x000fe200078e00ff */
[----:B------:R-:W-:-:S03]  /*a0fe0*/  IADD3 R11, PT, PT, R13, R18, RZ ;  /* 0x000000120d0b7210 */ /* 0x000fc60007ffe0ff */
[----:B------:R-:W-:Y:S01]  /*a0ff0*/  IMAD R13, R21, 0x6, RZ ;  /* 0x00000006150d7824 */ /* 0x000fe200078e02ff */
[----:B------:R-:W-:Y:S02]  /*a1000*/  @P0 IADD3 R31, PT, PT, R31, -0x7f000001, RZ ;  /* 0x80ffffff1f1f0810 */ /* 0x000fe40007ffe0ff */
[----:B------:R-:W-:Y:S01]  /*a1010*/  @P1 IADD3 R12, PT, PT, R12, -0x7f000001, RZ ;  /* 0x80ffffff0c0c1810 */ /* 0x000fe20007ffe0ff */
[----:B------:R-:W4:Y:S01]  /*a1020*/  LDL R14, [R1+0x11c] ;  /* 0x00011c00010e7983 */ /* 0x000f220000100800 */
[----:B------:R-:W-:Y:S01]  /*a1030*/  @P5 IADD3 R22, PT, PT, R22, -0x7f000001, RZ ;  /* 0x80ffffff16165810 */ /* 0x000fe20007ffe0ff */
[----:B------:R-:W-:Y:S01]  /*a1040*/  ISETP.GE.U32.AND P5, PT, R33, 0x7f000001, PT ;  /* 0x7f0000012100780c */ /* 0x000fe20003fa6070 */
[----:B------:R-:W-:Y:S01]  /*a1050*/  IMAD.HI.U32 R13, R13, 0x7f000001, R4 ;  /* 0x7f0000010d0d7827 */ /* 0x000fe200078e0004 */
[----:B------:R-:W-:Y:S01]  /*a1060*/  IADD3 R12, PT, PT, R12, R31, RZ ;  /* 0x0000001f0c0c7210 */ /* 0x000fe20007ffe0ff */
[----:B------:R-:W-:Y:S01]  /*a1070*/  ISETP.GE.U32.AND P1, PT, R11, 0x7f000001, PT ;  /* 0x7f0000010b00780c */ /* 0x000fe20003f26070 */
[----:B------:R-:W-:-:S02]  /*a1080*/  @P2 IADD3 R32, PT, PT, R32, -0x7f000001, RZ ;  /* 0x80ffffff20202810 */ /* 0x000fc40007ffe0ff */
[----:B------:R-:W-:Y:S01]  /*a1090*/  @P4 IADD3 R20, PT, PT, R20, -0x7f000001, RZ ;  /* 0x80ffffff14144810 */ /* 0x000fe20007ffe0ff */
[----:B------:R-:W-:Y:S01]  /*a10a0*/  ISETP.GE.U32.AND P2, PT, R13, 0x7f000001, PT ;  /* 0x7f0000010d00780c */ /* 0x000fe20003f46070 */
[----:B------:R-:W-:Y:S01]  /*a10b0*/  ISETP.GE.U32.AND P4, PT, R12, 0x7f000001, PT ;  /* 0x7f0000010c00780c */ /* 0x000fe20003f86070 */
[----:B------:R-:W-:-:S04]  /*a10c0*/  IMAD.HI.U32 R27, R27, 0x7f000001, R8 ;  /* 0x7f0000011b1b7827 */ /* 0x000fc800078e0008 */
[----:B------:R-:W-:-:S04]  /*a10d0*/  IMAD.WIDE.U32 R8, R22, 0x5fffffa, RZ ;  /* 0x05fffffa16087825 */ /* 0x000fc800078e00ff */
[----:B------:R-:W-:Y:S01]  /*a10e0*/  IMAD R17, R22, 0x6, RZ ;  /* 0x0000000616117824 */ /* 0x000fe200078e02ff */
[----:B------:R-:W4:Y:S04]  /*a10f0*/  LDL R26, [R1+0x110] ;  /* 0x00011000011a7983 */ /* 0x000f280000100800 */
[----:B------:R-:W4:Y:S01]  /*a1100*/  LDL R15, [R1+0x118] ;  /* 0x00011800010f7983 */ /* 0x000f220000100800 */
[----:B------:R-:W-:-:S03]  /*a1110*/  @P5 IADD3 R33, PT, PT, R33, -0x7f000001, RZ ;  /* 0x80ffffff21215810 */ /* 0x000fc60007ffe0ff */
[----:B------:R-:W4:Y:S04]  /*a1120*/  LDL R16, [R1+0x114] ;  /* 0x0001140001107983 */ /* 0x000f280000100800 */
[----:B------:R-:W4:Y:S01]  /*a1130*/  LDL.64 R6, [R1+0x100] ;  /* 0x0001000001067983 */ /* 0x000f220000100a00 */
[----:B------:R-:W-:Y:S01]  /*a1140*/  @P1 IADD3 R11, PT, PT, R11, -0x7f000001, RZ ;  /* 0x80ffffff0b0b1810 */ /* 0x000fe20007ffe0ff */
[----:B------:R-:W-:Y:S01]  /*a1150*/  ISETP.GE.U32.AND P1, PT, R28, 0x7f000001, PT ;  /* 0x7f0000011c00780c */ /* 0x000fe20003f26070 */
[----:B------:R-:W-:-:S04]  /*a1160*/  IMAD.WIDE.U32 R4, R33, 0x5fffffa, RZ ;  /* 0x05fffffa21047825 */ /* 0x000fc800078e00ff */
[----:B------:R-:W-:-:S04]  /*a1170*/  IMAD.HI.U32 R17, R17, 0x7f000001, R8 ;  /* 0x7f00000111117827 */ /* 0x000fc800078e0008 */
[----:B------:R-:W-:Y:S01]  /*a1180*/  IMAD R9, R33, 0x6, RZ ;  /* 0x0000000621097824 */ /* 0x000fe200078e02ff */
[----:B------:R-:W-:Y:S02]  /*a1190*/  @P4 IADD3 R12, PT, PT, R12, -0x7f000001, RZ ;  /* 0x80ffffff0c0c4810 */ /* 0x000fe40007ffe0ff */
[----:B------:R-:W-:Y:S01]  /*a11a0*/  @P2 IADD3 R13, PT, PT, R13, -0x7f000001, RZ ;  /* 0x80ffffff0d0d2810 */ /* 0x000fe20007ffe0ff */
[----:B------:R-:W-:-:S03]  /*a11b0*/  IMAD.HI.U32 R4, R9, 0x7f000001, R4 ;  /* 0x7f00000109047827 */ /* 0x000fc600078e0004 */
[----:B------:R-:W-:Y:S02]  /*a11c0*/  IADD3 R9, PT, PT, R12, R13, RZ ;  /* 0x0000000d0c097210 */ /* 0x000fe40007ffe0ff */
[----:B------:R-:W-:Y:S02]  /*a11d0*/  IADD3 R12, PT, PT, R153, UR13, RZ ;  /* 0x0000000d990c7c10 */ /* 0x000fe4000fffe0ff */
[----:B------:R-:W-:Y:S01]  /*a11e0*/  @P1 IADD3 R28, PT, PT, R28, -0x7f000001, RZ ;  /* 0x80ffffff1c1c1810 */ /* 0x000fe20007ffe0ff */
[----:B------:R-:W-:Y:S01]  /*a11f0*/  ISETP.GE.U32.AND P0, PT, R10, 0x7f000001, PT ;  /* 0x7f0000010a00780c */ /* 0x000fe20003f06070 */
[----:B------:R-:W-:Y:S01]  /*a1200*/  @P3 IADD3 R19, PT, PT, R19, -0x7f000001, RZ ;  /* 0x80ffffff13133810 */ /* 0x000fe20007ffe0ff */
[----:B------:R-:W-:Y:S01]  /*a1210*/  ISETP.GE.U32.AND P1, PT, R12, 0x7f000001, PT ;  /* 0x7f0000010c00780c */ /* 0x000fe20003f26070 */
[----:B------:R-:W-:Y:S02]  /*a1220*/  IADD3 R11, PT, PT, R11, R32, RZ ;  /* 0x000000200b0b7210 */ /* 0x000fe40007ffe0ff */
[----:B------:R-:W-:Y:S01]  /*a1230*/  IADD3 R8, PT, PT, R28, UR12, RZ ;  /* 0x0000000c1c087c10 */ /* 0x000fe2000fffe0ff */
[----:B------:R-:W-:Y:S01]  /*a1240*/  ISETP.GE.U32.AND P4, PT, R4, 0x7f000001, PT ;  /* 0x7f0000010400780c */ /* 0x000fe20003f86070 */
[----:B------:R-:W-:Y:S01]  /*a1250*/  ISETP.GE.U32.AND P5, PT, R17, 0x7f000001, PT ;  /* 0x7f0000011100780c */ /* 0x000fe20003fa6070 */
[----:B------:R-:W-:Y:S01]  /*a1260*/  USEL UR8, UR7, UR15, UP1 ;  /* 0x0000000f07087287 */ /* 0x000fe20008800000 */
[----:B------:R-:W4:Y:S06]  /*a1270*/  LDL.LU R153, [R1+0x3b0] ;  /* 0x0003b00001997983 */ /* 0x000f2c0000300800 */
[----:B------:R-:W-:-:S04]  /*a1280*/  @P1 IADD3 R12, PT, PT, R12, -0x7f000001, RZ ;  /* 0x80ffffff0c0c1810 */ /* 0x000fc80007ffe0ff */
[----:B------:R-:W-:Y:S02]  /*a1290*/  IADD3 R28, PT, PT, R126, R12, RZ ;  /* 0x0000000c7e1c7210 */ /* 0x000fe40007ffe0ff */
[----:B------:R-:W4:Y:S01]  /*a12a0*/  LDL.LU R126, [R1+0x400] ;  /* 0x00040000017e7983 */ /* 0x000f220000300800 */
[----:B------:R-:W-:Y:S01]  /*a12b0*/  ISETP.GE.U32.AND P3, PT, R27, 0x7f000001, PT ;  /* 0x7f0000011b00780c */ /* 0x000fe20003f66070 */
[----:B------:R-:W-:Y:S02]  /*a12c0*/  IADD3 R19, PT, PT, R20, R19, RZ ;  /* 0x0000001314137210 */ /* 0x000fe40007ffe0ff */
[----:B------:R-:W-:Y:S01]  /*a12d0*/  @P0 IADD3 R10, PT, PT, R10, -0x7f000001, RZ ;  /* 0x80ffffff0a0a0810 */ /* 0x000fe20007ffe0ff */
[----:B------:R-:W-:Y:S02]  /*a12e0*/  ISETP.GE.U32.AND P0, PT, R34, 0x7f000001, PT ;  /* 0x7f0000012200780c */ /* 0x000fe40003f06070 */
[----:B------:R-:W-:Y:S01]  /*a12f0*/  ISETP.GE.U32.AND P6, PT, R19, 0x7f000001, PT ;  /* 0x7f0000011300780c */ /* 0x000fe20003fc6070 */
[----:B------:R-:W-:-:S06]  /*a1300*/  ISETP.GE.U32.AND P2, PT, R11, 0x7f000001, PT ;  /* 0x7f0000010b00780c */ /* 0x000fcc0003f46070 */
[----:B------:R-:W-:-:S04]  /*a1310*/  @P3 IADD3 R27, PT, PT, R27, -0x7f000001, RZ ;  /* 0x80ffffff1b1b3810 */ /* 0x000fc80007ffe0ff */
[----:B------:R-:W-:Y:S02]  /*a1320*/  IADD3 R10, PT, PT, R10, R27, RZ ;  /* 0x0000001b0a0a7210 */ /* 0x000fe40007ffe0ff */
[----:B------:R-:W-:Y:S02]  /*a1330*/  @P0 IADD3 R34, PT, PT, R34, -0x7f000001, RZ ;  /* 0x80ffffff22220810 */ /* 0x000fe40007ffe0ff */
[----:B------:R-:W-:Y:S01]  /*a1340*/  @P6 IADD3 R19, PT, PT, R19, -0x7f000001, RZ ;  /* 0x80ffffff13136810 */ /* 0x000fe20007ffe0ff */
[----:B------:R-:W-:-:S03]  /*a1350*/  ISETP.GE.U32.AND P3, PT, R10, 0x7f000001, PT ;  /* 0x7f0000010a00780c */ /* 0x000fc60003f66070 */
[----:B------:R-:W-:Y:S02]  /*a1360*/  IADD3 R19, PT, PT, R19, R34, RZ ;  /* 0x0000002213137210 */ /* 0x000fe40007ffe0ff */
[----:B------:R-:W-:Y:S02]  /*a1370*/  @P4 IADD3 R4, PT, PT, R4, -0x7f000001, RZ ;  /* 0x80ffffff04044810 */ /* 0x000fe40007ffe0ff */
[----:B------:R-:W-:Y:S01]  /*a1380*/  @P2 IADD3 R11, PT, PT, R11, -0x7f000001, RZ ;  /* 0x80ffffff0b0b2810 */ /* 0x000fe20007ffe0ff */
[----:B------:R-:W-:Y:S01]  /*a1390*/  ISETP.GE.U32.AND P0, PT, R19, 0x7f000001, PT ;  /* 0x7f0000011300780c */ /* 0x000fe20003f06070 */
[----:B------:R-:W-:Y:S02]  /*a13a0*/  @P5 IADD3 R17, PT, PT, R17, -0x7f000001, RZ ;  /* 0x80ffffff11115810 */ /* 0x000fe40007ffe0ff */
[----:B------:R-:W-:Y:S02]  /*a13b0*/  IADD3 R11, PT, PT, R11, R4, RZ ;  /* 0x000000040b0b7210 */ /* 0x000fe40007ffe0ff */
[----:B------:R-:W-:-:S03]  /*a13c0*/  @P3 IADD3 R10, PT, PT, R10, -0x7f000001, RZ ;  /* 0x80ffffff0a0a3810 */ /* 0x000fc60007ffe0ff */
[----:B------:R-:W-:Y:S01]  /*a13d0*/  ISETP.GE.U32.AND P5, PT, R11, 0x7f000001, PT ;  /* 0x7f0000010b00780c */ /* 0x000fe20003fa6070 */
[----:B------:R-:W-:-:S04]  /*a13e0*/  IADD3 R10, PT, PT, R10, R17, RZ ;  /* 0x000000110a0a7210 */ /* 0x000fc80007ffe0ff */
[----:B------:R-:W-:Y:S01]  /*a13f0*/  @P0 IADD3 R19, PT, PT, R19, -0x7f000001, RZ ;  /* 0x80ffffff13130810 */ /* 0x000fe20007ffe0ff */
[----:B------:R-:W-:Y:S01]  /*a1400*/  ISETP.GE.U32.AND P4, PT, R10, 0x7f000001, PT ;  /* 0x7f0000010a00780c */ /* 0x000fe20003f86070 */
[----:B------:R-:W-:Y:S01]  /*a1410*/  UISETP.GE.U32.AND UP1, UPT, UR14, 0x7f000001, UPT ;  /* 0x7f0000010e00788c */ /* 0x000fe2000bf26070 */
[----:B------:R-:W-:Y:S02]  /*a1420*/  UIADD3 UR7, UPT, UPT, UR14, -0x7f000001, URZ ;  /* 0x80ffffff0e077890 */ /* 0x000fe4000fffe0ff */
[----:B------:R-:W-:Y:S01]  /*a1430*/  ISETP.GE.U32.AND P0, PT, R19, UR8, PT ;  /* 0x0000000813007c0c */ /* 0x000fe2000bf06070 */
[----:B------:R-:W-:Y:S01]  /*a1440*/  ISETP.GE.U32.AND P2, PT, R8, 0x7f000001, PT ;  /* 0x7f0000010800780c */ /* 0x000fe20003f46070 */
[----:B------:R-:W-:Y:S01]  /*a1450*/  ISETP.GE.U32.AND P3, PT, R9, 0x7f000001, PT ;  /* 0x7f0000010900780c */ /* 0x000fe20003f66070 */
[----:B------:R-:W-:Y:S01]  /*a1460*/  USEL UR7, UR7, UR14, UP1 ;  /* 0x0000000e07077287 */ /* 0x000fe20008800000 */
[----:B------:R-:W-:Y:S02]  /*a1470*/  @P5 IADD3 R11, PT, PT, R11, -0x7f000001, RZ ;  /* 0x80ffffff0b0b5810 */ /* 0x000fe40007ffe0ff */
[----:B------:R-:W-:-:S03]  /*a1480*/  IADD3 R20, PT, PT, R19, -UR8, RZ ;  /* 0x8000000813147c10 */ /* 0x000fc6000fffe0ff */
[----:B------:R-:W-:Y:S01]  /*a1490*/  @P4 IADD3 R10, PT, PT, R10, -0x7f000001, RZ ;  /* 0x80ffffff0a0a4810 */ /* 0x000fe20007ffe0ff */
[----:B------:R-:W-:-:S03]  /*a14a0*/  ISETP.GE.U32.AND P4, PT, R11, UR7, PT ;  /* 0x000000070b007c0c */ /* 0x000fc6000bf86070 */
[----:B------:R-:W-:Y:S02]  /*a14b0*/  @!P0 IADD3 R20, PT, PT, R20, 0x7f000001, RZ ;  /* 0x7f00000114148810 */ /* 0x000fe40007ffe0ff */
[----:B------:R-:W-:Y:S02]  /*a14c0*/  @P2 IADD3 R8, PT, PT, R8, -0x7f000001, RZ ;  /* 0x80ffffff08082810 */ /* 0x000fe40007ffe0ff */
[----:B------:R-:W-:Y:S02]  /*a14d0*/  @P3 IADD3 R9, PT, PT, R9, -0x7f000001, RZ ;  /* 0x80ffffff09093810 */ /* 0x000fe40007ffe0ff */
[----:B------:R-:W-:Y:S01]  /*a14e0*/  IADD3 R19, PT, PT, R11, -UR7, RZ ;  /* 0x800000070b137c10 */ /* 0x000fe2000fffe0ff */
[----:B------:R-:W-:Y:S02]  /*a14f0*/  ISETP.GE.U32.AND P3, PT, R10, UR6, PT ;  /* 0x000000060a007c0c */ /* 0x000fe4000bf66070 */
[----:B------:R-:W-:Y:S01]  /*a1500*/  ISETP.GE.U32.AND P2, PT, R9, R8, PT ;  /* 0x000000080900720c */ /* 0x000fe20003f46070 */
[----:B------:R-:W-:-:S02]  /*a1510*/  IADD3 R17, PT, PT, -R8, R9, RZ ;  /* 0x0000000908117210 */ /* 0x000fc40007ffe1ff */
[----:B------:R-:W-:Y:S02]  /*a1520*/  @!P4 IADD3 R19, PT, PT, R19, 0x7f000001, RZ ;  /* 0x7f0000011313c810 */ /* 0x000fe40007ffe0ff */
[----:B------:R-:W-:-:S06]  /*a1530*/  IADD3 R18, PT, PT, R10, -UR6, RZ ;  /* 0x800000060a127c10 */ /* 0x000fcc000fffe0ff */
[----:B------:R-:W-:Y:S02]  /*a1540*/  @!P3 IADD3 R18, PT, PT, R18, 0x7f000001, RZ ;  /* 0x7f0000011212b810 */ /* 0x000fe40007ffe0ff */
[----:B------:R-:W-:Y:S01]  /*a1550*/  @!P2 IADD3 R17, PT, PT, R17, 0x7f000001, RZ ;  /* 0x7f0000011111a810 */ /* 0x000fe20007ffe0ff */
[----:B--2---:R-:W-:-:S04]  /*a1560*/  IMAD.WIDE.U32 R4, R0, R20, RZ ;  /* 0x0000001400047225 */ /* 0x004fc800078e00ff */
[----:B------:R-:W-:-:S04]  /*a1570*/  IMAD R9, R4, 0x7effffff, RZ ;  /* 0x7effffff04097824 */ /* 0x000fc800078e02ff */
[----:B------:R-:W-:-:S04]  /*a1580*/  IMAD.HI.U32 R33, R9, 0x7f000001, R4 ;  /* 0x7f00000109217827 */ /* 0x000fc800078e0004 */
[----:B---3--:R-:W-:-:S04]  /*a1590*/  IMAD.WIDE.U32 R8, R23, R19, RZ ;  /* 0x0000001317087225 */ /* 0x008fc800078e00ff */
[----:B------:R-:W-:Y:S01]  /*a15a0*/  IMAD R27, R8, 0x7effffff, RZ ;  /* 0x7effffff081b7824 */ /* 0x000fe200078e02ff */
[----:B------:R-:W-:Y:S01]  /*a15b0*/  ISETP.GE.U32.AND P0, PT, R33, 0x7f000001, PT ;  /* 0x7f0000012100780c */ /* 0x000fe20003f06070 */
[----:B------:R-:W-:-:S04]  /*a15c0*/  IMAD.WIDE.U32 R4, R23, R18, RZ ;  /* 0x0000001217047225 */ /* 0x000fc800078e00ff */
[----:B------:R-:W-:-:S04]  /*a15d0*/  IMAD.HI.U32 R31, R27, 0x7f000001, R8 ;  /* 0x7f0000011b1f7827 */ /* 0x000fc800078e0008 */
[----:B------:R-:W-:-:S04]  /*a15e0*/  IMAD.WIDE.U32 R10, R23, R17, RZ ;  /* 0x00000011170a7225 */ /* 0x000fc800078e00ff */
[----:B------:R-:W-:-:S04]  /*a15f0*/  IMAD.WIDE.U32 R12, R23, R20, RZ ;  /* 0x00000014170c7225 */ /* 0x000fc800078e00ff */
[----:B------:R-:W-:Y:S01]  /*a1600*/  IMAD R23, R4, 0x7effffff, RZ ;  /* 0x7effffff04177824 */ /* 0x000fe200078e02ff */
[----:B------:R-:W-:Y:S01]  /*a1610*/  ISETP.GE.U32.AND P1, PT, R31, 0x7f000001, PT ;  /* 0x7f0000011f00780c */ /* 0x000fe20003f26070 */
[----:B------:R-:W-:Y:S02]  /*a1620*/  IMAD R29, R12, 0x7effffff, RZ ;  /* 0x7effffff0c1d7824 */ /* 0x000fe400078e02ff */
[----:B------:R-:W-:-:S04]  /*a1630*/  IMAD.HI.U32 R30, R23, 0x7f000001, R4 ;  /* 0x7f000001171e7827 */ /* 0x000fc800078e0004 */
[----:B------:R-:W-:-:S04]  /*a1640*/  IMAD.WIDE.U32 R8, R0, R18, RZ ;  /* 0x0000001200087225 */ /* 0x000fc800078e00ff */
[----:B------:R-:W-:-:S04]  /*a1650*/  IMAD.HI.U32 R32, R29, 0x7f000001, R12 ;  /* 0x7f0000011d207827 */ /* 0x000fc800078e000c */
[----:B------:R-:W-:Y:S01]  /*a1660*/  IMAD R21, R10, 0x7effffff, RZ ;  /* 0x7effffff0a157824 */ /* 0x000fe200078e02ff */
[----:B------:R-:W-:Y:S01]  /*a1670*/  @P0 IADD3 R33, PT, PT, R33, -0x7f000001, RZ ;  /* 0x80ffffff21210810 */ /* 0x000fe20007ffe0ff */
[----:B------:R-:W-:Y:S01]  /*a1680*/  IMAD R23, R8, 0x7effffff, RZ ;  /* 0x7effffff08177824 */ /* 0x000fe200078e02ff */
[----:B------:R-:W-:Y:S01]  /*a1690*/  ISETP.GE.U32.AND P0, PT, R30, 0x7f000001, PT ;  /* 0x7f0000011e00780c */ /* 0x000fe20003f06070 */
[----:B------:R-:W-:-:S04]  /*a16a0*/  IMAD.WIDE.U32 R4, R0, R17, RZ ;  /* 0x0000001100047225 */ /* 0x000fc800078e00ff */
[----:B------:R-:W-:-:S04]  /*a16b0*/  IMAD.HI.U32 R22, R21, 0x7f000001, R10 ;  /* 0x7f00000115167827 */ /* 0x000fc800078e000a */
[----:B------:R-:W-:Y:S01]  /*a16c0*/  IMAD.HI.U32 R34, R23, 0x7f000001, R8 ;  /* 0x7f00000117227827 */ /* 0x000fe200078e0008 */
[----:B------:R-:W-:Y:S01]  /*a16d0*/  ISETP.GE.U32.AND P2, PT, R32, 0x7f000001, PT ;  /* 0x7f0000012000780c */ /* 0x000fe20003f46070 */
[----:B------:R-:W-:Y:S02]  /*a16e0*/  @P1 IADD3 R31, PT, PT, R31, -0x7f000001, RZ ;  /* 0x80ffffff1f1f1810 */ /* 0x000fe40007ffe0ff */
[----:B------:R-:W-:-:S04]  /*a16f0*/  IMAD.WIDE.U32 R10, R0, R19, RZ ;  /* 0x00000013000a7225 */ /* 0x000fc800078e00ff */
[----:B------:R-:W-:Y:S02]  /*a1700*/  IMAD R21, R4, 0x7effffff, RZ ;  /* 0x7effffff04157824 */ /* 0x000fe400078e02ff */
[----:B------:R-:W-:-:S04]  /*a1710*/  IMAD.WIDE.U32 R12, R33, 0x5fffffa, RZ ;  /* 0x05fffffa210c7825 */ /* 0x000fc800078e00ff */
[----:B------:R-:W-:Y:S02]  /*a1720*/  IMAD R27, R10, 0x7effffff, RZ ;  /* 0x7effffff0a1b7824 */ /* 0x000fe400078e02ff */
[----:B------:R-:W-:Y:S01]  /*a1730*/  IMAD R29, R33, 0x6, RZ ;  /* 0x00000006211d7824 */ /* 0x000fe200078e02ff */
[----:B------:R-:W-:Y:S01]  /*a1740*/  ISETP.GE.U32.AND P4, PT, R34, 0x7f000001, PT ;  /* 0x7f0000012200780c */ /* 0x000fe20003f86070 */
[----:B------:R-:W-:Y:S01]  /*a1750*/  ISETP.GE.U32.AND P1, PT, R31, 0x7f000001, PT ;  /* 0x7f0000011f00780c */ /* 0x000fe20003f26070 */
[----:B------:R-:W-:-:S04]  /*a1760*/  IMAD.HI.U32 R33, R21, 0x7f000001, R4 ;  /* 0x7f00000115217827 */ /* 0x000fc800078e0004 */
[----:B------:R-:W-:-:S04]  /*a1770*/  IMAD.WIDE.U32 R4, R24, R19, RZ ;  /* 0x0000001318047225 */ /* 0x000fc800078e00ff */
[----:B------:R-:W-:Y:S01]  /*a1780*/  IMAD.HI.U32 R27, R27, 0x7f000001, R10 ;  /* 0x7f0000011b1b7827 */ /* 0x000fe200078e000a */
[----:B------:R-:W-:-:S03]  /*a1790*/  @P0 IADD3 R30, PT, PT, R30, -0x7f000001, RZ ;  /* 0x80ffffff1e1e0810 */ /* 0x000fc60007ffe0ff */
[----:B------:R-:W-:Y:S01]  /*a17a0*/  IMAD R21, R4, 0x7effffff, RZ ;  /* 0x7effffff04157824 */ /* 0x000fe200078e02ff */
[----:B------:R-:W-:Y:S01]  /*a17b0*/  @P2 IADD3 R32, PT, PT, R32, -0x7f000001, RZ ;  /* 0x80ffffff20202810 */ /* 0x000fe20007ffe0ff */
[----:B------:R-:W-:Y:S01]  /*a17c0*/  IMAD.WIDE.U32 R10, R24, R20, RZ ;  /* 0x00000014180a7225 */ /* 0x000fe200078e00ff */
[----:B------:R-:W-:Y:S01]  /*a17d0*/  ISETP.GE.U32.AND P2, PT, R27, 0x7f000001, PT ;  /* 0x7f0000011b00780c */ /* 0x000fe20003f46070 */
[----:B------:R-:W-:Y:S02]  /*a17e0*/  ISETP.GE.U32.AND P0, PT, R30, 0x7f000001, PT ;  /* 0x7f0000011e00780c */ /* 0x000fe40003f06070 */
[----:B------:R-:W-:-:S04]  /*a17f0*/  IMAD.WIDE.U32 R8, R24, R17, RZ ;  /* 0x0000001118087225 */ /* 0x000fc800078e00ff */
[----:B------:R-:W-:-:S04]  /*a1800*/  IMAD.HI.U32 R21, R21, 0x7f000001, R4 ;  /* 0x7f00000115157827 */ /* 0x000fc800078e0004 */
[----:B------:R-:W-:Y:S01]  /*a1810*/  IMAD.HI.U32 R29, R29, 0x7f000001, R12 ;  /* 0x7f0000011d1d7827 */ /* 0x000fe200078e000c */
[----:B------:R-:W-:-:S03]  /*a1820*/  ISETP.GE.U32.AND P5, PT, R22, 0x7f000001, PT ;  /* 0x7f0000011600780c */ /* 0x000fc60003fa6070 */
[----:B------:R-:W-:Y:S01]  /*a1830*/  IMAD R23, R10, 0x7effffff, RZ ;  /* 0x7effffff0a177824 */ /* 0x000fe200078e02ff */
[----:B------:R-:W-:Y:S02]  /*a1840*/  @P4 IADD3 R34, PT, PT, R34, -0x7f000001, RZ ;  /* 0x80ffffff22224810 */ /* 0x000fe40007ffe0ff */
[----:B------:R-:W-:Y:S01]  /*a1850*/  @P1 IADD3 R31, PT, PT, R31, -0x7f000001, RZ ;  /* 0x80ffffff1f1f1810 */ /* 0x000fe20007ffe0ff */
[----:B------:R-:W-:Y:S01]  /*a1860*/  IMAD R13, R8, 0x7effffff, RZ ;  /* 0x7effffff080d7824 */ /* 0x000fe200078e02ff */
[----:B------:R-:W-:Y:S01]  /*a1870*/  ISETP.GE.U32.AND P6, PT, R21, 0x7f000001, PT ;  /* 0x7f0000011500780c */ /* 0x000fe20003fc6070 */
[----:B------:R-:W-:Y:S01]  /*a1880*/  ISETP.GE.U32.AND P3, PT, R33, 0x7f000001, PT ;  /* 0x7f0000012100780c */ /* 0x000fe20003f66070 */
[----:B------:R-:W-:-:S04]  /*a1890*/  IMAD.HI.U32 R23, R23, 0x7f000001, R10 ;  /* 0x7f00000117177827 */ /* 0x000fc800078e000a */
        /* <DEDUP_REMOVED lines=8> */
[----:B------:R-:W-:Y:S01]  /*a1920*/  ISETP.GE.U32.AND P1, PT, R23, 0x7f000001, PT ;  /* 0x7f0000011700780c */ /* 0x000fe20003f26070 */
[----:B------:R-:W-:Y:S01]  /*a1930*/  IMAD R9, R4, 0x7effffff, RZ ;  /* 0x7effffff04097824 */ /* 0x000fe200078e02ff */
[----:B------:R-:W-:-:S02]  /*a1940*/  @P6 IADD3 R21, PT, PT, R21, -0x7f000001, RZ ;  /* 0x80ffffff15156810 */ /* 0x000fc40007ffe0ff */
[----:B------:R-:W-:Y:S01]  /*a1950*/  @P3 IADD3 R33, PT, PT, R33, -0x7f000001, RZ ;  /* 0x80ffffff21213810 */ /* 0x000fe20007ffe0ff */
[----:B------:R-:W-:Y:S01]  /*a1960*/  ISETP.GE.U32.AND P4, PT, R22, 0x7f000001, PT ;  /* 0x7f0000011600780c */ /* 0x000fe20003f86070 */
[----:B------:R-:W-:Y:S01]  /*a1970*/  ISETP.GE.U32.AND P3, PT, R29, 0x7f000001, PT ;  /* 0x7f0000011d00780c */ /* 0x000fe20003f66070 */
[----:B------:R-:W-:-:S04]  /*a1980*/  IMAD.HI.U32 R31, R9, 0x7f000001, R4 ;  /* 0x7f000001091f7827 */ /* 0x000fc800078e0004 */
[----:B------:R-:W-:-:S04]  /*a1990*/  IMAD.WIDE.U32 R4, R21, 0x5fffffa, RZ ;  /* 0x05fffffa15047825 */ /* 0x000fc800078e00ff */
[----:B------:R-:W-:Y:S01]  /*a19a0*/  IMAD R11, R21, 0x6, RZ ;  /* 0x00000006150b7824 */ /* 0x000fe200078e02ff */
[----:B------:R-:W-:Y:S02]  /*a19b0*/  @P0 IADD3 R35, PT, PT, R35, -0x7f000001, RZ ;  /* 0x80ffffff23230810 */ /* 0x000fe40007ffe0ff */
[----:B------:R-:W-:Y:S01]  /*a19c0*/  @P2 IADD3 R10, PT, PT, R10, -0x7f000001, RZ ;  /* 0x80ffffff0a0a2810 */ /* 0x000fe20007ffe0ff */
[----:B------:R-:W-:Y:S01]  /*a19d0*/  IMAD.HI.U32 R24, R11, 0x7f000001, R4 ;  /* 0x7f0000010b187827 */ /* 0x000fe200078e0004 */
[----:B------:R-:W-:-:S03]  /*a19e0*/  @P1 IADD3 R23, PT, PT, R23, -0x7f000001, RZ ;  /* 0x80ffffff17171810 */ /* 0x000fc60007ffe0ff */
[----:B----4-:R-:W-:Y:S01]  /*a19f0*/  IMAD.WIDE.U32 R4, R25, R18, RZ ;  /* 0x0000001219047225 */ /* 0x010fe200078e00ff */
[----:B------:R-:W-:-:S03]  /*a1a00*/  IADD3 R18, PT, PT, R10, R35, RZ ;  /* 0x000000230a127210 */ /* 0x000fc60007ffe0ff */
[----:B------:R-:W-:Y:S01]  /*a1a10*/  IMAD.WIDE.U32 R10, R25, R20, RZ ;  /* 0x00000014190a7225 */ /* 0x000fe200078e00ff */
[----:B------:R-:W-:Y:S02]  /*a1a20*/  @P4 IADD3 R22, PT, PT, R22, -0x7f000001, RZ ;  /* 0x80ffffff16164810 */ /* 0x000fe40007ffe0ff */
[----:B------:R-:W-:Y:S01]  /*a1a30*/  @P3 IADD3 R29, PT, PT, R29, -0x7f000001, RZ ;  /* 0x80ffffff1d1d3810 */ /* 0x000fe20007ffe0ff */
[----:B------:R-:W-:-:S04]  /*a1a40*/  IMAD.WIDE.U32 R8, R23, 0x5fffffa, RZ ;  /* 0x05fffffa17087825 */ /* 0x000fc800078e00ff */
[----:B------:R-:W-:Y:S02]  /*a1a50*/  IMAD R21, R23, 0x6, RZ ;  /* 0x0000000617157824 */ /* 0x000fe400078e02ff */
[----:B------:R-:W-:Y:S01]  /*a1a60*/  IMAD R23, R10, 0x7effffff, RZ ;  /* 0x7effffff0a177824 */ /* 0x000fe200078e02ff */
[----:B------:R-:W-:-:S03]  /*a1a70*/  IADD3 R13, PT, PT, R22, R29, RZ ;  /* 0x0000001d160d7210 */ /* 0x000fc60007ffe0ff */
[----:B------:R-:W-:Y:S01]  /*a1a80*/  IMAD.HI.U32 R29, R23, 0x7f000001, R10 ;  /* 0x7f000001171d7827 */ /* 0x000fe200078e000a */
[----:B------:R-:W-:Y:S02]  /*a1a90*/  IADD3 R23, PT, PT, R126, UR15, RZ ;  /* 0x0000000f7e177c10 */ /* 0x000fe4000fffe0ff */
[----:B------:R-:W2:Y:S01]  /*a1aa0*/  LDL.LU R126, [R1+0x390] ;  /* 0x00039000017e7983 */ /* 0x000ea20000300800 */
[----:B------:R-:W-:Y:S01]  /*a1ab0*/  ISETP.GE.U32.AND P2, PT, R13, 0x7f000001, PT ;  /* 0x7f0000010d00780c */ /* 0x000fe20003f46070 */
[----:B------:R-:W-:Y:S02]  /*a1ac0*/  IADD3 R20, PT, PT, R152, UR12, RZ ;  /* 0x0000000c98147c10 */ /* 0x000fe4000fffe0ff */
[----:B------:R-:W-:Y:S01]  /*a1ad0*/  IADD3 R22, PT, PT, R153, UR14, RZ ;  /* 0x0000000e99167c10 */ /* 0x000fe2000fffe0ff */
[----:B------:R-:W3:Y:S04]  /*a1ae0*/  LDL.LU R152, [R1+0x360] ;  /* 0x0003600001987983 */ /* 0x000ee80000300800 */
[----:B------:R-:W4:Y:S05]  /*a1af0*/  LDL.LU R153, [R1+0x3fc] ;  /* 0x0003fc0001997983 */ /* 0x000f2a0000300800 */
[----:B------:R-:W-:Y:S01]  /*a1b00*/  @P2 IADD3 R13, PT, PT, R13, -0x7f000001, RZ ;  /* 0x80ffffff0d0d2810 */ /* 0x000fe20007ffe0ff */
[----:B------:R-:W-:-:S13]  /*a1b10*/  ISETP.GE.U32.AND P2, PT, R20, 0x7f000001, PT ;  /* 0x7f0000011400780c */ /* 0x000fda0003f46070 */
[----:B------:R-:W-:Y:S01]  /*a1b20*/  @P2 IADD3 R20, PT, PT, R20, -0x7f000001, RZ ;  /* 0x80ffffff14142810 */ /* 0x000fe20007ffe0ff */
[----:B------:R-:W-:Y:S01]  /*a1b30*/  ISETP.GE.U32.AND P5, PT, R32, 0x7f000001, PT ;  /* 0x7f0000012000780c */ /* 0x000fe20003fa6070 */
[----:B------:R-:W-:-:S12]  /*a1b40*/  ISETP.GE.U32.AND P3, PT, R31, 0x7f000001, PT ;  /* 0x7f0000011f00780c */ /* 0x000fd80003f66070 */
[----:B------:R-:W-:-:S04]  /*a1b50*/  @P5 IADD3 R32, PT, PT, R32, -0x7f000001, RZ ;  /* 0x80ffffff20205810 */ /* 0x000fc80007ffe0ff */
[----:B------:R-:W-:Y:S01]  /*a1b60*/  IADD3 R12, PT, PT, R32, R27, RZ ;  /* 0x0000001b200c7210 */ /* 0x000fe20007ffe0ff */
[----:B------:R-:W-:-:S04]  /*a1b70*/  IMAD.HI.U32 R27, R21, 0x7f000001, R8 ;  /* 0x7f000001151b7827 */ /* 0x000fc800078e0008 */
[----:B------:R-:W-:Y:S01]  /*a1b80*/  IMAD.WIDE.U32 R8, R25, R19, RZ ;  /* 0x0000001319087225 */ /* 0x000fe200078e00ff */
[----:B------:R-:W-:Y:S01]  /*a1b90*/  ISETP.GE.U32.AND P0, PT, R12, 0x7f000001, PT ;  /* 0x7f0000010c00780c */ /* 0x000fe20003f06070 */
[----:B------:R-:W-:Y:S02]  /*a1ba0*/  ISETP.GE.U32.AND P4, PT, R27, 0x7f000001, PT ;  /* 0x7f0000011b00780c */ /* 0x000fe40003f86070 */
[----:B------:R-:W-:Y:S02]  /*a1bb0*/  IMAD R19, R4, 0x7effffff, RZ ;  /* 0x7effffff04137824 */ /* 0x000fe400078e02ff */
[----:B------:R-:W-:Y:S02]  /*a1bc0*/  IMAD R21, R8, 0x7effffff, RZ ;  /* 0x7effffff08157824 */ /* 0x000fe400078e02ff */
[----:B------:R-:W-:-:S04]  /*a1bd0*/  IMAD.HI.U32 R19, R19, 0x7f000001, R4 ;  /* 0x7f00000113137827 */ /* 0x000fc800078e0004 */
[----:B------:R-:W-:Y:S01]  /*a1be0*/  IMAD.HI.U32 R21, R21, 0x7f000001, R8 ;  /* 0x7f00000115157827 */ /* 0x000fe200078e0008 */
[----:B------:R-:W-:Y:S02]  /*a1bf0*/  @P3 IADD3 R31, PT, PT, R31, -0x7f000001, RZ ;  /* 0x80ffffff1f1f3810 */ /* 0x000fe40007ffe0ff */
[----:B--2---:R-:W-:Y:S02]  /*a1c00*/  IADD3 R20, PT, PT, R126, R20, RZ ;  /* 0x000000147e147210 */ /* 0x004fe40007ffe0ff */
[----:B------:R-:W2:Y:S01]  /*a1c10*/  LDL.LU R126, [R1+0x388] ;  /* 0x00038800017e7983 */ /* 0x000ea20000300800 */
[----:B------:R-:W-:Y:S01]  /*a1c20*/  @P0 IADD3 R12, PT, PT, R12, -0x7f000001, RZ ;  /* 0x80ffffff0c0c0810 */ /* 0x000fe20007ffe0ff */
[----:B------:R-:W-:Y:S01]  /*a1c30*/  ISETP.GE.U32.AND P0, PT, R19, 0x7f000001, PT ;  /* 0x7f0000011300780c */ /* 0x000fe20003f06070 */
[----:B------:R-:W-:Y:S01]  /*a1c40*/  @P4 IADD3 R27, PT, PT, R27, -0x7f000001, RZ ;  /* 0x80ffffff1b1b4810 */ /* 0x000fe20007ffe0ff */
[----:B------:R-:W-:Y:S01]  /*a1c50*/  ISETP.GE.U32.AND P3, PT, R29, 0x7f000001, PT ;  /* 0x7f0000011d00780c */ /* 0x000fe20003f66070 */
[----:B------:R-:W-:Y:S01]  /*a1c60*/  ISETP.GE.U32.AND P4, PT, R21, 0x7f000001, PT ;  /* 0x7f0000011500780c */ /* 0x000fe20003f86070 */
[----:B------:R-:W-:Y:S01]  /*a1c70*/  ISETP.GE.U32.AND P5, PT, R24, 0x7f000001, PT ;  /* 0x7f0000011800780c */ /* 0x000fe20003fa6070 */
[----:B------:R-:W-:Y:S01]  /*a1c80*/  IMAD.WIDE.U32 R4, R25, R17, RZ ;  /* 0x0000001119047225 */ /* 0x000fe200078e00ff */
[----:B------:R-:W-:-:S03]  /*a1c90*/  IADD3 R0, PT, PT, R30, R33, RZ ;  /* 0x000000211e007210 */ /* 0x000fc60007ffe0ff */
[----:B------:R-:W-:-:S04]  /*a1ca0*/  IMAD R9, R4, 0x7effffff, RZ ;  /* 0x7effffff04097824 */ /* 0x000fc800078e02ff */
[----:B------:R-:W-:Y:S02]  /*a1cb0*/  @P0 IADD3 R19, PT, PT, R19, -0x7f000001, RZ ;  /* 0x80ffffff13130810 */ /* 0x000fe40007ffe0ff */
[----:B------:R-:W-:Y:S02]  /*a1cc0*/  @P3 IADD3 R29, PT, PT, R29, -0x7f000001, RZ ;  /* 0x80ffffff1d1d3810 */ /* 0x000fe40007ffe0ff */
[----:B------:R-:W-:Y:S01]  /*a1cd0*/  @P4 IADD3 R21, PT, PT, R21, -0x7f000001, RZ ;  /* 0x80ffffff15154810 */ /* 0x000fe20007ffe0ff */
[----:B------:R-:W-:-:S04]  /*a1ce0*/  IMAD.HI.U32 R25, R9, 0x7f000001, R4 ;  /* 0x7f00000109197827 */ /* 0x000fc800078e0004 */
[C---:B------:R-:W-:Y:S02]  /*a1cf0*/  IMAD R17, R19.reuse, 0x6, RZ ;  /* 0x0000000613117824 */ /* 0x040fe400078e02ff */
[----:B------:R-:W-:-:S04]  /*a1d00*/  IMAD.WIDE.U32 R4, R19, 0x5fffffa, RZ ;  /* 0x05fffffa13047825 */ /* 0x000fc800078e00ff */
[----:B------:R-:W-:Y:S01]  /*a1d10*/  IMAD.WIDE.U32 R10, R29, 0x5fffffa, RZ ;  /* 0x05fffffa1d0a7825 */ /* 0x000fe200078e00ff */
[----:B------:R-:W-:Y:S01]  /*a1d20*/  ISETP.GE.U32.AND P1, PT, R0, 0x7f000001, PT ;  /* 0x7f0000010000780c */ /* 0x000fe20003f26070 */
[----:B------:R-:W-:Y:S02]  /*a1d30*/  @P5 IADD3 R24, PT, PT, R24, -0x7f000001, RZ ;  /* 0x80ffffff18185810 */ /* 0x000fe40007ffe0ff */
[----:B------:R-:W-:-:S04]  /*a1d40*/  IMAD.WIDE.U32 R8, R21, 0x5fffffa, RZ ;  /* 0x05fffffa15087825 */ /* 0x000fc800078e00ff */
[----:B------:R-:W-:Y:S01]  /*a1d50*/  IMAD R19, R21, 0x6, RZ ;  /* 0x0000000615137824 */ /* 0x000fe200078e02ff */
[----:B------:R-:W-:Y:S01]  /*a1d60*/  ISETP.GE.U32.AND P5, PT, R23, 0x7f000001, PT ;  /* 0x7f0000011700780c */ /* 0x000fe20003fa6070 */
[----:B------:R-:W-:-:S04]  /*a1d70*/  IMAD R21, R29, 0x6, RZ ;  /* 0x000000061d157824 */ /* 0x000fc800078e02ff */
[----:B------:R-:W-:-:S05]  /*a1d80*/  IMAD.HI.U32 R11, R21, 0x7f000001, R10 ;  /* 0x7f000001150b7827 */ /* 0x000fca00078e000a */
[----:B------:R-:W-:Y:S01]  /*a1d90*/  ISETP.GE.U32.AND P2, PT, R11, 0x7f000001, PT ;  /* 0x7f0000010b00780c */ /* 0x000fe20003f46070 */
[----:B------:R-:W-:Y:S01]  /*a1da0*/  @P1 IADD3 R0, PT, PT, R0, -0x7f000001, RZ ;  /* 0x80ffffff00001810 */ /* 0x000fe20007ffe0ff */
[----:B------:R-:W-:Y:S01]  /*a1db0*/  ISETP.GE.U32.AND P1, PT, R22, 0x7f000001, PT ;  /* 0x7f0000011600780c */ /* 0x000fe20003f26070 */
[----:B------:R-:W-:Y:S01]  /*a1dc0*/  @P5 IADD3 R23, PT, PT, R23, -0x7f000001, RZ ;  /* 0x80ffffff17175810 */ /* 0x000fe20007ffe0ff */
[----:B------:R-:W-:Y:S01]  /*a1dd0*/  IMAD.HI.U32 R9, R19, 0x7f000001, R8 ;  /* 0x7f00000113097827 */ /* 0x000fe200078e0008 */
[----:B------:R-:W-:Y:S02]  /*a1de0*/  IADD3 R0, PT, PT, R0, R27, RZ ;  /* 0x0000001b00007210 */ /* 0x000fe40007ffe0ff */
[----:B----4-:R-:W-:Y:S02]  /*a1df0*/  IADD3 R23, PT, PT, R153, R23, RZ ;  /* 0x0000001799177210 */ /* 0x010fe40007ffe0ff */
[----:B------:R-:W4:Y:S01]  /*a1e00*/  LDL.LU R153, [R1+0x34c] ;  /* 0x00034c0001997983 */ /* 0x000f220000300800 */
[----:B------:R-:W-:Y:S01]  /*a1e10*/  ISETP.GE.U32.AND P6, PT, R0, 0x7f000001, PT ;  /* 0x7f0000010000780c */ /* 0x000fe20003fc6070 */
[----:B------:R-:W-:-:S02]  /*a1e20*/  ISETP.GE.U32.AND P5, PT, R9, 0x7f000001, PT ;  /* 0x7f0000010900780c */ /* 0x000fc40003fa6070 */
[----:B------:R-:W-:Y:S01]  /*a1e30*/  @P2 IADD3 R11, PT, PT, R11, -0x7f000001, RZ ;  /* 0x80ffffff0b0b2810 */ /* 0x000fe20007ffe0ff */
[----:B------:R-:W-:Y:S01]  /*a1e40*/  ISETP.GE.U32.AND P2, PT, R20, 0x7f000001, PT ;  /* 0x7f0000011400780c */ /* 0x000fe20003f46070 */
[----:B------:R-:W-:-:S04]  /*a1e50*/  @P1 IADD3 R22, PT, PT, R22, -0x7f000001, RZ ;  /* 0x80ffffff16161810 */ /* 0x000fc80007ffe0ff */
[----:B---3--:R-:W-:Y:S02]  /*a1e60*/  IADD3 R22, PT, PT, R152, R22, RZ ;  /* 0x0000001698167210 */ /* 0x008fe40007ffe0ff */
[----:B------:R-:W3:Y:S02]  /*a1e70*/  LDL.LU R152, [R1+0x350] ;  /* 0x0003500001987983 */ /* 0x000ee40000300800 */
[----:B------:R-:W-:Y:S02]  /*a1e80*/  @P6 IADD3 R0, PT, PT, R0, -0x7f000001, RZ ;  /* 0x80ffffff00006810 */ /* 0x000fe40007ffe0ff */
[----:B------:R-:W-:Y:S02]  /*a1e90*/  @P5 IADD3 R9, PT, PT, R9, -0x7f000001, RZ ;  /* 0x80ffffff09095810 */ /* 0x000fe40007ffe0ff */
[----:B------:R-:W-:Y:S02]  /*a1ea0*/  @P2 IADD3 R20, PT, PT, R20, -0x7f000001, RZ ;  /* 0x80ffffff14142810 */ /* 0x000fe40007ffe0ff */
[----:B------:R-:W-:-:S02]  /*a1eb0*/  IADD3 R9, PT, PT, R0, R9, RZ ;  /* 0x0000000900097210 */ /* 0x000fc40007ffe0ff */
[----:B------:R-:W-:Y:S01]  /*a1ec0*/  IADD3 R12, PT, PT, R12, R31, RZ ;  /* 0x0000001f0c0c7210 */ /* 0x000fe20007ffe0ff */
[----:B------:R-:W-:-:S04]  /*a1ed0*/  ISETP.GE.U32.AND P3, PT, R25, 0x7f000001, PT ;  /* 0x7f0000011900780c */ /* 0x000fc80003f66070 */
[----:B------:R-:W-:Y:S01]  /*a1ee0*/  ISETP.GE.U32.AND P0, PT, R12, 0x7f000001, PT ;  /* 0x7f0000010c00780c */ /* 0x000fe20003f06070 */
[----:B--2---:R-:W-:Y:S02]  /*a1ef0*/  IADD3 R0, PT, PT, R126, R20, RZ ;  /* 0x000000147e007210 */ /* 0x004fe40007ffe0ff */
[----:B------:R-:W2:Y:S01]  /*a1f00*/  LDL.LU R126, [R1+0x3f4] ;  /* 0x0003f400017e7983 */ /* 0x000ea20000300800 */
[----:B------:R-:W-:Y:S01]  /*a1f10*/  IADD3 R13, PT, PT, R13, R24, RZ ;  /* 0x000000180d0d7210 */ /* 0x000fe20007ffe0ff */
[----:B------:R-:W-:-:S04]  /*a1f20*/  IMAD.HI.U32 R4, R17, 0x7f000001, R4 ;  /* 0x7f00000111047827 */ /* 0x000fc800078e0004 */
[----:B------:R-:W-:-:S04]  /*a1f30*/  @P3 IADD3 R25, PT, PT, R25, -0x7f000001, RZ ;  /* 0x80ffffff19193810 */ /* 0x000fc80007ffe0ff */
[----:B------:R-:W-:Y:S01]  /*a1f40*/  @P0 IADD3 R12, PT, PT, R12, -0x7f000001, RZ ;  /* 0x80ffffff0c0c0810 */ /* 0x000fe20007ffe0ff */
[----:B------:R-:W-:Y:S01]  /*a1f50*/  ISETP.GE.U32.AND P0, PT, R28, 0x7f000001, PT ;  /* 0x7f0000011c00780c */ /* 0x000fe20003f06070 */
[----:B------:R-:W-:Y:S01]  /*a1f60*/  ISETP.GE.U32.AND P3, PT, R13, 0x7f000001, PT ;  /* 0x7f0000010d00780c */ /* 0x000fe20003f66070 */
[----:B------:R-:W-:Y:S01]  /*a1f70*/  ISETP.GE.U32.AND P4, PT, R4, 0x7f000001, PT ;  /* 0x7f0000010400780c */ /* 0x000fe20003f86070 */
        /* <DEDUP_REMOVED lines=9> */
[----:B------:R-:W2:Y:S01]  /*a2010*/  LDL.LU R161, [R1+0x354] ;  /* 0x0003540001a17983 */ /* 0x000ea20000300800 */
[----:B------:R-:W-:Y:S01]  /*a2020*/  @P1 IADD3 R18, PT, PT, R18, -0x7f000001, RZ ;  /* 0x80ffffff12121810 */ /* 0x000fe20007ffe0ff */
[----:B------:R-:W-:Y:S01]  /*a2030*/  ISETP.GE.U32.AND P1, PT, R23, 0x7f000001, PT ;  /* 0x7f0000011700780c */ /* 0x000fe20003f26070 */
[----:B------:R-:W-:Y:S01]  /*a2040*/  IADD3 R5, PT, PT, R12, R25, RZ ;  /* 0x000000190c057210 */ /* 0x000fe20007ffe0ff */
[----:B------:R-:W-:Y:S01]  /*a2050*/  ISETP.GE.U32.AND P2, PT, R22, 0x7f000001, PT ;  /* 0x7f0000011600780c */ /* 0x000fe20003f46070 */
[----:B------:R-:W2:Y:S03]  /*a2060*/  LDL.LU R163, [R1+0x3f0] ;  /* 0x0003f00001a37983 */ /* 0x000ea60000300800 */
[----:B------:R-:W-:-:S07]  /*a2070*/  ISETP.GE.U32.AND P0, PT, R5, 0x7f000001, PT ;  /* 0x7f0000010500780c */ /* 0x000fce0003f06070 */
[----:B------:R-:W-:Y:S01]  /*a2080*/  @P1 IADD3 R23, PT, PT, R23, -0x7f000001, RZ ;  /* 0x80ffffff17171810 */ /* 0x000fe20007ffe0ff */
[----:B------:R-:W-:Y:S01]  /*a2090*/  ISETP.GE.U32.AND P1, PT, R4, 0x7f000001, PT ;  /* 0x7f0000010400780c */ /* 0x000fe20003f26070 */
[----:B------:R-:W-:Y:S02]  /*a20a0*/  @P2 IADD3 R22, PT, PT, R22, -0x7f000001, RZ ;  /* 0x80ffffff16162810 */ /* 0x000fe40007ffe0ff */
[----:B------:R-:W-:Y:S02]  /*a20b0*/  IADD3 R23, PT, PT, R140, R23, RZ ;  /* 0x000000178c177210 */ /* 0x000fe40007ffe0ff */
[----:B----4-:R-:W-:Y:S01]  /*a20c0*/  IADD3 R22, PT, PT, R153, R22, RZ ;  /* 0x0000001699167210 */ /* 0x010fe20007ffe0ff */
[----:B------:R-:W4:Y:S04]  /*a20d0*/  LDL.LU R140, [R1+0x348] ;  /* 0x00034800018c7983 */ /* 0x000f280000300800 */
[----:B------:R-:W4:Y:S01]  /*a20e0*/  LDL.LU R153, [R1+0x384] ;  /* 0x0003840001997983 */ /* 0x000f220000300800 */
[----:B------:R-:W-:Y:S01]  /*a20f0*/  @P0 IADD3 R5, PT, PT, R5, -0x7f000001, RZ ;  /* 0x80ffffff05050810 */ /* 0x000fe20007ffe0ff */
[----:B------:R-:W-:Y:S01]  /*a2100*/  ISETP.GE.U32.AND P0, PT, R23, 0x7f000001, PT ;  /* 0x7f0000011700780c */ /* 0x000fe20003f06070 */
[----:B------:R-:W-:-:S04]  /*a2110*/  @P1 IADD3 R4, PT, PT, R4, -0x7f000001, RZ ;  /* 0x80ffffff04041810 */ /* 0x000fc80007ffe0ff */
[----:B---3--:R-:W-:Y:S02]  /*a2120*/  IADD3 R4, PT, PT, R152, R4, RZ ;  /* 0x0000000498047210 */ /* 0x008fe40007ffe0ff */
[----:B------:R-:W3:Y:S06]  /*a2130*/  LDL.LU R152, [R1+0x344] ;  /* 0x0003440001987983 */ /* 0x000eec0000300800 */
[----:B------:R-:W-:Y:S02]  /*a2140*/  @P0 IADD3 R23, PT, PT, R23, -0x7f000001, RZ ;  /* 0x80ffffff17170810 */ /* 0x000fe40007ffe0ff */
[----:B------:R-:W-:-:S02]  /*a2150*/  IADD3 R14, PT, PT, R5, R14, RZ ;  /* 0x0000000e050e7210 */ /* 0x000fc40007ffe0ff */
[----:B------:R-:W-:Y:S01]  /*a2160*/  IADD3 R12, PT, PT, R18, R11, RZ ;  /* 0x0000000b120c7210 */ /* 0x000fe20007ffe0ff */
[----:B------:R-:W-:-:S04]  /*a2170*/  ISETP.GE.U32.AND P5, PT, R13, 0x7f000001, PT ;  /* 0x7f0000010d00780c */ /* 0x000fc80003fa6070 */
[----:B------:R-:W-:Y:S01]  /*a2180*/  ISETP.GE.U32.AND P3, PT, R12, 0x7f000001, PT ;  /* 0x7f0000010c00780c */ /* 0x000fe20003f66070 */
[----:B--2---:R-:W-:Y:S02]  /*a2190*/  IADD3 R5, PT, PT, R126, R23, RZ ;  /* 0x000000177e057210 */ /* 0x004fe40007ffe0ff */
[----:B------:R-:W2:Y:S01]  /*a21a0*/  LDL.LU R126, [R1+0x33c] ;  /* 0x00033c00017e7983 */ /* 0x000ea20000300800 */
[----:B------:R-:W-:-:S05]  /*a21b0*/  ISETP.GE.U32.AND P4, PT, R9, 0x7f000001, PT ;  /* 0x7f0000010900780c */ /* 0x000fca0003f86070 */
[----:B------:R-:W-:-:S04]  /*a21c0*/  @P5 IADD3 R13, PT, PT, R13, -0x7f000001, RZ ;  /* 0x80ffffff0d0d5810 */ /* 0x000fc80007ffe0ff */
[----:B------:R-:W-:Y:S01]  /*a21d0*/  @P3 IADD3 R12, PT, PT, R12, -0x7f000001, RZ ;  /* 0x80ffffff0c0c3810 */ /* 0x000fe20007ffe0ff */
[----:B------:R-:W-:Y:S01]  /*a21e0*/  ISETP.GE.U32.AND P5, PT, R0, 0x7f000001, PT ;  /* 0x7f0000010000780c */ /* 0x000fe20003fa6070 */
[----:B------:R-:W-:Y:S02]  /*a21f0*/  IADD3 R10, PT, PT, R13, R26, RZ ;  /* 0x0000001a0d0a7210 */ /* 0x000fe40007ffe0ff */
[----:B------:R-:W-:-:S03]  /*a2200*/  IADD3 R12, PT, PT, R12, R15, RZ ;  /* 0x0000000f0c0c7210 */ /* 0x000fc60007ffe0ff */
[----:B------:R-:W-:Y:S01]  /*a2210*/  ISETP.GE.U32.AND P1, PT, R10, 0x7f000001, PT ;  /* 0x7f0000010a00780c */ /* 0x000fe20003f26070 */
[----:B------:R-:W-:Y:S01]  /*a2220*/  @P4 IADD3 R9, PT, PT, R9, -0x7f000001, RZ ;  /* 0x80ffffff09094810 */ /* 0x000fe20007ffe0ff */
[----:B------:R-:W-:-:S05]  /*a2230*/  ISETP.GE.U32.AND P3, PT, R12, 0x7f000001, PT ;  /* 0x7f0000010c00780c */ /* 0x000fca0003f66070 */
[----:B------:R-:W-:Y:S02]  /*a2240*/  @P5 IADD3 R0, PT, PT, R0, -0x7f000001, RZ ;  /* 0x80ffffff00005810 */ /* 0x000fe40007ffe0ff */
[----:B------:R-:W-:-:S05]  /*a2250*/  IADD3 R16, PT, PT, R9, R16, RZ ;  /* 0x0000001009107210 */ /* 0x000fca0007ffe0ff */
[----:B------:R-:W-:Y:S04]  /*a2260*/  STL [R1+0x114], R16 ;  /* 0x0001141001007387 */ /* 0x000fe80000100800 */
[----:B------:R0:W-:Y:S01]  /*a2270*/  STL [R1+0x118], R12 ;  /* 0x0001180c01007387 */ /* 0x0001e20000100800 */
[----:B------:R-:W-:-:S03]  /*a2280*/  IADD3 R0, PT, PT, R161, R0, RZ ;  /* 0x00000000a1007210 */ /* 0x000fc60007ffe0ff */
[----:B------:R-:W-:Y:S04]  /*a2290*/  STL [R1+0x11c], R14 ;  /* 0x00011c0e01007387 */ /* 0x000fe80000100800 */
[----:B------:R-:W2:Y:S04]  /*a22a0*/  LDL.LU R161, [R1+0x218] ;  /* 0x0002180001a17983 */ /* 0x000ea80000300800 */
[----:B------:R1:W-:Y:S01]  /*a22b0*/  STL [R1+0x110], R10 ;  /* 0x0001100a01007387 */ /* 0x0003e20000100800 */
[----:B------:R-:W-:Y:S01]  /*a22c0*/  ISETP.GE.U32.AND P2, PT, R16, 0x7f000001, PT ;  /* 0x7f0000011000780c */ /* 0x000fe20003f46070 */
[----:B------:R-:W-:Y:S01]  /*a22d0*/  ISETP.GE.U32.AND P0, PT, R0, 0x7f000001, PT ;  /* 0x7f0000010000780c */ /* 0x000fe20003f06070 */
[----:B0-----:R-:W-:Y:S01]  /*a22e0*/  @P3 IADD3 R12, PT, PT, R12, -0x7f000001, RZ ;  /* 0x80ffffff0c0c3810 */ /* 0x001fe20007ffe0ff */
[----:B------:R-:W-:Y:S01]  /*a22f0*/  ISETP.GE.U32.AND P3, PT, R5, 0x7f000001, PT ;  /* 0x7f0000010500780c */ /* 0x000fe20003f66070 */
[----:B-1----:R-:W-:Y:S01]  /*a2300*/  @P1 IADD3 R10, PT, PT, R10, -0x7f000001, RZ ;  /* 0x80ffffff0a0a1810 */ /* 0x002fe20007ffe0ff */
[----:B------:R-:W-:-:S08]  /*a2310*/  ISETP.GE.U32.AND P1, PT, R4, 0x7f000001, PT ;  /* 0x7f0000010400780c */ /* 0x000fd00003f26070 */
[----:B------:R-:W-:Y:S02]  /*a2320*/  @P2 IADD3 R16, PT, PT, R16, -0x7f000001, RZ ;  /* 0x80ffffff10102810 */ /* 0x000fe40007ffe0ff */
[----:B------:R-:W-:Y:S01]  /*a2330*/  @P0 IADD3 R0, PT, PT, R0, -0x7f000001, RZ ;  /* 0x80ffffff00000810 */ /* 0x000fe20007ffe0ff */
[----:B------:R-:W-:Y:S01]  /*a2340*/  ISETP.GE.U32.AND P2, PT, R22, 0x7f000001, PT ;  /* 0x7f0000011600780c */ /* 0x000fe20003f46070 */
[----:B------:R-:W-:Y:S02]  /*a2350*/  @P3 IADD3 R5, PT, PT, R5, -0x7f000001, RZ ;  /* 0x80ffffff05053810 */ /* 0x000fe40007ffe0ff */
[----:B------:R-:W-:Y:S02]  /*a2360*/  @P1 IADD3 R4, PT, PT, R4, -0x7f000001, RZ ;  /* 0x80ffffff04041810 */ /* 0x000fe40007ffe0ff */
[----:B------:R-:W-:Y:S02]  /*a2370*/  IADD3 R5, PT, PT, R163, R5, RZ ;  /* 0x00000005a3057210 */ /* 0x000fe40007ffe0ff */
[----:B----4-:R-:W-:Y:S01]  /*a2380*/  IADD3 R0, PT, PT, R153, R0, RZ ;  /* 0x0000000099007210 */ /* 0x010fe20007ffe0ff */
[----:B------:R-:W4:Y:S04]  /*a2390*/  LDL.LU R163, [R1+0x258] ;  /* 0x0002580001a37983 */ /* 0x000f280000300800 */
[----:B------:R-:W4:Y:S01]  /*a23a0*/  LDL.LU R153, [R1+0x20c] ;  /* 0x00020c0001997983 */ /* 0x000f220000300800 */
[----:B------:R-:W-:-:S03]  /*a23b0*/  IADD3 R4, PT, PT, R140, R4, RZ ;  /* 0x000000048c047210 */ /* 0x000fc60007ffe0ff */
[----:B------:R-:W4:Y:S02]  /*a23c0*/  LDL.LU R140, [R1+0x3e4] ;  /* 0x0003e400018c7983 */ /* 0x000f240000300800 */
[----:B------:R-:W-:Y:S01]  /*a23d0*/  ISETP.GE.U32.AND P1, PT, R4, 0x7f000001, PT ;  /* 0x7f0000010400780c */ /* 0x000fe20003f26070 */
[----:B------:R-:W-:-:S04]  /*a23e0*/  @P2 IADD3 R22, PT, PT, R22, -0x7f000001, RZ ;  /* 0x80ffffff16162810 */ /* 0x000fc80007ffe0ff */
[----:B---3--:R-:W-:Y:S02]  /*a23f0*/  IADD3 R22, PT, PT, R152, R22, RZ ;  /* 0x0000001698167210 */ /* 0x008fe40007ffe0ff */
[----:B------:R-:W3:Y:S06]  /*a2400*/  LDL.LU R152, [R1+0x210] ;  /* 0x0002100001987983 */ /* 0x000eec0000300800 */
[----:B------:R-:W-:Y:S01]  /*a2410*/  @P1 IADD3 R4, PT, PT, R4, -0x7f000001, RZ ;  /* 0x80ffffff04041810 */ /* 0x000fe20007ffe0ff */
[----:B------:R-:W-:Y:S01]  /*a2420*/  ISETP.GE.U32.AND P3, PT, R5, 0x7f000001, PT ;  /* 0x7f0000010500780c */ /* 0x000fe20003f66070 */
[----:B------:R-:W-:-:S02]  /*a2430*/  ISETP.GE.U32.AND P2, PT, R22, 0x7f000001, PT ;  /* 0x7f0000011600780c */ /* 0x000fc40003f46070 */
[----:B--2---:R-:W-:Y:S02]  /*a2440*/  IADD3 R4, PT, PT, R126, R4, RZ ;  /* 0x000000047e047210 */ /* 0x004fe40007ffe0ff */
[----:B------:R-:W2:Y:S08]  /*a2450*/  LDL.LU R126, [R1+0x214] ;  /* 0x00021400017e7983 */ /* 0x000eb00000300800 */
[----:B------:R-:W-:-:S02]  /*a2460*/  @P3 IADD3 R5, PT, PT, R5, -0x7f000001, RZ ;  /* 0x80ffffff05053810 */ /* 0x000fc40007ffe0ff */
[----:B------:R-:W-:Y:S02]  /*a2470*/  @P2 IADD3 R22, PT, PT, R22, -0x7f000001, RZ ;  /* 0x80ffffff16162810 */ /* 0x000fe40007ffe0ff */
[----:B------:R-:W-:Y:S02]  /*a2480*/  IADD3 R5, PT, PT, R197, R5, RZ ;  /* 0x00000005c5057210 */ /* 0x000fe40007ffe0ff */
[----:B------:R-:W-:Y:S01]  /*a2490*/  IADD3 R22, PT, PT, R148, R22, RZ ;  /* 0x0000001694167210 */ /* 0x000fe20007ffe0ff */
[----:B------:R-:W-:Y:S02]  /*a24a0*/  ISETP.GE.U32.AND P0, PT, R0, 0x7f000001, PT ;  /* 0x7f0000010000780c */ /* 0x000fe40003f06070 */
[----:B------:R-:W-:Y:S02]  /*a24b0*/  ISETP.GE.U32.AND P3, PT, R5, 0x7f000001, PT ;  /* 0x7f0000010500780c */ /* 0x000fe40003f66070 */
[----:B------:R-:W-:Y:S01]  /*a24c0*/  ISETP.GE.U32.AND P2, PT, R22, 0x7f000001, PT ;  /* 0x7f0000011600780c */ /* 0x000fe20003f46070 */
[----:B------:R-:W-:-:S08]  /*a24d0*/  ISETP.GE.U32.AND P1, PT, R4, 0x7f000001, PT ;  /* 0x7f0000010400780c */ /* 0x000fd00003f26070 */
        /* <DEDUP_REMOVED lines=9> */
[----:B------:R-:W-:-:S04]  /*a2570*/  @P1 IADD3 R4, PT, PT, R4, -0x7f000001, RZ ;  /* 0x80ffffff04041810 */ /* 0x000fc80007ffe0ff */
[----:B------:R-:W-:-:S04]  /*a2580*/  IADD3 R4, PT, PT, R159, R4, RZ ;  /* 0x000000049f047210 */ /* 0x000fc80007ffe0ff */
[----:B------:R-:W-:Y:S02]  /*a2590*/  @P0 IADD3 R0, PT, PT, R0, -0x7f000001, RZ ;  /* 0x80ffffff00000810 */ /* 0x000fe40007ffe0ff */
[----:B------:R-:W-:Y:S02]  /*a25a0*/  @P3 IADD3 R5, PT, PT, R5, -0x7f000001, RZ ;  /* 0x80ffffff05053810 */ /* 0x000fe40007ffe0ff */
[----:B------:R-:W-:Y:S01]  /*a25b0*/  @P2 IADD3 R22, PT, PT, R22, -0x7f000001, RZ ;  /* 0x80ffffff16162810 */ /* 0x000fe20007ffe0ff */
[----:B------:R-:W-:Y:S01]  /*a25c0*/  ISETP.GE.U32.AND P1, PT, R4, 0x7f000001, PT ;  /* 0x7f0000010400780c */ /* 0x000fe20003f26070 */
[----:B----4-:R-:W-:Y:S02]  /*a25d0*/  IADD3 R0, PT, PT, R163, R0, RZ ;  /* 0x00000000a3007210 */ /* 0x010fe40007ffe0ff */
[----:B------:R-:W-:Y:S02]  /*a25e0*/  IADD3 R22, PT, PT, R153, R22, RZ ;  /* 0x0000001699167210 */ /* 0x000fe40007ffe0ff */
[----:B------:R-:W-:Y:S01]  /*a25f0*/  IADD3 R5, PT, PT, R140, R5, RZ ;  /* 0x000000058c057210 */ /* 0x000fe20007ffe0ff */
[----:B------:R-:W-:-:S02]  /*a2600*/  ISETP.GE.U32.AND P0, PT, R0, 0x7f000001, PT ;  /* 0x7f0000010000780c */ /* 0x000fc40003f06070 */
[----:B------:R-:W-:Y:S02]  /*a2610*/  ISETP.GE.U32.AND P2, PT, R22, 0x7f000001, PT ;  /* 0x7f0000011600780c */ /* 0x000fe40003f46070 */
[----:B------:R-:W-:-:S03]  /*a2620*/  ISETP.GE.U32.AND P3, PT, R5, 0x7f000001, PT ;  /* 0x7f0000010500780c */ /* 0x000fc60003f66070 */
[----:B------:R-:W-:-:S04]  /*a2630*/  @P1 IADD3 R4, PT, PT, R4, -0x7f000001, RZ ;  /* 0x80ffffff04041810 */ /* 0x000fc80007ffe0ff */
[----:B---3--:R-:W-:Y:S02]  /*a2640*/  IADD3 R4, PT, PT, R152, R4, RZ ;  /* 0x0000000498047210 */ /* 0x008fe40007ffe0ff */
[----:B------:R-:W-:Y:S02]  /*a2650*/  @P0 IADD3 R0, PT, PT, R0, -0x7f000001, RZ ;  /* 0x80ffffff00000810 */ /* 0x000fe40007ffe0ff */
[----:B------:R-:W-:Y:S02]  /*a2660*/  @P2 IADD3 R22, PT, PT, R22, -0x7f000001, RZ ;  /* 0x80ffffff16162810 */ /* 0x000fe40007ffe0ff */
[----:B------:R-:W-:Y:S01]  /*a2670*/  @P3 IADD3 R5, PT, PT, R5, -0x7f000001, RZ ;  /* 0x80ffffff05053810 */ /* 0x000fe20007ffe0ff */
[----:B------:R-:W-:Y:S01]  /*a2680*/  ISETP.GE.U32.AND P1, PT, R4, 0x7f000001, PT ;  /* 0x7f0000010400780c */ /* 0x000fe20003f26070 */
[----:B------:R-:W-:Y:S02]  /*a2690*/  IADD3 R22, PT, PT, R204, R22, RZ ;  /* 0x00000016cc167210 */ /* 0x000fe40007ffe0ff */
[----:B------:R-:W-:-:S03]  /*a26a0*/  IADD3 R5, PT, PT, R125, R5, RZ ;  /* 0x000000057d057210 */ /* 0x000fc60007ffe0ff */
[----:B------:R-:W-:Y:S02]  /*a26b0*/  ISETP.GE.U32.AND P2, PT, R22, 0x7f000001, PT ;  /* 0x7f0000011600780c */ /* 0x000fe40003f46070 */
[----:B------:R-:W-:-:S05]  /*a26c0*/  ISETP.GE.U32.AND P3, PT, R5, 0x7f000001, PT ;  /* 0x7f0000010500780c */ /* 0x000fca0003f66070 */
[----:B------:R-:W-:-:S04]  /*a26d0*/  @P1 IADD3 R4, PT, PT, R4, -0x7f000001, RZ ;  /* 0x80ffffff04041810 */ /* 0x000fc80007ffe0ff */
[----:B------:R-:W-:Y:S02]  /*a26e0*/  IADD3 R4, PT, PT, R206, R4, RZ ;  /* 0x00000004ce047210 */ /* 0x000fe40007ffe0ff */
[----:B------:R-:W-:Y:S02]  /*a26f0*/  @P2 IADD3 R22, PT, PT, R22, -0x7f000001, RZ ;  /* 0x80ffffff16162810 */ /* 0x000fe40007ffe0ff */
[----:B------:R-:W-:Y:S01]  /*a2700*/  @P3 IADD3 R5, PT, PT, R5, -0x7f000001, RZ ;  /* 0x80ffffff05053810 */ /* 0x000fe20007ffe0ff */
[----:B------:R-:W-:Y:S01]  /*a2710*/  ISETP.GE.U32.AND P1, PT, R4, 0x7f000001, PT ;  /* 0x7f0000010400780c */ /* 0x000fe20003f26070 */
[----:B------:R-:W-:Y:S02]  /*a2720*/  IADD3 R22, PT, PT, R214, R22, RZ ;  /* 0x00000016d6167210 */ /* 0x000fe40007ffe0ff */
[----:B------:R-:W-:Y:S01]  /*a2730*/  IADD3 R5, PT, PT, R205, R5, RZ ;  /* 0x00000005cd057210 */ /* 0x000fe20007ffe0ff */
[----:B------:R-:W-:Y:S02]  /*a2740*/  ISETP.GE.U32.AND P4, PT, R14, 0x7f000001, PT ;  /* 0x7f0000010e00780c */ /* 0x000fe40003f86070 */
[----:B------:R-:W-:-:S02]  /*a2750*/  ISETP.GE.U32.AND P2, PT, R22, 0x7f000001, PT ;  /* 0x7f0000011600780c */ /* 0x000fc40003f46070 */
[----:B------:R-:W-:-:S05]  /*a2760*/  ISETP.GE.U32.AND P3, PT, R5, 0x7f000001, PT ;  /* 0x7f0000010500780c */ /* 0x000fca0003f66070 */
[----:B------:R-:W-:Y:S01]  /*a2770*/  @P1 IADD3 R4, PT, PT, R4, -0x7f000001, RZ ;  /* 0x80ffffff04041810 */ /* 0x000fe20007ffe0ff */
[----:B------:R0:W-:Y:S03]  /*a2780*/  STL [R1+0x110], R10 ;  /* 0x0001100a01007387 */ /* 0x0001e60000100800 */
[----:B------:R-:W-:Y:S02]  /*a2790*/  IADD3 R4, PT, PT, R212, R4, RZ ;  /* 0x00000004d4047210 */ /* 0x000fe40007ffe0ff */
[----:B------:R-:W-:Y:S01]  /*a27a0*/  @P4 IADD3 R14, PT, PT, R14, -0x7f000001, RZ ;  /* 0x80ffffff0e0e4810 */ /* 0x000fe20007ffe0ff */
[----:B------:R1:W-:Y:S01]  /*a27b0*/  STL [R1+0x114], R16 ;  /* 0x0001141001007387 */ /* 0x0003e20000100800 */
[----:B------:R-:W-:Y:S02]  /*a27c0*/  @P2 IADD3 R22, PT, PT, R22, -0x7f000001, RZ ;  /* 0x80ffffff16162810 */ /* 0x000fe40007ffe0ff */
[----:B------:R-:W-:Y:S01]  /*a27d0*/  @P3 IADD3 R5, PT, PT, R5, -0x7f000001, RZ ;  /* 0x80ffffff05053810 */ /* 0x000fe20007ffe0ff */
[----:B------:R-:W-:Y:S01]  /*a27e0*/  STL [R1+0x118], R12 ;  /* 0x0001180c01007387 */ /* 0x000fe20000100800 */
[----:B------:R-:W-:-:S03]  /*a27f0*/  ISETP.GE.U32.AND P1, PT, R4, 0x7f000001, PT ;  /* 0x7f0000010400780c */ /* 0x000fc60003f26070 */
[----:B------:R3:W-:Y:S04]  /*a2800*/  STL [R1+0x11c], R14 ;  /* 0x00011c0e01007387 */ /* 0x0007e80000100800 */
[----:B------:R-:W4:Y:S04]  /*a2810*/  LD.E R9, desc[UR20][R6.64+0x1134] ;  /* 0x0011341406097980 */ /* 0x000f28000c101900 */
[----:B------:R-:W3:Y:S04]  /*a2820*/  LD.E R8, desc[UR20][R6.64+0x1130] ;  /* 0x0011301406087980 */ /* 0x000ee8000c101900 */
[----:B------:R-:W3:Y:S04]  /*a2830*/  LD.E R24, desc[UR20][R6.64+0x1138] ;  /* 0x0011381406187980 */ /* 0x000ee8000c101900 */
[----:B------:R1:W3:Y:S04]  /*a2840*/  LD.E R25, desc[UR20][R6.64+0x113c] ;  /* 0x00113c1406197980 */ /* 0x0002e8000c101900 */
[----:B0-----:R-:W3:Y:S04]  /*a2850*/  LDL R10, [R1+0x114] ;  /* 0x00011400010a7983 */ /* 0x001ee80000100800 */
[----:B------:R-:W3:Y:S04]  /*a2860*/  LDL R31, [R1+0x110] ;  /* 0x00011000011f7983 */ /* 0x000ee80000100800 */
[----:B------:R-:W3:Y:S04]  /*a2870*/  LDL R11, [R1+0x11c] ;  /* 0x00011c00010b7983 */ /* 0x000ee80000100800 */
[----:B-1----:R-:W3:Y:S01]  /*a2880*/  LDL.64 R16, [R1+0x100] ;  /* 0x0001000001107983 */ /* 0x002ee20000100a00 */
[----:B------:R-:W-:-:S02]  /*a2890*/  IADD3 R6, PT, PT, R209, R5, RZ ;  /* 0x00000005d1067210 */ /* 0x000fc40007ffe0ff */
[----:B------:R-:W-:Y:S02]  /*a28a0*/  IADD3 R5, PT, PT, R215, R22, RZ ;  /* 0x00000016d7057210 */ /* 0x000fe40007ffe0ff */
[----:B------:R-:W-:Y:S01]  /*a28b0*/  @P1 IADD3 R4, PT, PT, R4, -0x7f000001, RZ ;  /* 0x80ffffff04041810 */ /* 0x000fe20007ffe0ff */
[----:B------:R-:W3:Y:S04]  /*a28c0*/  LDL R7, [R1+0x118] ;  /* 0x0001180001077983 */ /* 0x000ee80000100800 */
[----:B------:R-:W3:Y:S04]  /*a28d0*/  LDL.LU R215, [R1+0x46c] ;  /* 0x00046c0001d77983 */ /* 0x000ee80000300800 */
[----:B------:R-:W3:Y:S01]  /*a28e0*/  LDL.LU R209, [R1+0x430] ;  /* 0x0004300001d17983 */ /* 0x000ee20000300800 */
[----:B------:R-:W-:Y:S01]  /*a28f0*/  ISETP.GE.U32.AND P2, PT, R5, 0x7f000001, PT ;  /* 0x7f0000010500780c */ /* 0x000fe20003f46070 */
[----:B------:R-:W-:-:S02]  /*a2900*/  IADD3 R4, PT, PT, R213, R4, RZ ;  /* 0x00000004d5047210 */ /* 0x000fc40007ffe0ff */
[----:B--2---:R-:W-:-:S10]  /*a2910*/  IADD3 R0, PT, PT, R126, R0, RZ ;  /* 0x000000007e007210 */ /* 0x004fd40007ffe0ff */
[----:B------:R-:W-:Y:S01]  /*a2920*/  @P2 IADD3 R5, PT, PT, R5, -0x7f000001, RZ ;  /* 0x80ffffff05052810 */ /* 0x000fe20007ffe0ff */
[----:B------:R-:W-:Y:S01]  /*a2930*/  ISETP.GE.U32.AND P3, PT, R6, 0x7f000001, PT ;  /* 0x7f0000010600780c */ /* 0x000fe20003f66070 */
[----:B------:R-:W2:Y:S01]  /*a2940*/  LDL.LU R213, [R1+0x4e0] ;  /* 0x0004e00001d57983 */ /* 0x000ea20000300800 */
        /* <DEDUP_REMOVED lines=8> */
[----:B------:R-:W-:Y:S02]  /*a29d0*/  IADD3 R5, PT, PT, R230, R5, RZ ;  /* 0x00000005e6057210 */ /* 0x000fe40007ffe0ff */
[----:B------:R-:W2:Y:S09]  /*a29e0*/  LDL.LU R230, [R1+0x1f8] ;  /* 0x0001f80001e67983 */ /* 0x000eb20000300800 */
[----:B------:R-:W-:-:S04]  /*a29f0*/  @P0 IADD3 R0, PT, PT, R0, -0x7f000001, RZ ;  /* 0x80ffffff00000810 */ /* 0x000fc80007ffe0ff */
[----:B------:R-:W-:Y:S01]  /*a2a00*/  IADD3 R0, PT, PT, R211, R0, RZ ;  /* 0x00000000d3007210 */ /* 0x000fe20007ffe0ff */
[----:B------:R-:W-:Y:S01]  /*a2a10*/  ISETP.GE.U32.AND P2, PT, R5, 0x7f000001, PT ;  /* 0x7f0000010500780c */ /* 0x000fe20003f46070 */
[----:B------:R-:W-:Y:S02]  /*a2a20*/  @P1 IADD3 R4, PT, PT, R4, -0x7f000001, RZ ;  /* 0x80ffffff04041810 */ /* 0x000fe40007ffe0ff */
[----:B------:R-:W-:Y:S01]  /*a2a30*/  @P3 IADD3 R6, PT, PT, R6, -0x7f000001, RZ ;  /* 0x80ffffff06063810 */ /* 0x000fe20007ffe0ff */
[----:B------:R-:W2:Y:S01]  /*a2a40*/  LDL.LU R211, [R1+0x4a4] ;  /* 0x0004a40001d37983 */ /* 0x000ea20000300800 */
[----:B------:R-:W-:Y:S01]  /*a2a50*/  ISETP.GE.U32.AND P0, PT, R0, 0x7f000001, PT ;  /* 0x7f0000010000780c */ /* 0x000fe20003f06070 */
[----:B------:R-:W-:Y:S02]  /*a2a60*/  IADD3 R4, PT, PT, R234, R4, RZ ;  /* 0x00000004ea047210 */ /* 0x000fe40007ffe0ff */
[----:B------:R-:W2:Y:S03]  /*a2a70*/  LDL.LU R234, [R1+0x200] ;  /* 0x0002000001ea7983 */ /* 0x000ea60000300800 */
[----:B------:R-:W-:-:S02]  /*a2a80*/  ISETP.GE.U32.AND P1, PT, R4, 0x7f000001, PT ;  /* 0x7f0000010400780c */ /* 0x000fc40003f26070 */
[----:B------:R-:W-:-:S05]  /*a2a90*/  @P2 IADD3 R5, PT, PT, R5, -0x7f000001, RZ ;  /* 0x80ffffff05052810 */ /* 0x000fca0007ffe0ff */
[----:B------:R-:W-:Y:S02]  /*a2aa0*/  @P0 IADD3 R0, PT, PT, R0, -0x7f000001, RZ ;  /* 0x80ffffff00000810 */ /* 0x000fe40007ffe0ff */
[----:B------:R-:W-:Y:S02]  /*a2ab0*/  IADD3 R5, PT, PT, R217, R5, RZ ;  /* 0x00000005d9057210 */ /* 0x000fe40007ffe0ff */
[----:B------:R-:W-:Y:S01]  /*a2ac0*/  IADD3 R6, PT, PT, R208, R6, RZ ;  /* 0x00000006d0067210 */ /* 0x000fe20007ffe0ff */
[----:B------:R-:W2:Y:S04]  /*a2ad0*/  LDL.LU R217, [R1+0x4e8] ;  /* 0x0004e80001d97983 */ /* 0x000ea80000300800 */
[----:B------:R-:W2:Y:S01]  /*a2ae0*/  LDL.LU R208, [R1+0x490] ;  /* 0x0004900001d07983 */ /* 0x000ea20000300800 */
[----:B------:R-:W-:Y:S01]  /*a2af0*/  IADD3 R0, PT, PT, R227, R0, RZ ;  /* 0x00000000e3007210 */ /* 0x000fe20007ffe0ff */
[----:B------:R-:W-:Y:S01]  /*a2b00*/  ISETP.GE.U32.AND P2, PT, R5, 0x7f000001, PT ;  /* 0x7f0000010500780c */ /* 0x000fe20003f46070 */
[----:B------:R-:W-:Y:S01]  /*a2b10*/  @P1 IADD3 R4, PT, PT, R4, -0x7f000001, RZ ;  /* 0x80ffffff04041810 */ /* 0x000fe20007ffe0ff */
[----:B------:R-:W2:Y:S02]  /*a2b20*/  LDL.LU R227, [R1+0x1fc] ;  /* 0x0001fc0001e37983 */ /* 0x000ea40000300800 */
[----:B------:R-:W-:Y:S01]  /*a2b30*/  ISETP.GE.U32.AND P0, PT, R0, 0x7f000001, PT ;  /* 0x7f0000010000780c */ /* 0x000fe20003f06070 */
[----:B------:R-:W-:-:S02]  /*a2b40*/  IADD3 R4, PT, PT, R229, R4, RZ ;  /* 0x00000004e5047210 */ /* 0x000fc40007ffe0ff */
[----:B------:R-:W2:Y:S06]  /*a2b50*/  LDL.LU R229, [R1+0x204] ;  /* 0x0002040001e57983 */ /* 0x000eac0000300800 */
[----:B------:R-:W-:-:S04]  /*a2b60*/  @P2 IADD3 R5, PT, PT, R5, -0x7f000001, RZ ;  /* 0x80ffffff05052810 */ /* 0x000fc80007ffe0ff */
[----:B------:R-:W-:Y:S02]  /*a2b70*/  @P0 IADD3 R0, PT, PT, R0, -0x7f000001, RZ ;  /* 0x80ffffff00000810 */ /* 0x000fe40007ffe0ff */
[----:B------:R-:W-:Y:S02]  /*a2b80*/  IADD3 R5, PT, PT, R231, R5, RZ ;  /* 0x00000005e7057210 */ /* 0x000fe40007ffe0ff */
[----:B------:R-:W3:Y:S01]  /*a2b90*/  LDL.LU R231, [R1+0x4f4] ;  /* 0x0004f40001e77983 */ /* 0x000ee20000300800 */
[----:B------:R-:W-:Y:S01]  /*a2ba0*/  IADD3 R0, PT, PT, R216, R0, RZ ;  /* 0x00000000d8007210 */ /* 0x000fe20007ffe0ff */
[----:B------:R-:W-:Y:S01]  /*a2bb0*/  ISETP.GE.U32.AND P3, PT, R6, 0x7f000001, PT ;  /* 0x7f0000010600780c */ /* 0x000fe20003f66070 */
[----:B------:R-:W-:Y:S01]  /*a2bc0*/  ISETP.GE.U32.AND P1, PT, R4, 0x7f000001, PT ;  /* 0x7f0000010400780c */ /* 0x000fe20003f26070 */
[----:B------:R-:W-:Y:S01]  /*a2bd0*/  ISETP.GE.U32.AND P2, PT, R5, 0x7f000001, PT ;  /* 0x7f0000010500780c */ /* 0x000fe20003f46070 */
[----:B------:R-:W4:Y:S01]  /*a2be0*/  LDL.LU R216, [R1+0x4c4] ;  /* 0x0004c40001d87983 */ /* 0x000f220000300800 */
[----:B------:R-:W-:-:S13]  /*a2bf0*/  ISETP.GE.U32.AND P0, PT, R0, 0x7f000001, PT ;  /* 0x7f0000010000780c */ /* 0x000fda0003f06070 */
[----:B------:R-:W-:-:S04]  /*a2c00*/  @P0 IADD3 R0, PT, PT, R0, -0x7f000001, RZ ;  /* 0x80ffffff00000810 */ /* 0x000fc80007ffe0ff */
[----:B------:R-:W-:Y:S02]  /*a2c10*/  IADD3 R0, PT, PT, R228, R0, RZ ;  /* 0x00000000e4007210 */ /* 0x000fe40007ffe0ff */
[----:B------:R-:W4:Y:S03]  /*a2c20*/  LDL.LU R228, [R1+0x4d4] ;  /* 0x0004d40001e47983 */ /* 0x000f260000300800 */
[----:B------:R-:W-:-:S13]  /*a2c30*/  ISETP.GE.U32.AND P0, PT, R0, 0x7f000001, PT ;  /* 0x7f0000010000780c */ /* 0x000fda0003f06070 */
[----:B------:R-:W-:Y:S02]  /*a2c40*/  @P0 IADD3 R0, PT, PT, R0, -0x7f000001, RZ ;  /* 0x80ffffff00000810 */ /* 0x000fe40007ffe0ff */
[----:B------:R-:W-:-:S04]  /*a2c50*/  @P3 IADD3 R6, PT, PT, R6, -0x7f000001, RZ ;  /* 0x80ffffff06063810 */ /* 0x000fc80007ffe0ff */
[----:B------:R-:W-:Y:S02]  /*a2c60*/  IADD3 R6, PT, PT, R218, R6, RZ ;  /* 0x00000006da067210 */ /* 0x000fe40007ffe0ff */
[----:B------:R-:W-:Y:S02]  /*a2c70*/  @P1 IADD3 R4, PT, PT, R4, -0x7f000001, RZ ;  /* 0x80ffffff04041810 */ /* 0x000fe40007ffe0ff */
[----:B------:R-:W-:Y:S01]  /*a2c80*/  @P2 IADD3 R5, PT, PT, R5, -0x7f000001, RZ ;  /* 0x80ffffff05052810 */ /* 0x000fe20007ffe0ff */
[----:B------:R-:W4:Y:S01]  /*a2c90*/  LDL.LU R218, [R1+0x4e4] ;  /* 0x0004e40001da7983 */ /* 0x000f220000300800 */
[----:B------:R-:W-:-:S13]  /*a2ca0*/  ISETP.GE.U32.AND P3, PT, R6, 0x7f000001, PT ;  /* 0x7f0000010600780c */ /* 0x000fda0003f66070 */
[----:B------:R-:W-:-:S04]  /*a2cb0*/  @P3 IADD3 R6, PT, PT, R6, -0x7f000001, RZ ;  /* 0x80ffffff06063810 */ /* 0x000fc80007ffe0ff */
[----:B------:R-:W-:Y:S02]  /*a2cc0*/  IADD3 R6, PT, PT, R239, R6, RZ ;  /* 0x00000006ef067210 */ /* 0x000fe40007ffe0ff */
[----:B------:R-:W-:Y:S01]  /*a2cd0*/  IADD3 R4, PT, PT, R235, R4, RZ ;  /* 0x00000004eb047210 */ /* 0x000fe20007ffe0ff */
[----:B------:R-:W4:Y:S04]  /*a2ce0*/  LDL.LU R239, [R1+0x4ec] ;  /* 0x0004ec0001ef7983 */ /* 0x000f280000300800 */
[----:B------:R-:W4:Y:S01]  /*a2cf0*/  LDL.LU R235, [R1+0x4dc] ;  /* 0x0004dc0001eb7983 */ /* 0x000f220000300800 */
[----:B------:R-:W-:Y:S01]  /*a2d00*/  ISETP.GE.U32.AND P3, PT, R6, 0x7f000001, PT ;  /* 0x7f0000010600780c */ /* 0x000fe20003f66070 */
[----:B------:R-:W-:-:S12]  /*a2d10*/  ISETP.GE.U32.AND P1, PT, R4, 0x7f000001, PT ;  /* 0x7f0000010400780c */ /* 0x000fd80003f26070 */
[----:B------:R-:W-:Y:S02]  /*a2d20*/  @P3 IADD3 R6, PT, PT, R6, -0x7f000001, RZ ;  /* 0x80ffffff06063810 */ /* 0x000fe40007ffe0ff */
[----:B------:R-:W-:Y:S01]  /*a2d30*/  @P1 IADD3 R4, PT, PT, R4, -0x7f000001, RZ ;  /* 0x80ffffff04041810 */ /* 0x000fe20007ffe0ff */
[CC--:B--2---:R-:W-:Y:S01]  /*a2d40*/  ISETP.GE.U32.AND P0, PT, R229.reuse, R0.reuse, PT ;  /* 0x00000000e500720c */ /* 0x0c4fe20003f06070 */
[----:B------:R-:W-:Y:S02]  /*a2d50*/  IADD3 R19, PT, PT, R229, -R0, RZ ;  /* 0x80000000e5137210 */ /* 0x000fe40007ffe0ff */
[----:B---3--:R-:W-:Y:S02]  /*a2d60*/  IADD3 R0, PT, PT, R231, UR13, RZ ;  /* 0x0000000de7007c10 */ /* 0x008fe4000fffe0ff */
[----:B------:R-:W2:Y:S08]  /*a2d70*/  LDL.LU R231, [R1+0x4f0] ;  /* 0x0004f00001e77983 */ /* 0x000eb00000300800 */
[----:B------:R-:W-:Y:S01]  /*a2d80*/  @!P0 IADD3 R19, PT, PT, R19, 0x7f000001, RZ ;  /* 0x7f00000113138810 */ /* 0x000fe20007ffe0ff */
[----:B------:R-:W-:-:S13]  /*a2d90*/  ISETP.GE.U32.AND P0, PT, R0, 0x7f000001, PT ;  /* 0x7f0000010000780c */ /* 0x000fda0003f06070 */
[----:B------:R-:W-:-:S04]  /*a2da0*/  @P0 IADD3 R0, PT, PT, R0, -0x7f000001, RZ ;  /* 0x80ffffff00000810 */ /* 0x000fc80007ffe0ff */
[----:B----4-:R-:W-:Y:S02]  /*a2db0*/  IADD3 R20, PT, PT, R228, R0, RZ ;  /* 0x00000000e4147210 */ /* 0x010fe40007ffe0ff */
[----:B------:R-:W3:Y:S01]  /*a2dc0*/  LDL.LU R228, [R1+0x4d8] ;  /* 0x0004d80001e47983 */ /* 0x000ee20000300800 */
[CC--:B------:R-:W-:Y:S01]  /*a2dd0*/  ISETP.GE.U32.AND P3, PT, R230.reuse, R6.reuse, PT ;  /* 0x00000006e600720c */ /* 0x0c0fe20003f66070 */
[----:B------:R-:W-:Y:S01]  /*a2de0*/  IADD3 R15, PT, PT, R230, -R6, RZ ;  /* 0x80000006e60f7210 */ /* 0x000fe20007ffe0ff */
[CC--:B------:R-:W-:Y:S01]  /*a2df0*/  ISETP.GE.U32.AND P1, PT, R234.reuse, R4.reuse, PT ;  /* 0x00000004ea00720c */ /* 0x0c0fe20003f26070 */
[----:B------:R-:W-:Y:S01]  /*a2e00*/  ISETP.GE.U32.AND P2, PT, R227, R5, PT ;  /* 0x00000005e300720c */ /* 0x000fe20003f46070 */
[----:B------:R-:W-:-:S09]  /*a2e10*/  IADD3 R13, PT, PT, R234, -R4, RZ ;  /* 0x80000004ea0d7210 */ /* 0x000fd20007ffe0ff */
[----:B------:R-:W-:-:S05]  /*a2e20*/  @!P3 IADD3 R15, PT, PT, R15, 0x7f000001, RZ ;  /* 0x7f0000010f0fb810 */ /* 0x000fca0007ffe0ff */
[----:B------:R-:W-:Y:S01]  /*a2e30*/  IMAD.WIDE.U32 R14, R15, R2, RZ ;  /* 0x000000020f0e7225 */ /* 0x000fe200078e00ff */
[----:B------:R-:W-:-:S03]  /*a2e40*/  IADD3 R21, PT, PT, R227, -R5, RZ ;  /* 0x80000005e3157210 */ /* 0x000fc60007ffe0ff */
[----:B------:R-:W-:Y:S01]  /*a2e50*/  IMAD R23, R14, 0x7effffff, RZ ;  /* 0x7effffff0e177824 */ /* 0x000fe200078e02ff */
[----:B------:R-:W-:Y:S02]  /*a2e60*/  @!P1 IADD3 R13, PT, PT, R13, 0x7f000001, RZ ;  /* 0x7f0000010d0d9810 */ /* 0x000fe40007ffe0ff */
[----:B------:R-:W-:Y:S01]  /*a2e70*/  @!P2 IADD3 R21, PT, PT, R21, 0x7f000001, RZ ;  /* 0x7f0000011515a810 */ /* 0x000fe20007ffe0ff */
[----:B------:R-:W-:-:S04]  /*a2e80*/  IMAD.HI.U32 R30, R23, 0x7f000001, R14 ;  /* 0x7f000001171e7827 */ /* 0x000fc800078e000e */
[----:B------:R-:W-:-:S04]  /*a2e90*/  IMAD.WIDE.U32 R4, R13, R2, RZ ;  /* 0x000000020d047225 */ /* 0x000fc800078e00ff */
[----:B------:R-:W-:Y:S01]  /*a2ea0*/  IMAD.WIDE.U32 R12, R21, R2, RZ ;  /* 0x00000002150c7225 */ /* 0x000fe200078e00ff */
[----:B------:R-:W-:-:S03]  /*a2eb0*/  ISETP.GE.U32.AND P1, PT, R30, 0x7f000001, PT ;  /* 0x7f0000011e00780c */ /* 0x000fc60003f26070 */
[----:B------:R-:W-:Y:S02]  /*a2ec0*/  IMAD R15, R4, 0x7effffff, RZ ;  /* 0x7effffff040f7824 */ /* 0x000fe400078e02ff */
[----:B------:R-:W-:Y:S02]  /*a2ed0*/  IMAD R21, R12, 0x7effffff, RZ ;  /* 0x7effffff0c157824 */ /* 0x000fe400078e02ff */
[----:B------:R-:W-:-:S04]  /*a2ee0*/  IMAD.HI.U32 R26, R15, 0x7f000001, R4 ;  /* 0x7f0000010f1a7827 */ /* 0x000fc800078e0004 */
[----:B------:R-:W-:-:S04]  /*a2ef0*/  IMAD.HI.U32 R28, R21, 0x7f000001, R12 ;  /* 0x7f000001151c7827 */ /* 0x000fc800078e000c */
[----:B------:R-:W-:Y:S01]  /*a2f00*/  IMAD.WIDE.U32 R4, R19, R2, RZ ;  /* 0x0000000213047225 */ /* 0x000fe200078e00ff */
[----:B------:R-:W-:Y:S01]  /*a2f10*/  ISETP.GE.U32.AND P2, PT, R26, 0x7f000001, PT ;  /* 0x7f0000011a00780c */ /* 0x000fe20003f46070 */
[----:B------:R-:W-:Y:S01]  /*a2f20*/  ISETP.GE.U32.AND P3, PT, R28, 0x7f000001, PT ;  /* 0x7f0000011c00780c */ /* 0x000fe20003f66070 */
[----:B------:R-:W-:Y:S01]  /*a2f30*/  @P1 IADD3 R30, PT, PT, R30, -0x7f000001, RZ ;  /* 0x80ffffff1e1e1810 */ /* 0x000fe20007ffe0ff */
[----:B------:R-:W-:-:S04]  /*a2f40*/  IMAD R13, R4, 0x7effffff, RZ ;  /* 0x7effffff040d7824 */ /* 0x000fc800078e02ff */
[----:B------:R-:W-:-:S04]  /*a2f50*/  IMAD.WIDE.U32 R14, R9, R30, RZ ;  /* 0x0000001e090e7225 */ /* 0x000fc800078e00ff */
[----:B------:R-:W-:-:S04]  /*a2f60*/  IMAD.HI.U32 R22, R13, 0x7f000001, R4 ;  /* 0x7f0000010d167827 */ /* 0x000fc800078e0004 */
[----:B------:R-:W-:Y:S01]  /*a2f70*/  IMAD R19, R14, 0x7effffff, RZ ;  /* 0x7effffff0e137824 */ /* 0x000fe200078e02ff */
[----:B------:R-:W-:-:S03]  /*a2f80*/  @P2 IADD3 R26, PT, PT, R26, -0x7f000001, RZ ;  /* 0x80ffffff1a1a2810 */ /* 0x000fc60007ffe0ff */
[----:B------:R-:W-:Y:S01]  /*a2f90*/  IMAD.HI.U32 R33, R19, 0x7f000001, R14 ;  /* 0x7f00000113217827 */ /* 0x000fe200078e000e */
[----:B------:R-:W-:Y:S01]  /*a2fa0*/  @P3 IADD3 R28, PT, PT, R28, -0x7f000001, RZ ;  /* 0x80ffffff1c1c3810 */ /* 0x000fe20007ffe0ff */
[----:B------:R-:W-:Y:S02]  /*a2fb0*/  ISETP.GE.U32.AND P1, PT, R22, 0x7f000001, PT ;  /* 0x7f0000011600780c */ /* 0x000fe40003f26070 */
[----:B------:R-:W-:Y:S01]  /*a2fc0*/  IMAD.WIDE.U32 R4, R8, R26, RZ ;  /* 0x0000001a08047225 */ /* 0x000fe200078e00ff */
[----:B------:R-:W-:-:S03]  /*a2fd0*/  ISETP.GE.U32.AND P0, PT, R33, 0x7f000001, PT ;  /* 0x7f0000012100780c */ /* 0x000fc60003f06070 */
[----:B------:R-:W-:-:S04]  /*a2fe0*/  IMAD.WIDE.U32 R12, R8, R28, RZ ;  /* 0x0000001c080c7225 */ /* 0x000fc800078e00ff */
[----:B------:R-:W-:Y:S02]  /*a2ff0*/  IMAD R15, R4, 0x7effffff, RZ ;  /* 0x7effffff040f7824 */ /* 0x000fe400078e02ff */
[----:B------:R-:W-:Y:S02]  /*a3000*/  IMAD R19, R12, 0x7effffff, RZ ;  /* 0x7effffff0c137824 */ /* 0x000fe400078e02ff */
[----:B------:R-:W-:-:S04]  /*a3010*/  IMAD.HI.U32 R0, R15, 0x7f000001, R4 ;  /* 0x7f0000010f007827 */ /* 0x000fc800078e0004 */
[----:B------:R-:W-:-:S04]  /*a3020*/  IMAD.HI.U32 R2, R19, 0x7f000001, R12 ;  /* 0x7f00000113027827 */ /* 0x000fc800078e000c */
[----:B------:R-:W-:Y:S01]  /*a3030*/  IMAD.WIDE.U32 R12, R8, R30, RZ ;  /* 0x0000001e080c7225 */ /* 0x000fe200078e00ff */
[----:B------:R-:W-:-:S03]  /*a3040*/  @P1 IADD3 R22, PT, PT, R22, -0x7f000001, RZ ;  /* 0x80ffffff16161810 */ /* 0x000fc60007ffe0ff */
[----:B------:R-:W-:Y:S01]  /*a3050*/  IMAD.WIDE.U32 R18, R9, R26, RZ ;  /* 0x0000001a09127225 */ /* 0x000fe200078e00ff */
[----:B------:R-:W-:Y:S01]  /*a3060*/  @P0 IADD3 R33, PT, PT, R33, -0x7f000001, RZ ;  /* 0x80ffffff21210810 */ /* 0x000fe20007ffe0ff */
[----:B------:R-:W-:Y:S02]  /*a3070*/  ISETP.GE.U32.AND P0, PT, R0, 0x7f000001, PT ;  /* 0x7f0000010000780c */ /* 0x000fe40003f06070 */
[----:B------:R-:W-:Y:S01]  /*a3080*/  IMAD R23, R12, 0x7effffff, RZ ;  /* 0x7effffff0c177824 */ /* 0x000fe200078e02ff */
[----:B------:R-:W-:Y:S01]  /*a3090*/  ISETP.GE.U32.AND P1, PT, R2, 0x7f000001, PT ;  /* 0x7f0000010200780c */ /* 0x000fe20003f26070 */
[----:B------:R-:W-:-:S04]  /*a30a0*/  IMAD.WIDE.U32 R4, R8, R22, RZ ;  /* 0x0000001608047225 */ /* 0x000fc800078e00ff */
[----:B------:R-:W-:Y:S02]  /*a30b0*/  IMAD R29, R18, 0x7effffff, RZ ;  /* 0x7effffff121d7824 */ /* 0x000fe400078e02ff */
[----:B------:R-:W-:-:S04]  /*a30c0*/  IMAD.HI.U32 R6, R23, 0x7f000001, R12 ;  /* 0x7f00000117067827 */ /* 0x000fc800078e000c */
[----:B------:R-:W-:-:S04]  /*a30d0*/  IMAD.WIDE.U32 R14, R9, R22, RZ ;  /* 0x00000016090e7225 */ /* 0x000fc800078e00ff */
[----:B------:R-:W-:Y:S02]  /*a30e0*/  IMAD R21, R4, 0x7effffff, RZ ;  /* 0x7effffff04157824 */ /* 0x000fe400078e02ff */
[----:B------:R-:W-:-:S04]  /*a30f0*/  IMAD.HI.U32 R29, R29, 0x7f000001, R18 ;  /* 0x7f0000011d1d7827 */ /* 0x000fc800078e0012 */
[----:B------:R-:W-:Y:S01]  /*a3100*/  IMAD R27, R14, 0x7effffff, RZ ;  /* 0x7effffff0e1b7824 */ /* 0x000fe200078e02ff */
[----:B------:R-:W-:Y:S01]  /*a3110*/  ISETP.GE.U32.AND P4, PT, R6, 0x7f000001, PT ;  /* 0x7f0000010600780c */ /* 0x000fe20003f86070 */
[----:B------:R-:W-:-:S04]  /*a3120*/  IMAD.HI.U32 R32, R21, 0x7f000001, R4 ;  /* 0x7f00000115207827 */ /* 0x000fc800078e0004 */
[----:B------:R-:W-:-:S04]  /*a3130*/  IMAD.WIDE.U32 R4, R9, R28, RZ ;  /* 0x0000001c09047225 */ /* 0x000fc800078e00ff */
[----:B------:R-:W-:Y:S01]  /*a3140*/  IMAD.WIDE.U32 R8, R33, 0x5fffffa, RZ ;  /* 0x05fffffa21087825 */ /* 0x000fe200078e00ff */
[----:B------:R-:W-:-:S03]  /*a3150*/  @P0 IADD3 R0, PT, PT, R0, -0x7f000001, RZ ;  /* 0x80ffffff00000810 */ /* 0x000fc60007ffe0ff */
[----:B------:R-:W-:-:S04]  /*a3160*/  IMAD.HI.U32 R27, R27, 0x7f000001, R14 ;  /* 0x7f0000011b1b7827 */ /* 0x000fc800078e000e */
[----:B------:R-:W-:Y:S01]  /*a3170*/  IMAD R21, R33, 0x6, RZ ;  /* 0x0000000621157824 */ /* 0x000fe200078e02ff */
[----:B------:R-:W-:Y:S01]  /*a3180*/  @P1 IADD3 R2, PT, PT, R2, -0x7f000001, RZ ;  /* 0x80ffffff02021810 */ /* 0x000fe20007ffe0ff */
[----:B------:R-:W-:Y:S01]  /*a3190*/  ISETP.GE.U32.AND P0, PT, R29, 0x7f000001, PT ;  /* 0x7f0000011d00780c */ /* 0x000fe20003f06070 */
[----:B------:R-:W-:-:S04]  /*a31a0*/  IMAD.WIDE.U32 R14, R24, R30, RZ ;  /* 0x0000001e180e7225 */ /* 0x000fc800078e00ff */
[----:B------:R-:W-:-:S04]  /*a31b0*/  IMAD.HI.U32 R21, R21, 0x7f000001, R8 ;  /* 0x7f00000115157827 */ /* 0x000fc800078e0008 */
[----:B------:R-:W-:Y:S01]  /*a31c0*/  IMAD R9, R14, 0x7effffff, RZ ;  /* 0x7effffff0e097824 */ /* 0x000fe200078e02ff */
[----:B------:R-:W-:Y:S01]  /*a31d0*/  ISETP.GE.U32.AND P2, PT, R2, 0x7f000001, PT ;  /* 0x7f0000010200780c */ /* 0x000fe20003f46070 */
[----:B------:R-:W-:Y:S01]  /*a31e0*/  @P4 IADD3 R6, PT, PT, R6, -0x7f000001, RZ ;  /* 0x80ffffff06064810 */ /* 0x000fe20007ffe0ff */
[----:B------:R-:W-:-:S04]  /*a31f0*/  IMAD.WIDE.U32 R12, R24, R28, RZ ;  /* 0x0000001c180c7225 */ /* 0x000fc800078e00ff */
[----:B------:R-:W-:-:S04]  /*a3200*/  IMAD.HI.U32 R15, R9, 0x7f000001, R14 ;  /* 0x7f000001090f7827 */ /* 0x000fc800078e000e */
[----:B------:R-:W-:Y:S02]  /*a3210*/  IMAD R19, R4, 0x7effffff, RZ ;  /* 0x7effffff04137824 */ /* 0x000fe400078e02ff */
[----:B------:R-:W-:Y:S02]  /*a3220*/  IMAD R23, R12, 0x7effffff, RZ ;  /* 0x7effffff0c177824 */ /* 0x000fe400078e02ff */
[----:B------:R-:W-:Y:S01]  /*a3230*/  IMAD.HI.U32 R19, R19, 0x7f000001, R4 ;  /* 0x7f00000113137827 */ /* 0x000fe200078e0004 */
[----:B------:R-:W-:Y:S01]  /*a3240*/  @P0 IADD3 R29, PT, PT, R29, -0x7f000001, RZ ;  /* 0x80ffffff1d1d0810 */ /* 0x000fe20007ffe0ff */
[----:B------:R-:W-:Y:S01]  /*a3250*/  ISETP.GE.U32.AND P4, PT, R15, 0x7f000001, PT ;  /* 0x7f0000010f00780c */ /* 0x000fe20003f86070 */
[----:B------:R-:W-:Y:S01]  /*a3260*/  ISETP.GE.U32.AND P0, PT, R6, 0x7f000001, PT ;  /* 0x7f0000010600780c */ /* 0x000fe20003f06070 */
[----:B------:R-:W-:-:S04]  /*a3270*/  IMAD.WIDE.U32 R4, R24, R22, RZ ;  /* 0x0000001618047225 */ /* 0x000fc800078e00ff */
[----:B------:R-:W-:Y:S01]  /*a3280*/  IMAD.HI.U32 R12, R23, 0x7f000001, R12 ;  /* 0x7f000001170c7827 */ /* 0x000fe200078e000c */
[----:B------:R-:W-:Y:S01]  /*a3290*/  @P2 IADD3 R2, PT, PT, R2, -0x7f000001, RZ ;  /* 0x80ffffff02022810 */ /* 0x000fe20007ffe0ff */
[----:B------:R-:W-:Y:S01]  /*a32a0*/  ISETP.GE.U32.AND P5, PT, R32, 0x7f000001, PT ;  /* 0x7f0000012000780c */ /* 0x000fe20003fa6070 */
[----:B------:R-:W-:Y:S01]  /*a32b0*/  ISETP.GE.U32.AND P6, PT, R27, 0x7f000001, PT ;  /* 0x7f0000011b00780c */ /* 0x000fe20003fc6070 */
[----:B------:R-:W-:Y:S01]  /*a32c0*/  ISETP.GE.U32.AND P1, PT, R0, 0x7f000001, PT ;  /* 0x7f0000010000780c */ /* 0x000fe20003f26070 */
[----:B------:R-:W-:Y:S01]  /*a32d0*/  IMAD R13, R4, 0x7effffff, RZ ;  /* 0x7effffff040d7824 */ /* 0x000fe200078e02ff */
[----:B------:R-:W-:-:S03]  /*a32e0*/  IADD3 R2, PT, PT, R2, R29, RZ ;  /* 0x0000001d02027210 */ /* 0x000fc60007ffe0ff */
[----:B------:R-:W-:Y:S01]  /*a32f0*/  IMAD.HI.U32 R23, R13, 0x7f000001, R4 ;  /* 0x7f0000010d177827 */ /* 0x000fe200078e0004 */
[----:B------:R-:W-:Y:S02]  /*a3300*/  @P4 IADD3 R15, PT, PT, R15, -0x7f000001, RZ ;  /* 0x80ffffff0f0f4810 */ /* 0x000fe40007ffe0ff */
[----:B------:R-:W-:Y:S01]  /*a3310*/  @P0 IADD3 R6, PT, PT, R6, -0x7f000001, RZ ;  /* 0x80ffffff06060810 */ /* 0x000fe20007ffe0ff */
[----:B------:R-:W-:Y:S01]  /*a3320*/  ISETP.GE.U32.AND P3, PT, R19, 0x7f000001, PT ;  /* 0x7f0000011300780c */ /* 0x000fe20003f66070 */
[----:B------:R-:W-:Y:S01]  /*a3330*/  ISETP.GE.U32.AND P0, PT, R2, 0x7f000001, PT ;  /* 0x7f0000010200780c */ /* 0x000fe20003f06070 */
[----:B------:R-:W-:Y:S01]  /*a3340*/  ISETP.GE.U32.AND P4, PT, R23, 0x7f000001, PT ;  /* 0x7f0000011700780c */ /* 0x000fe20003f86070 */
[----:B------:R-:W-:Y:S01]  /*a3350*/  IMAD.WIDE.U32 R8, R24, R26, RZ ;  /* 0x0000001a18087225 */ /* 0x000fe200078e00ff */
[----:B------:R-:W-:Y:S02]  /*a3360*/  @P5 IADD3 R32, PT, PT, R32, -0x7f000001, RZ ;  /* 0x80ffffff20205810 */ /* 0x000fe40007ffe0ff */
[----:B------:R-:W-:-:S02]  /*a3370*/  @P6 IADD3 R27, PT, PT, R27, -0x7f000001, RZ ;  /* 0x80ffffff1b1b6810 */ /* 0x000fc40007ffe0ff */
[----:B------:R-:W-:Y:S01]  /*a3380*/  @P1 IADD3 R0, PT, PT, R0, -0x7f000001, RZ ;  /* 0x80ffffff00001810 */ /* 0x000fe20007ffe0ff */
[----:B------:R-:W-:Y:S01]  /*a3390*/  IMAD R5, R8, 0x7effffff, RZ ;  /* 0x7effffff08057824 */ /* 0x000fe200078e02ff */
[----:B------:R-:W-:Y:S01]  /*a33a0*/  ISETP.GE.U32.AND P2, PT, R21, 0x7f000001, PT ;  /* 0x7f0000011500780c */ /* 0x000fe20003f46070 */
[----:B------:R-:W-:Y:S01]  /*a33b0*/  ISETP.GE.U32.AND P1, PT, R32, 0x7f000001, PT ;  /* 0x7f0000012000780c */ /* 0x000fe20003f26070 */
[----:B------:R-:W-:Y:S01]  /*a33c0*/  IADD3 R0, PT, PT, R0, R27, RZ ;  /* 0x0000001b00007210 */ /* 0x000fe20007ffe0ff */
[----:B------:R-:W-:-:S04]  /*a33d0*/  IMAD.HI.U32 R27, R5, 0x7f000001, R8 ;  /* 0x7f000001051b7827 */ /* 0x000fc800078e0008 */
[----:B------:R-:W-:Y:S01]  /*a33e0*/  IMAD.WIDE.U32 R8, R15, 0x5fffffa, RZ ;  /* 0x05fffffa0f087825 */ /* 0x000fe200078e00ff */
[----:B------:R-:W-:-:S03]  /*a33f0*/  @P3 IADD3 R19, PT, PT, R19, -0x7f000001, RZ ;  /* 0x80ffffff13133810 */ /* 0x000fc60007ffe0ff */
[----:B------:R-:W-:Y:S01]  /*a3400*/  IMAD R15, R15, 0x6, RZ ;  /* 0x000000060f0f7824 */ /* 0x000fe200078e02ff */
[----:B------:R-:W-:Y:S02]  /*a3410*/  @P4 IADD3 R23, PT, PT, R23, -0x7f000001, RZ ;  /* 0x80ffffff17174810 */ /* 0x000fe40007ffe0ff */
[----:B------:R-:W-:Y:S01]  /*a3420*/  @P0 IADD3 R2, PT, PT, R2, -0x7f000001, RZ ;  /* 0x80ffffff02020810 */ /* 0x000fe20007ffe0ff */
[----:B------:R-:W-:Y:S01]  /*a3430*/  IMAD.HI.U32 R33, R15, 0x7f000001, R8 ;  /* 0x7f0000010f217827 */ /* 0x000fe200078e0008 */
[----:B------:R-:W-:Y:S02]  /*a3440*/  IADD3 R6, PT, PT, R6, R19, RZ ;  /* 0x0000001306067210 */ /* 0x000fe40007ffe0ff */
[----:B------:R-:W-:Y:S02]  /*a3450*/  IADD3 R15, PT, PT, R2, R23, RZ ;  /* 0x00000017020f7210 */ /* 0x000fe40007ffe0ff */
[----:B------:R-:W-:Y:S02]  /*a3460*/  @P1 IADD3 R32, PT, PT, R32, -0x7f000001, RZ ;  /* 0x80ffffff20201810 */ /* 0x000fe40007ffe0ff */
[----:B------:R-:W-:Y:S01]  /*a3470*/  @P2 IADD3 R21, PT, PT, R21, -0x7f000001, RZ ;  /* 0x80ffffff15152810 */ /* 0x000fe20007ffe0ff */
[----:B------:R-:W-:Y:S01]  /*a3480*/  ISETP.GE.U32.AND P2, PT, R27, 0x7f000001, PT ;  /* 0x7f0000011b00780c */ /* 0x000fe20003f46070 */
[----:B------:R-:W-:-:S12]  /*a3490*/  ISETP.GE.U32.AND P1, PT, R6, 0x7f000001, PT ;  /* 0x7f0000010600780c */ /* 0x000fd80003f26070 */
[----:B------:R-:W-:Y:S02]  /*a34a0*/  @P2 IADD3 R27, PT, PT, R27, -0x7f000001, RZ ;  /* 0x80ffffff1b1b2810 */ /* 0x000fe40007ffe0ff */
[----:B------:R-:W-:-:S04]  /*a34b0*/  @P1 IADD3 R6, PT, PT, R6, -0x7f000001, RZ ;  /* 0x80ffffff06061810 */ /* 0x000fc80007ffe0ff */
[----:B------:R-:W-:Y:S02]  /*a34c0*/  IADD3 R18, PT, PT, R6, R27, RZ ;  /* 0x0000001b06127210 */ /* 0x000fe40007ffe0ff */
[----:B--2---:R-:W-:Y:S02]  /*a34d0*/  IADD3 R2, PT, PT, R231, UR14, RZ ;  /* 0x0000000ee7027c10 */ /* 0x004fe4000fffe0ff */
[----:B------:R-:W2:Y:S01]  /*a34e0*/  LDL.LU R231, [R1+0x4cc] ;  /* 0x0004cc0001e77983 */ /* 0x000ea20000300800 */
[----:B---3--:R-:W-:-:S03]  /*a34f0*/  IADD3 R6, PT, PT, R228, UR15, RZ ;  /* 0x0000000fe4067c10 */ /* 0x008fc6000fffe0ff */
[----:B------:R-:W3:Y:S01]  /*a3500*/  LDL.LU R228, [R1+0x4c8] ;  /* 0x0004c80001e47983 */ /* 0x000ee20000300800 */
[----:B------:R-:W-:Y:S01]  /*a3510*/  ISETP.GE.U32.AND P5, PT, R12, 0x7f000001, PT ;  /* 0x7f0000010c00780c */ /* 0x000fe20003fa6070 */
[----:B------:R-:W-:Y:S01]  /*a3520*/  ISETP.GE.U32.AND P3, PT, R33, 0x7f000001, PT ;  /* 0x7f0000012100780c */ /* 0x000fe20003f66070 */
[----:B------:R-:W-:-:S11]  /*a3530*/  ISETP.GE.U32.AND P0, PT, R0, 0x7f000001, PT ;  /* 0x7f0000010000780c */ /* 0x000fd60003f06070 */
[----:B------:R-:W-:-:S05]  /*a3540*/  @P5 IADD3 R12, PT, PT, R12, -0x7f000001, RZ ;  /* 0x80ffffff0c0c5810 */ /* 0x000fca0007ffe0ff */
[----:B------:R-:W-:-:S04]  /*a3550*/  IMAD.WIDE.U32 R4, R12, 0x5fffffa, RZ ;  /* 0x05fffffa0c047825 */ /* 0x000fc800078e00ff */
[----:B------:R-:W-:-:S04]  /*a3560*/  IMAD R13, R12, 0x6, RZ ;  /* 0x000000060c0d7824 */ /* 0x000fc800078e02ff */
[----:B------:R-:W-:-:S04]  /*a3570*/  IMAD.HI.U32 R29, R13, 0x7f000001, R4 ;  /* 0x7f0000010d1d7827 */ /* 0x000fc800078e0004 */
[----:B------:R-:W-:Y:S01]  /*a3580*/  IMAD.WIDE.U32 R4, R25, R26, RZ ;  /* 0x0000001a19047225 */ /* 0x000fe200078e00ff */
[----:B------:R-:W-:Y:S02]  /*a3590*/  @P3 IADD3 R33, PT, PT, R33, -0x7f000001, RZ ;  /* 0x80ffffff21213810 */ /* 0x000fe40007ffe0ff */
[----:B------:R-:W-:Y:S01]  /*a35a0*/  @P0 IADD3 R0, PT, PT, R0, -0x7f000001, RZ ;  /* 0x80ffffff00000810 */ /* 0x000fe20007ffe0ff */
[----:B------:R-:W-:-:S04]  /*a35b0*/  IMAD R19, R4, 0x7effffff, RZ ;  /* 0x7effffff04137824 */ /* 0x000fc800078e02ff */
[----:B------:R-:W-:Y:S01]  /*a35c0*/  IMAD.HI.U32 R24, R19, 0x7f000001, R4 ;  /* 0x7f00000113187827 */ /* 0x000fe200078e0004 */
[----:B------:R-:W-:Y:S02]  /*a35d0*/  IADD3 R19, PT, PT, R0, R33, RZ ;  /* 0x0000002100137210 */ /* 0x000fe40007ffe0ff */
[----:B------:R-:W-:Y:S02]  /*a35e0*/  IADD3 R0, PT, PT, R235, UR12, RZ ;  /* 0x0000000ceb007c10 */ /* 0x000fe4000fffe0ff */
[----:B------:R-:W4:Y:S01]  /*a35f0*/  LDL.LU R235, [R1+0x4d0] ;  /* 0x0004d00001eb7983 */ /* 0x000f220000300800 */
[----:B------:R-:W-:Y:S01]  /*a3600*/  ISETP.GE.U32.AND P3, PT, R6, 0x7f000001, PT ;  /* 0x7f0000010600780c */ /* 0x000fe20003f66070 */
[----:B------:R-:W-:-:S12]  /*a3610*/  ISETP.GE.U32.AND P5, PT, R24, 0x7f000001, PT ;  /* 0x7f0000011800780c */ /* 0x000fd80003fa6070 */
[----:B------:R-:W-:Y:S02]  /*a3620*/  @P3 IADD3 R6, PT, PT, R6, -0x7f000001, RZ ;  /* 0x80ffffff06063810 */ /* 0x000fe40007ffe0ff */
[----:B------:R-:W-:Y:S01]  /*a3630*/  @P5 IADD3 R24, PT, PT, R24, -0x7f000001, RZ ;  /* 0x80ffffff18185810 */ /* 0x000fe20007ffe0ff */
[----:B------:R-:W-:-:S13]  /*a3640*/  ISETP.GE.U32.AND P5, PT, R20, 0x7f000001, PT ;  /* 0x7f0000011400780c */ /* 0x000fda0003fa6070 */
[----:B------:R-:W-:Y:S02]  /*a3650*/  @P5 IADD3 R20, PT, PT, R20, -0x7f000001, RZ ;  /* 0x80ffffff14145810 */ /* 0x000fe40007ffe0ff */
[----:B--2---:R-:W-:Y:S02]  /*a3660*/  IADD3 R6, PT, PT, R231, R6, RZ ;  /* 0x00000006e7067210 */ /* 0x004fe40007ffe0ff */
[----:B------:R-:W2:Y:S01]  /*a3670*/  LDL.LU R231, [R1+0x4b8] ;  /* 0x0004b80001e77983 */ /* 0x000ea20000300800 */
[----:B---3--:R-:W-:-:S03]  /*a3680*/  IADD3 R20, PT, PT, R228, R20, RZ ;  /* 0x00000014e4147210 */ /* 0x008fc60007ffe0ff */
[----:B------:R-:W3:Y:S01]  /*a3690*/  LDL.LU R228, [R1+0x4b4] ;  /* 0x0004b40001e47983 */ /* 0x000ee20000300800 */
[----:B------:R-:W-:Y:S01]  /*a36a0*/  IMAD.WIDE.U32 R8, R25, R28, RZ ;  /* 0x0000001c19087225 */ /* 0x000fe200078e00ff */
[----:B------:R-:W-:Y:S01]  /*a36b0*/  IADD3 R14, PT, PT, R32, R21, RZ ;  /* 0x00000015200e7210 */ /* 0x000fe20007ffe0ff */
[----:B------:R-:W-:Y:S02]  /*a36c0*/  ISETP.GE.U32.AND P2, PT, R29, 0x7f000001, PT ;  /* 0x7f0000011d00780c */ /* 0x000fe40003f46070 */
[----:B------:R-:W-:Y:S02]  /*a36d0*/  IMAD R21, R8, 0x7effffff, RZ ;  /* 0x7effffff08157824 */ /* 0x000fe400078e02ff */
[----:B------:R-:W-:Y:S01]  /*a36e0*/  ISETP.GE.U32.AND P1, PT, R14, 0x7f000001, PT ;  /* 0x7f0000010e00780c */ /* 0x000fe20003f26070 */
[----:B------:R-:W-:-:S04]  /*a36f0*/  IMAD.WIDE.U32 R4, R25, R22, RZ ;  /* 0x0000001619047225 */ /* 0x000fc800078e00ff */
[----:B------:R-:W-:-:S04]  /*a3700*/  IMAD.HI.U32 R26, R21, 0x7f000001, R8 ;  /* 0x7f000001151a7827 */ /* 0x000fc800078e0008 */
[----:B------:R-:W-:Y:S01]  /*a3710*/  IMAD R9, R4, 0x7effffff, RZ ;  /* 0x7effffff04097824 */ /* 0x000fe200078e02ff */
        /* <DEDUP_REMOVED lines=8> */
[----:B------:R-:W-:-:S04]  /*a37a0*/  IMAD.WIDE.U32 R12, R25, R30, RZ ;  /* 0x0000001e190c7225 */ /* 0x000fc800078e00ff */
[----:B------:R-:W-:-:S04]  /*a37b0*/  IMAD.HI.U32 R5, R21, 0x7f000001, R4 ;  /* 0x7f00000115057827 */ /* 0x000fc800078e0004 */
[----:B------:R-:W-:Y:S01]  /*a37c0*/  IMAD R23, R12, 0x7effffff, RZ ;  /* 0x7effffff0c177824 */ /* 0x000fe200078e02ff */
[----:B------:R-:W-:Y:S01]  /*a37d0*/  @P0 IADD3 R26, PT, PT, R26, -0x7f000001, RZ ;  /* 0x80ffffff1a1a0810 */ /* 0x000fe20007ffe0ff */
[----:B------:R-:W-:Y:S01]  /*a37e0*/  ISETP.GE.U32.AND P6, PT, R5, 0x7f000001, PT ;  /* 0x7f0000010500780c */ /* 0x000fe20003fc6070 */
[----:B------:R-:W-:Y:S01]  /*a37f0*/  @P2 IADD3 R2, PT, PT, R2, -0x7f000001, RZ ;  /* 0x80ffffff02022810 */ /* 0x000fe20007ffe0ff */
[----:B------:R-:W-:Y:S02]  /*a3800*/  ISETP.GE.U32.AND P2, PT, R19, 0x7f000001, PT ;  /* 0x7f0000011300780c */ /* 0x000fe40003f46070 */
[----:B------:R-:W-:-:S04]  /*a3810*/  IMAD.WIDE.U32 R8, R26, 0x5fffffa, RZ ;  /* 0x05fffffa1a087825 */ /* 0x000fc800078e00ff */
[----:B------:R-:W-:-:S04]  /*a3820*/  IMAD.HI.U32 R28, R23, 0x7f000001, R12 ;  /* 0x7f000001171c7827 */ /* 0x000fc800078e000c */
[----:B------:R-:W-:Y:S01]  /*a3830*/  IMAD R23, R26, 0x6, RZ ;  /* 0x000000061a177824 */ /* 0x000fe200078e02ff */
[----:B------:R-:W-:Y:S02]  /*a3840*/  @P1 IADD3 R0, PT, PT, R0, -0x7f000001, RZ ;  /* 0x80ffffff00001810 */ /* 0x000fe40007ffe0ff */
[----:B----4-:R-:W-:Y:S01]  /*a3850*/  IADD3 R2, PT, PT, R235, R2, RZ ;  /* 0x00000002eb027210 */ /* 0x010fe20007ffe0ff */
[----:B------:R-:W-:Y:S01]  /*a3860*/  IMAD.HI.U32 R4, R23, 0x7f000001, R8 ;  /* 0x7f00000117047827 */ /* 0x000fe200078e0008 */
[----:B------:R-:W4:Y:S01]  /*a3870*/  LDL.LU R235, [R1+0x4bc] ;  /* 0x0004bc0001eb7983 */ /* 0x000f220000300800 */
[----:B------:R-:W-:-:S03]  /*a3880*/  IADD3 R0, PT, PT, R239, R0, RZ ;  /* 0x00000000ef007210 */ /* 0x000fc60007ffe0ff */
[----:B------:R-:W4:Y:S01]  /*a3890*/  LDL.LU R239, [R1+0x4c0] ;  /* 0x0004c00001ef7983 */ /* 0x000f220000300800 */
[----:B------:R-:W-:Y:S01]  /*a38a0*/  @P6 IADD3 R5, PT, PT, R5, -0x7f000001, RZ ;  /* 0x80ffffff05056810 */ /* 0x000fe20007ffe0ff */
[----:B------:R-:W-:Y:S01]  /*a38b0*/  ISETP.GE.U32.AND P5, PT, R4, 0x7f000001, PT ;  /* 0x7f0000010400780c */ /* 0x000fe20003fa6070 */
[----:B------:R-:W-:Y:S01]  /*a38c0*/  ISETP.GE.U32.AND P6, PT, R2, 0x7f000001, PT ;  /* 0x7f0000010200780c */ /* 0x000fe20003fc6070 */
[----:B------:R-:W-:Y:S01]  /*a38d0*/  @P2 IADD3 R19, PT, PT, R19, -0x7f000001, RZ ;  /* 0x80ffffff13132810 */ /* 0x000fe20007ffe0ff */
[----:B------:R-:W-:-:S10]  /*a38e0*/  ISETP.GE.U32.AND P2, PT, R20, 0x7f000001, PT ;  /* 0x7f0000011400780c */ /* 0x000fd40003f46070 */
[----:B------:R-:W-:Y:S02]  /*a38f0*/  @P5 IADD3 R4, PT, PT, R4, -0x7f000001, RZ ;  /* 0x80ffffff04045810 */ /* 0x000fe40007ffe0ff */
[----:B------:R-:W-:Y:S02]  /*a3900*/  @P6 IADD3 R2, PT, PT, R2, -0x7f000001, RZ ;  /* 0x80ffffff02026810 */ /* 0x000fe40007ffe0ff */
[----:B------:R-:W-:Y:S02]  /*a3910*/  @P2 IADD3 R20, PT, PT, R20, -0x7f000001, RZ ;  /* 0x80ffffff14142810 */ /* 0x000fe40007ffe0ff */
[----:B------:R-:W-:Y:S02]  /*a3920*/  IADD3 R19, PT, PT, R19, R4, RZ ;  /* 0x0000000413137210 */ /* 0x000fe40007ffe0ff */
[----:B------:R-:W-:Y:S01]  /*a3930*/  IADD3 R4, PT, PT, R216, R2, RZ ;  /* 0x00000002d8047210 */ /* 0x000fe20007ffe0ff */
[----:B------:R-:W-:Y:S01]  /*a3940*/  ISETP.GE.U32.AND P4, PT, R28, 0x7f000001, PT ;  /* 0x7f0000011c00780c */ /* 0x000fe20003f86070 */
[----:B------:R-:W-:Y:S01]  /*a3950*/  IADD3 R14, PT, PT, R14, R29, RZ ;  /* 0x0000001d0e0e7210 */ /* 0x000fe20007ffe0ff */
[----:B------:R-:W-:Y:S01]  /*a3960*/  ISETP.GE.U32.AND P0, PT, R18, 0x7f000001, PT ;  /* 0x7f0000011200780c */ /* 0x000fe20003f06070 */
[----:B------:R-:W-:Y:S01]  /*a3970*/  ISETP.GE.U32.AND P1, PT, R15, 0x7f000001, PT ;  /* 0x7f0000010f00780c */ /* 0x000fe20003f26070 */
[----:B------:R-:W-:Y:S01]  /*a3980*/  ISETP.GE.U32.AND P2, PT, R4, 0x7f000001, PT ;  /* 0x7f0000010400780c */ /* 0x000fe20003f46070 */
[----:B------:R-:W4:-:S12]  /*a3990*/  LDL.LU R216, [R1+0x4ac] ;  /* 0x0004ac0001d87983 */ /* 0x000f180000300800 */
[----:B------:R-:W-:Y:S02]  /*a39a0*/  @P2 IADD3 R4, PT, PT, R4, -0x7f000001, RZ ;  /* 0x80ffffff04042810 */ /* 0x000fe40007ffe0ff */
[----:B--2---:R-:W-:Y:S02]  /*a39b0*/  IADD3 R2, PT, PT, R231, R20, RZ ;  /* 0x00000014e7027210 */ /* 0x004fe40007ffe0ff */
[----:B------:R-:W2:Y:S01]  /*a39c0*/  LDL.LU R231, [R1+0x4b0] ;  /* 0x0004b00001e77983 */ /* 0x000ea20000300800 */
[----:B---3--:R-:W-:-:S03]  /*a39d0*/  IADD3 R4, PT, PT, R228, R4, RZ ;  /* 0x00000004e4047210 */ /* 0x008fc60007ffe0ff */
[----:B------:R-:W3:Y:S01]  /*a39e0*/  LDL.LU R228, [R1+0x4a8] ;  /* 0x0004a80001e47983 */ /* 0x000ee20000300800 */
        /* <DEDUP_REMOVED lines=8> */
[----:B------:R-:W-:-:S10]  /*a3a70*/  @P0 IADD3 R0, PT, PT, R0, -0x7f000001, RZ ;  /* 0x80ffffff00000810 */ /* 0x000fd40007ffe0ff */
[----:B------:R-:W-:-:S04]  /*a3a80*/  @P4 IADD3 R14, PT, PT, R14, -0x7f000001, RZ ;  /* 0x80ffffff0e0e4810 */ /* 0x000fc80007ffe0ff */
[----:B------:R-:W-:Y:S01]  /*a3a90*/  IADD3 R8, PT, PT, R14, R5, RZ ;  /* 0x000000050e087210 */ /* 0x000fe20007ffe0ff */
[----:B------:R-:W-:-:S04]  /*a3aa0*/  ISETP.GE.U32.AND P5, PT, R19, 0x7f000001, PT ;  /* 0x7f0000011300780c */ /* 0x000fc80003fa6070 */
[----:B------:R-:W-:Y:S01]  /*a3ab0*/  ISETP.GE.U32.AND P0, PT, R8, 0x7f000001, PT ;  /* 0x7f0000010800780c */ /* 0x000fe20003f06070 */
[----:B------:R-:W-:Y:S02]  /*a3ac0*/  IADD3 R0, PT, PT, R217, R0, RZ ;  /* 0x00000000d9007210 */ /* 0x000fe40007ffe0ff */
[----:B------:R-:W-:Y:S01]  /*a3ad0*/  @P1 IADD3 R6, PT, PT, R6, -0x7f000001, RZ ;  /* 0x80ffffff06061810 */ /* 0x000fe20007ffe0ff */
[----:B------:R-:W-:-:S04]  /*a3ae0*/  IMAD.WIDE.U32 R12, R28, 0x5fffffa, RZ ;  /* 0x05fffffa1c0c7825 */ /* 0x000fc800078e00ff */
[----:B------:R-:W-:Y:S01]  /*a3af0*/  IMAD R25, R28, 0x6, RZ ;  /* 0x000000061c197824 */ /* 0x000fe200078e02ff */
[----:B------:R-:W-:Y:S01]  /*a3b00*/  IADD3 R18, PT, PT, R18, R27, RZ ;  /* 0x0000001b12127210 */ /* 0x000fe20007ffe0ff */
[----:B------:R-:W-:Y:S01]  /*a3b10*/  ISETP.GE.U32.AND P1, PT, R0, 0x7f000001, PT ;  /* 0x7f0000010000780c */ /* 0x000fe20003f26070 */
[----:B----4-:R-:W-:Y:S01]  /*a3b20*/  IADD3 R5, PT, PT, R239, R6, RZ ;  /* 0x00000006ef057210 */ /* 0x010fe20007ffe0ff */
[----:B------:R-:W4:Y:S04]  /*a3b30*/  LDL.LU R217, [R1+0x4a0] ;  /* 0x0004a00001d97983 */ /* 0x000f280000300800 */
[----:B------:R-:W4:Y:S01]  /*a3b40*/  LDL.LU R239, [R1+0x49c] ;  /* 0x00049c0001ef7983 */ /* 0x000f220000300800 */
[----:B------:R-:W-:Y:S02]  /*a3b50*/  @P5 IADD3 R19, PT, PT, R19, -0x7f000001, RZ ;  /* 0x80ffffff13135810 */ /* 0x000fe40007ffe0ff */
[----:B------:R-:W-:Y:S01]  /*a3b60*/  @P0 IADD3 R8, PT, PT, R8, -0x7f000001, RZ ;  /* 0x80ffffff08080810 */ /* 0x000fe20007ffe0ff */
[----:B------:R-:W-:Y:S01]  /*a3b70*/  ISETP.GE.U32.AND P0, PT, R5, 0x7f000001, PT ;  /* 0x7f0000010500780c */ /* 0x000fe20003f06070 */
[----:B------:R-:W-:-:S02]  /*a3b80*/  IADD3 R10, PT, PT, R19, R10, RZ ;  /* 0x0000000a130a7210 */ /* 0x000fc40007ffe0ff */
[----:B------:R-:W-:-:S03]  /*a3b90*/  @P1 IADD3 R0, PT, PT, R0, -0x7f000001, RZ ;  /* 0x80ffffff00001810 */ /* 0x000fc60007ffe0ff */
[C---:B------:R-:W-:Y:S01]  /*a3ba0*/  ISETP.GE.U32.AND P2, PT, R10.reuse, 0x7f000001, PT ;  /* 0x7f0000010a00780c */ /* 0x040fe20003f46070 */
[----:B------:R-:W-:Y:S02]  /*a3bb0*/  IADD3 R0, PT, PT, R235, R0, RZ ;  /* 0x00000000eb007210 */ /* 0x000fe40007ffe0ff */
[----:B------:R-:W4:Y:S04]  /*a3bc0*/  LDL.LU R235, [R1+0x498] ;  /* 0x0004980001eb7983 */ /* 0x000f280000300800 */
[----:B------:R-:W-:Y:S01]  /*a3bd0*/  @P0 IADD3 R5, PT, PT, R5, -0x7f000001, RZ ;  /* 0x80ffffff05050810 */ /* 0x000fe20007ffe0ff */
[----:B------:R0:W-:Y:S05]  /*a3be0*/  STL [R1+0x114], R10 ;  /* 0x0001140a01007387 */ /* 0x0001ea0000100800 */
[----:B0-----:R-:W-:Y:S01]  /*a3bf0*/  @P2 IADD3 R10, PT, PT, R10, -0x7f000001, RZ ;  /* 0x80ffffff0a0a2810 */ /* 0x001fe20007ffe0ff */
[----:B------:R-:W-:-:S13]  /*a3c00*/  ISETP.GE.U32.AND P2, PT, R4, 0x7f000001, PT ;  /* 0x7f0000010400780c */ /* 0x000fda0003f46070 */
[----:B------:R-:W-:Y:S02]  /*a3c10*/  @P2 IADD3 R4, PT, PT, R4, -0x7f000001, RZ ;  /* 0x80ffffff04042810 */ /* 0x000fe40007ffe0ff */
[----:B--2---:R-:W-:Y:S02]  /*a3c20*/  IADD3 R5, PT, PT, R231, R5, RZ ;  /* 0x00000005e7057210 */ /* 0x004fe40007ffe0ff */
[----:B------:R-:W2:Y:S01]  /*a3c30*/  LDL.LU R231, [R1+0x494] ;  /* 0x0004940001e77983 */ /* 0x000ea20000300800 */
[----:B---3--:R-:W-:-:S03]  /*a3c40*/  IADD3 R4, PT, PT, R228, R4, RZ ;  /* 0x00000004e4047210 */ /* 0x008fc60007ffe0ff */
[----:B------:R-:W3:Y:S01]  /*a3c50*/  LDL.LU R228, [R1+0x484] ;  /* 0x0004840001e47983 */ /* 0x000ee20000300800 */
[----:B------:R-:W-:-:S05]  /*a3c60*/  IMAD.HI.U32 R12, R25, 0x7f000001, R12 ;  /* 0x7f000001190c7827 */ /* 0x000fca00078e000c */
[----:B------:R-:W-:-:S13]  /*a3c70*/  ISETP.GE.U32.AND P3, PT, R12, 0x7f000001, PT ;  /* 0x7f0000010c00780c */ /* 0x000fda0003f66070 */
[----:B------:R-:W-:-:S04]  /*a3c80*/  @P3 IADD3 R12, PT, PT, R12, -0x7f000001, RZ ;  /* 0x80ffffff0c0c3810 */ /* 0x000fc80007ffe0ff */
[----:B------:R-:W-:Y:S01]  /*a3c90*/  IADD3 R12, PT, PT, R15, R12, RZ ;  /* 0x0000000c0f0c7210 */ /* 0x000fe20007ffe0ff */
[----:B------:R-:W-:-:S04]  /*a3ca0*/  ISETP.GE.U32.AND P3, PT, R18, 0x7f000001, PT ;  /* 0x7f0000011200780c */ /* 0x000fc80003f66070 */
[----:B------:R-:W-:Y:S01]  /*a3cb0*/  ISETP.GE.U32.AND P4, PT, R12, 0x7f000001, PT ;  /* 0x7f0000010c00780c */ /* 0x000fe20003f86070 */
[----:B------:R-:W-:-:S05]  /*a3cc0*/  IADD3 R8, PT, PT, R8, R31, RZ ;  /* 0x0000001f08087210 */ /* 0x000fca0007ffe0ff */
[----:B------:R-:W-:-:S03]  /*a3cd0*/  ISETP.GE.U32.AND P1, PT, R8, 0x7f000001, PT ;  /* 0x7f0000010800780c */ /* 0x000fc60003f26070 */
[----:B------:R-:W-:-:S04]  /*a3ce0*/  @P3 IADD3 R18, PT, PT, R18, -0x7f000001, RZ ;  /* 0x80ffffff12123810 */ /* 0x000fc80007ffe0ff */
[----:B------:R-:W-:Y:S01]  /*a3cf0*/  @P4 IADD3 R12, PT, PT, R12, -0x7f000001, RZ ;  /* 0x80ffffff0c0c4810 */ /* 0x000fe20007ffe0ff */
[----:B------:R-:W-:Y:S01]  /*a3d00*/  ISETP.GE.U32.AND P0, PT, R2, 0x7f000001, PT ;  /* 0x7f0000010200780c */ /* 0x000fe20003f06070 */
[----:B------:R-:W-:Y:S02]  /*a3d10*/  IADD3 R14, PT, PT, R18, R11, RZ ;  /* 0x0000000b120e7210 */ /* 0x000fe40007ffe0ff */
[----:B------:R-:W-:-:S05]  /*a3d20*/  IADD3 R12, PT, PT, R12, R7, RZ ;  /* 0x000000070c0c7210 */ /* 0x000fca0007ffe0ff */
[----:B------:R-:W-:Y:S04]  /*a3d30*/  STL [R1+0x118], R12 ;  /* 0x0001180c01007387 */ /* 0x000fe80000100800 */
[----:B------:R-:W-:Y:S04]  /*a3d40*/  STL [R1+0x11c], R14 ;  /* 0x00011c0e01007387 */ /* 0x000fe80000100800 */
[----:B------:R0:W-:Y:S01]  /*a3d50*/  STL [R1+0x110], R8 ;  /* 0x0001100801007387 */ /* 0x0001e20000100800 */
[----:B------:R-:W-:Y:S01]  /*a3d60*/  ISETP.GE.U32.AND P3, PT, R12, 0x7f000001, PT ;  /* 0x7f0000010c00780c */ /* 0x000fe20003f66070 */
[----:B------:R-:W-:-:S02]  /*a3d70*/  @P0 IADD3 R2, PT, PT, R2, -0x7f000001, RZ ;  /* 0x80ffffff02020810 */ /* 0x000fc40007ffe0ff */
[----:B0-----:R-:W-:Y:S01]  /*a3d80*/  @P1 IADD3 R8, PT, PT, R8, -0x7f000001, RZ ;  /* 0x80ffffff08081810 */ /* 0x001fe20007ffe0ff */
[----:B------:R-:W-:Y:S01]  /*a3d90*/  ISETP.GE.U32.AND P1, PT, R0, 0x7f000001, PT ;  /* 0x7f0000010000780c */ /* 0x000fe20003f26070 */
[----:B------:R-:W-:Y:S02]  /*a3da0*/  IADD3 R2, PT, PT, R216, R2, RZ ;  /* 0x00000002d8027210 */ /* 0x000fe40007ffe0ff */
[----:B------:R-:W3:Y:S06]  /*a3db0*/  LDL.LU R216, [R1+0x48c] ;  /* 0x00048c0001d87983 */ /* 0x000eec0000300800 */
[----:B------:R-:W-:Y:S01]  /*a3dc0*/  @P3 IADD3 R12, PT, PT, R12, -0x7f000001, RZ ;  /* 0x80ffffff0c0c3810 */ /* 0x000fe20007ffe0ff */
[----:B------:R-:W-:-:S03]  /*a3dd0*/  ISETP.GE.U32.AND P3, PT, R5, 0x7f000001, PT ;  /* 0x7f0000010500780c */ /* 0x000fc60003f66070 */
[----:B------:R-:W-:Y:S01]  /*a3de0*/  @P1 IADD3 R0, PT, PT, R0, -0x7f000001, RZ ;  /* 0x80ffffff00001810 */ /* 0x000fe20007ffe0ff */
[----:B------:R-:W-:-:S09]  /*a3df0*/  ISETP.GE.U32.AND P1, PT, R2, 0x7f000001, PT ;  /* 0x7f0000010200780c */ /* 0x000fd20003f26070 */
[----:B------:R-:W-:Y:S01]  /*a3e00*/  @P3 IADD3 R5, PT, PT, R5, -0x7f000001, RZ ;  /* 0x80ffffff05053810 */ /* 0x000fe20007ffe0ff */
[----:B------:R-:W-:-:S03]  /*a3e10*/  ISETP.GE.U32.AND P2, PT, R4, 0x7f000001, PT ;  /* 0x7f0000010400780c */ /* 0x000fc60003f46070 */
[----:B------:R-:W-:Y:S02]  /*a3e20*/  @P1 IADD3 R2, PT, PT, R2, -0x7f000001, RZ ;  /* 0x80ffffff02021810 */ /* 0x000fe40007ffe0ff */
[----:B------:R-:W-:Y:S02]  /*a3e30*/  IADD3 R5, PT, PT, R211, R5, RZ ;  /* 0x00000005d3057210 */ /* 0x000fe40007ffe0ff */
[----:B------:R-:W-:Y:S01]  /*a3e40*/  IADD3 R0, PT, PT, R218, R0, RZ ;  /* 0x00000000da007210 */ /* 0x000fe20007ffe0ff */
[----:B------:R-:W3:Y:S04]  /*a3e50*/  LDL.LU R211, [R1+0x460] ;  /* 0x0004600001d37983 */ /* 0x000ee80000300800 */
[----:B------:R-:W3:Y:S01]  /*a3e60*/  LDL.LU R218, [R1+0x488] ;  /* 0x0004880001da7983 */ /* 0x000ee20000300800 */
[----:B----4-:R-:W-:-:S03]  /*a3e70*/  IADD3 R2, PT, PT, R239, R2, RZ ;  /* 0x00000002ef027210 */ /* 0x010fc60007ffe0ff */
[----:B------:R-:W4:Y:S01]  /*a3e80*/  LDL.LU R239, [R1+0x47c] ;  /* 0x00047c0001ef7983 */ /* 0x000f220000300800 */
[----:B------:R-:W-:Y:S01]  /*a3e90*/  ISETP.GE.U32.AND P3, PT, R5, 0x7f000001, PT ;  /* 0x7f0000010500780c */ /* 0x000fe20003f66070 */
[----:B------:R-:W-:-:S04]  /*a3ea0*/  @P2 IADD3 R4, PT, PT, R4, -0x7f000001, RZ ;  /* 0x80ffffff04042810 */ /* 0x000fc80007ffe0ff */
[----:B------:R-:W-:Y:S02]  /*a3eb0*/  IADD3 R4, PT, PT, R235, R4, RZ ;  /* 0x00000004eb047210 */ /* 0x000fe40007ffe0ff */
[----:B------:R-:W4:Y:S06]  /*a3ec0*/  LDL.LU R235, [R1+0x480] ;  /* 0x0004800001eb7983 */ /* 0x000f2c0000300800 */
[----:B------:R-:W-:-:S04]  /*a3ed0*/  @P3 IADD3 R5, PT, PT, R5, -0x7f000001, RZ ;  /* 0x80ffffff05053810 */ /* 0x000fc80007ffe0ff */
[----:B--2---:R-:W-:Y:S02]  /*a3ee0*/  IADD3 R5, PT, PT, R231, R5, RZ ;  /* 0x00000005e7057210 */ /* 0x004fe40007ffe0ff */
[----:B------:R-:W2:Y:S03]  /*a3ef0*/  LDL.LU R231, [R1+0x474] ;  /* 0x0004740001e77983 */ /* 0x000ea60000300800 */
[----:B------:R-:W-:-:S13]  /*a3f00*/  ISETP.GE.U32.AND P3, PT, R5, 0x7f000001, PT ;  /* 0x7f0000010500780c */ /* 0x000fda0003f66070 */
[----:B------:R-:W-:-:S04]  /*a3f10*/  @P3 IADD3 R5, PT, PT, R5, -0x7f000001, RZ ;  /* 0x80ffffff05053810 */ /* 0x000fc80007ffe0ff */
[----:B---3--:R-:W-:Y:S02]  /*a3f20*/  IADD3 R5, PT, PT, R228, R5, RZ ;  /* 0x00000005e4057210 */ /* 0x008fe40007ffe0ff */
[----:B------:R-:W3:Y:S01]  /*a3f30*/  LDL.LU R228, [R1+0x468] ;  /* 0x0004680001e47983 */ /* 0x000ee20000300800 */
[----:B------:R-:W-:Y:S01]  /*a3f40*/  ISETP.GE.U32.AND P0, PT, R0, 0x7f000001, PT ;  /* 0x7f0000010000780c */ /* 0x000fe20003f06070 */
[----:B------:R-:W-:-:S12]  /*a3f50*/  ISETP.GE.U32.AND P1, PT, R2, 0x7f000001, PT ;  /* 0x7f0000010200780c */ /* 0x000fd80003f26070 */
[----:B------:R-:W-:-:S04]  /*a3f60*/  @P0 IADD3 R0, PT, PT, R0, -0x7f000001, RZ ;  /* 0x80ffffff00000810 */ /* 0x000fc80007ffe0ff */
[----:B------:R-:W-:Y:S02]  /*a3f70*/  IADD3 R0, PT, PT, R217, R0, RZ ;  /* 0x00000000d9007210 */ /* 0x000fe40007ffe0ff */
[----:B------:R-:W3:Y:S01]  /*a3f80*/  LDL.LU R217, [R1+0x478] ;  /* 0x0004780001d97983 */ /* 0x000ee20000300800 */
[----:B------:R-:W-:Y:S02]  /*a3f90*/  @P1 IADD3 R2, PT, PT, R2, -0x7f000001, RZ ;  /* 0x80ffffff02021810 */ /* 0x000fe40007ffe0ff */
[----:B------:R-:W-:-:S13]  /*a3fa0*/  ISETP.GE.U32.AND P0, PT, R0, 0x7f000001, PT ;  /* 0x7f0000010000780c */ /* 0x000fda0003f06070 */
[----:B------:R-:W-:-:S04]  /*a3fb0*/  @P0 IADD3 R0, PT, PT, R0, -0x7f000001, RZ ;  /* 0x80ffffff00000810 */ /* 0x000fc80007ffe0ff */
[----:B------:R-:W-:Y:S01]  /*a3fc0*/  IADD3 R0, PT, PT, R208, R0, RZ ;  /* 0x00000000d0007210 */ /* 0x000fe20007ffe0ff */
[----:B------:R-:W-:Y:S01]  /*a3fd0*/  ISETP.GE.U32.AND P3, PT, R5, 0x7f000001, PT ;  /* 0x7f0000010500780c */ /* 0x000fe20003f66070 */
[----:B------:R-:W-:Y:S01]  /*a3fe0*/  ISETP.GE.U32.AND P2, PT, R4, 0x7f000001, PT ;  /* 0x7f0000010400780c */ /* 0x000fe20003f46070 */
[----:B------:R-:W3:Y:S01]  /*a3ff0*/  LDL.LU R208, [R1+0x464] ;  /* 0x0004640001d07983 */ /* 0x000ee20000300800 */
[----:B------:R-:W-:-:S03]  /*a4000*/  IADD3 R2, PT, PT, R216, R2, RZ ;  /* 0x00000002d8027210 */ /* 0x000fc60007ffe0ff */
[----:B------:R-:W3:Y:S02]  /*a4010*/  LDL.LU R216, [R1+0x470] ;  /* 0x0004700001d87983 */ /* 0x000ee40000300800 */
[----:B------:R-:W-:Y:S01]  /*a4020*/  ISETP.GE.U32.AND P1, PT, R2, 0x7f000001, PT ;  /* 0x7f0000010200780c */ /* 0x000fe20003f26070 */
[----:B------:R-:W-:-:S12]  /*a4030*/  ISETP.GE.U32.AND P0, PT, R0, 0x7f000001, PT ;  /* 0x7f0000010000780c */ /* 0x000fd80003f06070 */
[----:B------:R-:W-:-:S04]  /*a4040*/  @P1 IADD3 R2, PT, PT, R2, -0x7f000001, RZ ;  /* 0x80ffffff02021810 */ /* 0x000fc80007ffe0ff */
[----:B----4-:R-:W-:Y:S02]  /*a4050*/  IADD3 R2, PT, PT, R239, R2, RZ ;  /* 0x00000002ef027210 */ /* 0x010fe40007ffe0ff */
[----:B------:R-:W4:Y:S01]  /*a4060*/  LDL.LU R239, [R1+0x45c] ;  /* 0x00045c0001ef7983 */ /* 0x000f220000300800 */
[----:B------:R-:W-:Y:S02]  /*a4070*/  @P0 IADD3 R0, PT, PT, R0, -0x7f000001, RZ ;  /* 0x80ffffff00000810 */ /* 0x000fe40007ffe0ff */
[----:B------:R-:W-:Y:S02]  /*a4080*/  @P3 IADD3 R5, PT, PT, R5, -0x7f000001, RZ ;  /* 0x80ffffff05053810 */ /* 0x000fe40007ffe0ff */
[----:B------:R-:W-:Y:S02]  /*a4090*/  IADD3 R0, PT, PT, R235, R0, RZ ;  /* 0x00000000eb007210 */ /* 0x000fe40007ffe0ff */
[----:B------:R-:W4:Y:S01]  /*a40a0*/  LDL.LU R235, [R1+0x458] ;  /* 0x0004580001eb7983 */ /* 0x000f220000300800 */
[----:B--2---:R-:W-:-:S03]  /*a40b0*/  IADD3 R5, PT, PT, R231, R5, RZ ;  /* 0x00000005e7057210 */ /* 0x004fc60007ffe0ff */
[----:B------:R-:W2:Y:S02]  /*a40c0*/  LDL.LU R231, [R1+0x450] ;  /* 0x0004500001e77983 */ /* 0x000ea40000300800 */
[----:B------:R-:W-:-:S13]  /*a40d0*/  ISETP.GE.U32.AND P3, PT, R5, 0x7f000001, PT ;  /* 0x7f0000010500780c */ /* 0x000fda0003f66070 */
[----:B------:R-:W-:-:S04]  /*a40e0*/  @P3 IADD3 R5, PT, PT, R5, -0x7f000001, RZ ;  /* 0x80ffffff05053810 */ /* 0x000fc80007ffe0ff */
[----:B---3--:R-:W-:Y:S02]  /*a40f0*/  IADD3 R5, PT, PT, R228, R5, RZ ;  /* 0x00000005e4057210 */ /* 0x008fe40007ffe0ff */
[----:B------:R-:W3:Y:S01]  /*a4100*/  LDL.LU R228, [R1+0x440] ;  /* 0x0004400001e47983 */ /* 0x000ee20000300800 */
[----:B------:R-:W-:-:S04]  /*a4110*/  @P2 IADD3 R4, PT, PT, R4, -0x7f000001, RZ ;  /* 0x80ffffff04042810 */ /* 0x000fc80007ffe0ff */
[----:B------:R-:W-:Y:S01]  /*a4120*/  IADD3 R4, PT, PT, R218, R4, RZ ;  /* 0x00000004da047210 */ /* 0x000fe20007ffe0ff */
[----:B------:R-:W-:Y:S01]  /*a4130*/  ISETP.GE.U32.AND P1, PT, R2, 0x7f000001, PT ;  /* 0x7f0000010200780c */ /* 0x000fe20003f26070 */
[----:B------:R-:W3:Y:S03]  /*a4140*/  LDL.LU R218, [R1+0x454] ;  /* 0x0004540001da7983 */ /* 0x000ee60000300800 */
[----:B------:R-:W-:-:S13]  /*a4150*/  ISETP.GE.U32.AND P2, PT, R4, 0x7f000001, PT ;  /* 0x7f0000010400780c */ /* 0x000fda0003f46070 */
[----:B------:R-:W-:-:S04]  /*a4160*/  @P2 IADD3 R4, PT, PT, R4, -0x7f000001, RZ ;  /* 0x80ffffff04042810 */ /* 0x000fc80007ffe0ff */
[----:B------:R-:W-:Y:S02]  /*a4170*/  IADD3 R4, PT, PT, R217, R4, RZ ;  /* 0x00000004d9047210 */ /* 0x000fe40007ffe0ff */
[----:B------:R-:W-:Y:S01]  /*a4180*/  @P1 IADD3 R2, PT, PT, R2, -0x7f000001, RZ ;  /* 0x80ffffff02021810 */ /* 0x000fe20007ffe0ff */
[----:B------:R-:W3:Y:S02]  /*a4190*/  LDL.LU R217, [R1+0x44c] ;  /* 0x00044c0001d97983 */ /* 0x000ee40000300800 */
[----:B------:R-:W-:-:S13]  /*a41a0*/  ISETP.GE.U32.AND P2, PT, R4, 0x7f000001, PT ;  /* 0x7f0000010400780c */ /* 0x000fda0003f46070 */
[----:B------:R-:W-:-:S04]  /*a41b0*/  @P2 IADD3 R4, PT, PT, R4, -0x7f000001, RZ ;  /* 0x80ffffff04042810 */ /* 0x000fc80007ffe0ff */
[----:B------:R-:W-:Y:S01]  /*a41c0*/  IADD3 R4, PT, PT, R215, R4, RZ ;  /* 0x00000004d7047210 */ /* 0x000fe20007ffe0ff */
[----:B------:R-:W-:Y:S01]  /*a41d0*/  ISETP.GE.U32.AND P3, PT, R5, 0x7f000001, PT ;  /* 0x7f0000010500780c */ /* 0x000fe20003f66070 */
[----:B------:R-:W-:Y:S01]  /*a41e0*/  ISETP.GE.U32.AND P0, PT, R0, 0x7f000001, PT ;  /* 0x7f0000010000780c */ /* 0x000fe20003f06070 */
[----:B------:R-:W3:Y:S02]  /*a41f0*/  LDL.LU R215, [R1+0x42c] ;  /* 0x00042c0001d77983 */ /* 0x000ee40000300800 */
[----:B------:R-:W-:Y:S01]  /*a4200*/  ISETP.GE.U32.AND P2, PT, R4, 0x7f000001, PT ;  /* 0x7f0000010400780c */ /* 0x000fe20003f46070 */
[----:B------:R-:W-:Y:S02]  /*a4210*/  IADD3 R2, PT, PT, R216, R2, RZ ;  /* 0x00000002d8027210 */ /* 0x000fe40007ffe0ff */
[----:B------:R-:W3:Y:S03]  /*a4220*/  LDL.LU R216, [R1+0x448] ;  /* 0x0004480001d87983 */ /* 0x000ee60000300800 */
[----:B------:R-:W-:-:S07]  /*a4230*/  ISETP.GE.U32.AND P1, PT, R2, 0x7f000001, PT ;  /* 0x7f0000010200780c */ /* 0x000fce0003f26070 */
[----:B------:R-:W-:-:S06]  /*a4240*/  @P2 IADD3 R4, PT, PT, R4, -0x7f000001, RZ ;  /* 0x80ffffff04042810 */ /* 0x000fcc0007ffe0ff */
[----:B------:R-:W-:-:S04]  /*a4250*/  @P1 IADD3 R2, PT, PT, R2, -0x7f000001, RZ ;  /* 0x80ffffff02021810 */ /* 0x000fc80007ffe0ff */
[----:B------:R-:W-:Y:S02]  /*a4260*/  IADD3 R2, PT, PT, R211, R2, RZ ;  /* 0x00000002d3027210 */ /* 0x000fe40007ffe0ff */
[----:B------:R-:W-:Y:S02]  /*a4270*/  @P3 IADD3 R5, PT, PT, R5, -0x7f000001, RZ ;  /* 0x80ffffff05053810 */ /* 0x000fe40007ffe0ff */
[----:B------:R-:W-:Y:S01]  /*a4280*/  @P0 IADD3 R0, PT, PT, R0, -0x7f000001, RZ ;  /* 0x80ffffff00000810 */ /* 0x000fe20007ffe0ff */
[----:B------:R-:W3:Y:S01]  /*a4290*/  LDL.LU R211, [R1+0x428] ;  /* 0x0004280001d37983 */ /* 0x000ee20000300800 */
[----:B----4-:R-:W-:-:S03]  /*a42a0*/  IADD3 R4, PT, PT, R239, R4, RZ ;  /* 0x00000004ef047210 */ /* 0x010fc60007ffe0ff */
[----:B------:R-:W4:Y:S01]  /*a42b0*/  LDL.LU R239, [R1+0x444] ;  /* 0x0004440001ef7983 */ /* 0x000f220000300800 */
[----:B------:R-:W-:Y:S01]  /*a42c0*/  ISETP.GE.U32.AND P1, PT, R2, 0x7f000001, PT ;  /* 0x7f0000010200780c */ /* 0x000fe20003f26070 */
[----:B------:R-:W-:Y:S02]  /*a42d0*/  IADD3 R0, PT, PT, R213, R0, RZ ;  /* 0x00000000d5007210 */ /* 0x000fe40007ffe0ff */
[----:B------:R-:W4:Y:S01]  /*a42e0*/  LDL.LU R213, [R1+0x434] ;  /* 0x0004340001d57983 */ /* 0x000f220000300800 */
[----:B------:R-:W-:-:S03]  /*a42f0*/  IADD3 R5, PT, PT, R235, R5, RZ ;  /* 0x00000005eb057210 */ /* 0x000fc60007ffe0ff */
        /* <DEDUP_REMOVED lines=8> */
[----:B------:R-:W-:-:S13]  /*a4380*/  ISETP.GE.U32.AND P0, PT, R0, 0x7f000001, PT ;  /* 0x7f0000010000780c */ /* 0x000fda0003f06070 */
[----:B------:R-:W-:-:S04]  /*a4390*/  @P0 IADD3 R0, PT, PT, R0, -0x7f000001, RZ ;  /* 0x80ffffff00000810 */ /* 0x000fc80007ffe0ff */
[----:B------:R-:W-:Y:S01]  /*a43a0*/  IADD3 R0, PT, PT, R208, R0, RZ ;  /* 0x00000000d0007210 */ /* 0x000fe20007ffe0ff */
[----:B------:R-:W-:Y:S01]  /*a43b0*/  ISETP.GE.U32.AND P2, PT, R4, 0x7f000001, PT ;  /* 0x7f0000010400780c */ /* 0x000fe20003f46070 */
[----:B------:R-:W-:Y:S01]  /*a43c0*/  ISETP.GE.U32.AND P3, PT, R5, 0x7f000001, PT ;  /* 0x7f0000010500780c */ /* 0x000fe20003f66070 */
[----:B------:R-:W3:Y:S02]  /*a43d0*/  LDL.LU R208, [R1+0x420] ;  /* 0x0004200001d07983 */ /* 0x000ee40000300800 */
[----:B------:R-:W-:-:S13]  /*a43e0*/  ISETP.GE.U32.AND P0, PT, R0, 0x7f000001, PT ;  /* 0x7f0000010000780c */ /* 0x000fda0003f06070 */
[----:B------:R-:W-:-:S04]  /*a43f0*/  @P0 IADD3 R0, PT, PT, R0, -0x7f000001, RZ ;  /* 0x80ffffff00000810 */ /* 0x000fc80007ffe0ff */
[----:B------:R-:W-:Y:S02]  /*a4400*/  IADD3 R0, PT, PT, R218, R0, RZ ;  /* 0x00000000da007210 */ /* 0x000fe40007ffe0ff */
[----:B------:R-:W-:Y:S02]  /*a4410*/  @P2 IADD3 R4, PT, PT, R4, -0x7f000001, RZ ;  /* 0x80ffffff04042810 */ /* 0x000fe40007ffe0ff */
[----:B------:R-:W-:Y:S01]  /*a4420*/  @P3 IADD3 R5, PT, PT, R5, -0x7f000001, RZ ;  /* 0x80ffffff05053810 */ /* 0x000fe20007ffe0ff */
[----:B------:R-:W3:Y:S01]  /*a4430*/  LDL.LU R218, [R1+0x41c] ;  /* 0x00041c0001da7983 */ /* 0x000ee20000300800 */
[----:B------:R-:W-:Y:S01]  /*a4440*/  ISETP.GE.U32.AND P0, PT, R0, 0x7f000001, PT ;  /* 0x7f0000010000780c */ /* 0x000fe20003f06070 */
[----:B------:R-:W-:Y:S02]  /*a4450*/  IADD3 R4, PT, PT, R217, R4, RZ ;  /* 0x00000004d9047210 */ /* 0x000fe40007ffe0ff */
[----:B------:R-:W3:Y:S03]  /*a4460*/  LDL.LU R217, [R1+0x418] ;  /* 0x0004180001d97983 */ /* 0x000ee60000300800 */
[----:B------:R-:W-:-:S07]  /*a4470*/  ISETP.GE.U32.AND P2, PT, R4, 0x7f000001, PT ;  /* 0x7f0000010400780c */ /* 0x000fce0003f46070 */
[----:B------:R-:W-:Y:S02]  /*a4480*/  @P0 IADD3 R0, PT, PT, R0, -0x7f000001, RZ ;  /* 0x80ffffff00000810 */ /* 0x000fe40007ffe0ff */
[----:B------:R-:W-:Y:S02]  /*a4490*/  IADD3 R5, PT, PT, R216, R5, RZ ;  /* 0x00000005d8057210 */ /* 0x000fe40007ffe0ff */
[----:B------:R-:W3:Y:S03]  /*a44a0*/  LDL.LU R216, [R1+0x410] ;  /* 0x0004100001d87983 */ /* 0x000ee60000300800 */
[----:B------:R-:W-:Y:S01]  /*a44b0*/  ISETP.GE.U32.AND P3, PT, R5, 0x7f000001, PT ;  /* 0x7f0000010500780c */ /* 0x000fe20003f66070 */
[----:B------:R-:W-:Y:S02]  /*a44c0*/  @P2 IADD3 R4, PT, PT, R4, -0x7f000001, RZ ;  /* 0x80ffffff04042810 */ /* 0x000fe40007ffe0ff */
[----:B----4-:R-:W-:-:S10]  /*a44d0*/  IADD3 R0, PT, PT, R239, R0, RZ ;  /* 0x00000000ef007210 */ /* 0x010fd40007ffe0ff */
[----:B------:R-:W-:Y:S01]  /*a44e0*/  @P3 IADD3 R5, PT, PT, R5, -0x7f000001, RZ ;  /* 0x80ffffff05053810 */ /* 0x000fe20007ffe0ff */
[----:B------:R-:W4:Y:S01]  /*a44f0*/  LDL.LU R239, [R1+0x414] ;  /* 0x0004140001ef7983 */ /* 0x000f220000300800 */
[C---:B------:R-:W-:Y:S01]  /*a4500*/  ISETP.GE.U32.AND P0, PT, R0.reuse, 0x7f000001, PT ;  /* 0x7f0000010000780c */ /* 0x040fe20003f06070 */
[----:B------:R-:W-:Y:S02]  /*a4510*/  IADD3 R4, PT, PT, R235, R4, RZ ;  /* 0x00000004eb047210 */ /* 0x000fe40007ffe0ff */
[----:B------:R-:W4:Y:S10]  /*a4520*/  LDL.LU R235, [R1+0x40c] ;  /* 0x00040c0001eb7983 */ /* 0x000f340000300800 */
[----:B------:R-:W-:-:S04]  /*a4530*/  @P0 IADD3 R0, PT, PT, R0, -0x7f000001, RZ ;  /* 0x80ffffff00000810 */ /* 0x000fc80007ffe0ff */
[----:B------:R-:W-:-:S05]  /*a4540*/  IADD3 R0, PT, PT, R213, R0, RZ ;  /* 0x00000000d5007210 */ /* 0x000fca0007ffe0ff */
[----:B------:R-:W-:-:S13]  /*a4550*/  ISETP.GE.U32.AND P0, PT, R0, 0x7f000001, PT ;  /* 0x7f0000010000780c */ /* 0x000fda0003f06070 */
[----:B------:R-:W-:Y:S01]  /*a4560*/  @P0 IADD3 R0, PT, PT, R0, -0x7f000001, RZ ;  /* 0x80ffffff00000810 */ /* 0x000fe20007ffe0ff */
[C---:B------:R-:W-:Y:S01]  /*a4570*/  ISETP.GE.U32.AND P4, PT, R14.reuse, 0x7f000001, PT ;  /* 0x7f0000010e00780c */ /* 0x040fe20003f86070 */
[----:B------:R0:W-:Y:S04]  /*a4580*/  STL [R1+0x110], R8 ;  /* 0x0001100801007387 */ /* 0x0001e80000100800 */
[----:B------:R1:W-:Y:S04]  /*a4590*/  STL [R1+0x114], R10 ;  /* 0x0001140a01007387 */ /* 0x0003e80000100800 */
[----:B------:R0:W-:Y:S04]  /*a45a0*/  STL [R1+0x118], R12 ;  /* 0x0001180c01007387 */ /* 0x0001e80000100800 */
[----:B------:R-:W-:-:S05]  /*a45b0*/  @P4 IADD3 R14, PT, PT, R14, -0x7f000001, RZ ;  /* 0x80ffffff0e0e4810 */ /* 0x000fca0007ffe0ff */
[----:B------:R0:W-:Y:S04]  /*a45c0*/  STL [R1+0x11c], R14 ;  /* 0x00011c0e01007387 */ /* 0x0001e80000100800 */
[----:B------:R-:W4:Y:S04]  /*a45d0*/  LD.E R6, desc[UR20][R16.64+0x1140] ;  /* 0x0011401410067980 */ /* 0x000f28000c101900 */
[----:B------:R-:W4:Y:S04]  /*a45e0*/  LD.E R7, desc[UR20][R16.64+0x1144] ;  /* 0x0011441410077980 */ /* 0x000f28000c101900 */
[----:B------:R-:W4:Y:S04]  /*a45f0*/  LD.E R20, desc[UR20][R16.64+0x1148] ;  /* 0x0011481410147980 */ /* 0x000f28000c101900 */
[----:B------:R0:W4:Y:S04]  /*a4600*/  LD.E R22, desc[UR20][R16.64+0x114c] ;  /* 0x00114c1410167980 */ /* 0x000128000c101900 */
[----:B------:R-:W4:Y:S04]  /*a4610*/  LDL R27, [R1+0x110] ;  /* 0x00011000011b7983 */ /* 0x000f280000100800 */
[----:B------:R-:W4:Y:S04]  /*a4620*/  LDL R9, [R1+0x114] ;  /* 0x0001140001097983 */ /* 0x000f280000100800 */
[----:B0-----:R-:W4:Y:S04]  /*a4630*/  LDL R8, [R1+0x118] ;  /* 0x0001180001087983 */ /* 0x001f280000100800 */
[----:B-1----:R-:W4:Y:S01]  /*a4640*/  LDL R10, [R1+0x11c] ;  /* 0x00011c00010a7983 */ /* 0x002f220000100800 */
[----:B------:R-:W-:-:S03]  /*a4650*/  ISETP.GE.U32.AND P1, PT, R2, 0x7f000001, PT ;  /* 0x7f0000010200780c */ /* 0x000fc60003f26070 */
[----:B------:R-:W4:Y:S01]  /*a4660*/  LDL.64 R12, [R1+0x100] ;  /* 0x00010000010c7983 */ /* 0x000f220000100a00 */
[----:B--2---:R-:W-:-:S03]  /*a4670*/  IADD3 R5, PT, PT, R231, R5, RZ ;  /* 0x00000005e7057210 */ /* 0x004fc60007ffe0ff */
[----:B------:R-:W2:Y:S01]  /*a4680*/  LDL.LU R231, [R1+0x408] ;  /* 0x0004080001e77983 */ /* 0x000ea20000300800 */
[----:B---3--:R-:W-:-:S03]  /*a4690*/  IADD3 R0, PT, PT, R228, R0, RZ ;  /* 0x00000000e4007210 */ /* 0x008fc60007ffe0ff */
[----:B------:R-:W3:Y:S01]  /*a46a0*/  LDL.LU R228, [R1+0x2ac] ;  /* 0x0002ac0001e47983 */ /* 0x000ee20000300800 */
[----:B------:R-:W-:Y:S01]  /*a46b0*/  ISETP.GE.U32.AND P2, PT, R4, 0x7f000001, PT ;  /* 0x7f0000010400780c */ /* 0x000fe20003f46070 */
[----:B------:R-:W-:Y:S01]  /*a46c0*/  @P1 IADD3 R2, PT, PT, R2, -0x7f000001, RZ ;  /* 0x80ffffff02021810 */ /* 0x000fe20007ffe0ff */
[----:B------:R-:W-:-:S03]  /*a46d0*/  ISETP.GE.U32.AND P3, PT, R5, 0x7f000001, PT ;  /* 0x7f0000010500780c */ /* 0x000fc60003f66070 */
[----:B------:R-:W-:-:S05]  /*a46e0*/  IADD3 R2, PT, PT, R209, R2, RZ ;  /* 0x00000002d1027210 */ /* 0x000fca0007ffe0ff */
[----:B------:R-:W-:-:S03]  /*a46f0*/  ISETP.GE.U32.AND P1, PT, R2, 0x7f000001, PT ;  /* 0x7f0000010200780c */ /* 0x000fc60003f26070 */
[----:B------:R-:W-:Y:S02]  /*a4700*/  @P2 IADD3 R4, PT, PT, R4, -0x7f000001, RZ ;  /* 0x80ffffff04042810 */ /* 0x000fe40007ffe0ff */
[----:B------:R-:W-:Y:S02]  /*a4710*/  @P3 IADD3 R5, PT, PT, R5, -0x7f000001, RZ ;  /* 0x80ffffff05053810 */ /* 0x000fe40007ffe0ff */
[----:B------:R-:W-:Y:S02]  /*a4720*/  IADD3 R4, PT, PT, R215, R4, RZ ;  /* 0x00000004d7047210 */ /* 0x000fe40007ffe0ff */
[----:B------:R-:W-:-:S03]  /*a4730*/  IADD3 R5, PT, PT, R211, R5, RZ ;  /* 0x00000005d3057210 */ /* 0x000fc60007ffe0ff */
[----:B------:R-:W-:Y:S01]  /*a4740*/  ISETP.GE.U32.AND P2, PT, R4, 0x7f000001, PT ;  /* 0x7f0000010400780c */ /* 0x000fe20003f46070 */
[----:B------:R-:W-:Y:S01]  /*a4750*/  @P1 IADD3 R2, PT, PT, R2, -0x7f000001, RZ ;  /* 0x80ffffff02021810 */ /* 0x000fe20007ffe0ff */
[----:B------:R-:W-:-:S03]  /*a4760*/  ISETP.GE.U32.AND P3, PT, R5, 0x7f000001, PT ;  /* 0x7f0000010500780c */ /* 0x000fc60003f66070 */
[----:B------:R-:W-:-:S05]  /*a4770*/  IADD3 R2, PT, PT, R208, R2, RZ ;  /* 0x00000002d0027210 */ /* 0x000fca0007ffe0ff */
[----:B------:R-:W-:-:S03]  /*a4780*/  ISETP.GE.U32.AND P6, PT, R2, 0x7f000001, PT ;  /* 0x7f0000010200780c */ /* 0x000fc60003fc6070 */
[----:B------:R-:W-:Y:S02]  /*a4790*/  @P2 IADD3 R4, PT, PT, R4, -0x7f000001, RZ ;  /* 0x80ffffff04042810 */ /* 0x000fe40007ffe0ff */
[----:B------:R-:W-:Y:S02]  /*a47a0*/  @P3 IADD3 R5, PT, PT, R5, -0x7f000001, RZ ;  /* 0x80ffffff05053810 */ /* 0x000fe40007ffe0ff */
[----:B------:R-:W-:Y:S01]  /*a47b0*/  IADD3 R4, PT, PT, R218, R4, RZ ;  /* 0x00000004da047210 */ /* 0x000fe20007ffe0ff */
[----:B------:R-:W-:Y:S01]  /*a47c0*/  ISETP.GE.U32.AND P5, PT, R0, 0x7f000001, PT ;  /* 0x7f0000010000780c */ /* 0x000fe20003fa6070 */
[----:B------:R-:W-:-:S03]  /*a47d0*/  IADD3 R5, PT, PT, R217, R5, RZ ;  /* 0x00000005d9057210 */ /* 0x000fc60007ffe0ff */
[----:B------:R-:W-:Y:S01]  /*a47e0*/  ISETP.GE.U32.AND P4, PT, R4, 0x7f000001, PT ;  /* 0x7f0000010400780c */ /* 0x000fe20003f86070 */
[----:B------:R-:W-:Y:S01]  /*a47f0*/  @P6 IADD3 R2, PT, PT, R2, -0x7f000001, RZ ;  /* 0x80ffffff02026810 */ /* 0x000fe20007ffe0ff */
[----:B------:R-:W-:Y:S01]  /*a4800*/  ISETP.GE.U32.AND P6, PT, R5, 0x7f000001, PT ;  /* 0x7f0000010500780c */ /* 0x000fe20003fc6070 */
[----:B------:R-:W-:Y:S01]  /*a4810*/  ISETP.GE.U32.AND P0, PT, R216, R234, PT ;  /* 0x000000ead800720c */ /* 0x000fe20003f06070 */
[----:B------:R-:W-:-:S09]  /*a4820*/  IADD3 R15, PT, PT, -R234, R216, RZ ;  /* 0x000000d8ea0f7210 */ /* 0x000fd20007ffe1ff */
[----:B------:R-:W-:Y:S02]  /*a4830*/  @P4 IADD3 R4, PT, PT, R4, -0x7f000001, RZ ;  /* 0x80ffffff04044810 */ /* 0x000fe40007ffe0ff */
[----:B------:R-:W-:Y:S02]  /*a4840*/  @P5 IADD3 R0, PT, PT, R0, -0x7f000001, RZ ;  /* 0x80ffffff00005810 */ /* 0x000fe40007ffe0ff */
[----:B------:R-:W-:-:S05]  /*a4850*/  @!P0 IADD3 R15, PT, PT, R15, 0x7f000001, RZ ;  /* 0x7f0000010f0f8810 */ /* 0x000fca0007ffe0ff */
[----:B------:R-:W-:Y:S01]  /*a4860*/  ISETP.GE.U32.AND P0, PT, R15, R2, PT ;  /* 0x000000020f00720c */ /* 0x000fe20003f06070 */
[----:B----4-:R-:W-:Y:S01]  /*a4870*/  ISETP.GE.U32.AND P1, PT, R239, R229, PT ;  /* 0x000000e5ef00720c */ /* 0x010fe20003f26070 */
[----:B------:R-:W-:Y:S01]  /*a4880*/  ISETP.GE.U32.AND P2, PT, R235, R227, PT ;  /* 0x000000e3eb00720c */ /* 0x000fe20003f46070 */
[----:B------:R-:W-:Y:S02]  /*a4890*/  IADD3 R17, PT, PT, -R227, R235, RZ ;  /* 0x000000ebe3117210 */ /* 0x000fe40007ffe1ff */
[----:B------:R-:W-:Y:S02]  /*a48a0*/  IADD3 R11, PT, PT, -R229, R239, RZ ;  /* 0x000000efe50b7210 */ /* 0x000fe40007ffe1ff */
[----:B------:R-:W-:Y:S02]  /*a48b0*/  @P6 IADD3 R5, PT, PT, R5, -0x7f000001, RZ ;  /* 0x80ffffff05056810 */ /* 0x000fe40007ffe0ff */
[----:B------:R-:W-:Y:S01]  /*a48c0*/  IADD3 R2, PT, PT, -R2, R15, RZ ;  /* 0x0000000f02027210 */ /* 0x000fe20007ffe1ff */
[----:B------:R-:W4:Y:S04]  /*a48d0*/  LDL.LU R239, [R1+0x274] ;  /* 0x0002740001ef7983 */ /* 0x000f280000300800 */
[----:B------:R-:W4:Y:S01]  /*a48e0*/  LDL.LU R235, [R1+0x26c] ;  /* 0x00026c0001eb7983 */ /* 0x000f220000300800 */
[----:B------:R-:W-:-:S02]  /*a48f0*/  @!P1 IADD3 R11, PT, PT, R11, 0x7f000001, RZ ;  /* 0x7f0000010b0b9810 */ /* 0x000fc40007ffe0ff */
[----:B------:R-:W-:-:S03]  /*a4900*/  @!P2 IADD3 R17, PT, PT, R17, 0x7f000001, RZ ;  /* 0x7f0000011111a810 */ /* 0x000fc60007ffe0ff */
[----:B------:R-:W-:Y:S02]  /*a4910*/  ISETP.GE.U32.AND P1, PT, R11, R0, PT ;  /* 0x000000000b00720c */ /* 0x000fe40003f26070 */
[----:B------:R-:W-:Y:S01]  /*a4920*/  ISETP.GE.U32.AND P2, PT, R17, R4, PT ;  /* 0x000000041100720c */ /* 0x000fe20003f46070 */
[----:B------:R-:W-:Y:S02]  /*a4930*/  @!P0 IADD3 R2, PT, PT, R2, 0x7f000001, RZ ;  /* 0x7f00000102028810 */ /* 0x000fe40007ffe0ff */
[----:B------:R-:W-:Y:S02]  /*a4940*/  IADD3 R15, PT, PT, -R4, R17, RZ ;  /* 0x00000011040f7210 */ /* 0x000fe40007ffe1ff */
[----:B------:R-:W-:-:S06]  /*a4950*/  IADD3 R0, PT, PT, -R0, R11, RZ ;  /* 0x0000000b00007210 */ /* 0x000fcc0007ffe1ff */
[----:B------:R-:W-:Y:S02]  /*a4960*/  @!P1 IADD3 R0, PT, PT, R0, 0x7f000001, RZ ;  /* 0x7f00000100009810 */ /* 0x000fe40007ffe0ff */
[----:B------:R-:W-:Y:S01]  /*a4970*/  @!P2 IADD3 R15, PT, PT, R15, 0x7f000001, RZ ;  /* 0x7f0000010f0fa810 */ /* 0x000fe20007ffe0ff */
[----:B--2---:R-:W-:Y:S01]  /*a4980*/  ISETP.GE.U32.AND P3, PT, R231, R230, PT ;  /* 0x000000e6e700720c */ /* 0x004fe20003f66070 */
[----:B------:R-:W-:Y:S02]  /*a4990*/  IADD3 R14, PT, PT, -R230, R231, RZ ;  /* 0x000000e7e60e7210 */ /* 0x000fe40007ffe1ff */
[----:B------:R-:W2:Y:S10]  /*a49a0*/  LDL.LU R231, [R1+0x270] ;  /* 0x0002700001e77983 */ /* 0x000eb40000300800 */
[----:B------:R-:W-:-:S05]  /*a49b0*/  @!P3 IADD3 R14, PT, PT, R14, 0x7f000001, RZ ;  /* 0x7f0000010e0eb810 */ /* 0x000fca0007ffe0ff */
[----:B------:R-:W-:Y:S01]  /*a49c0*/  ISETP.GE.U32.AND P3, PT, R14, R5, PT ;  /* 0x000000050e00720c */ /* 0x000fe20003f66070 */
[----:B------:R-:W-:Y:S01]  /*a49d0*/  IADD3 R16, PT, PT, -R5, R14, RZ ;  /* 0x0000000e05107210 */ /* 0x000fe20007ffe1ff */
[----:B---3--:R-:W-:-:S04]  /*a49e0*/  IMAD.WIDE.U32 R4, R2, R228, RZ ;  /* 0x000000e402047225 */ /* 0x008fc800078e00ff */
[----:B------:R-:W-:-:S07]  /*a49f0*/  IMAD R11, R4, 0x7effffff, RZ ;  /* 0x7effffff040b7824 */ /* 0x000fce00078e02ff */
[----:B------:R-:W-:Y:S01]  /*a4a00*/  @!P3 IADD3 R16, PT, PT, R16, 0x7f000001, RZ ;  /* 0x7f0000011010b810 */ /* 0x000fe20007ffe0ff */
[----:B------:R-:W-:-:S04]  /*a4a10*/  IMAD.WIDE.U32 R14, R15, R228, RZ ;  /* 0x000000e40f0e7225 */ /* 0x000fc800078e00ff */
[----:B------:R-:W-:-:S04]  /*a4a20*/  IMAD.HI.U32 R31, R11, 0x7f000001, R4 ;  /* 0x7f0000010b1f7827 */ /* 0x000fc800078e0004 */
[----:B------:R-:W-:-:S04]  /*a4a30*/  IMAD.WIDE.U32 R4, R0, R228, RZ ;  /* 0x000000e400047225 */ /* 0x000fc800078e00ff */
[----:B------:R-:W-:Y:S02]  /*a4a40*/  IMAD R19, R14, 0x7effffff, RZ ;  /* 0x7effffff0e137824 */ /* 0x000fe400078e02ff */
[----:B------:R-:W-:-:S04]  /*a4a50*/  IMAD.WIDE.U32 R16, R16, R228, RZ ;  /* 0x000000e410107225 */ /* 0x000fc800078e00ff */
[----:B------:R-:W-:Y:S01]  /*a4a60*/  IMAD R11, R4, 0x7effffff, RZ ;  /* 0x7effffff040b7824 */ /* 0x000fe200078e02ff */
[----:B------:R-:W-:Y:S01]  /*a4a70*/  ISETP.GE.U32.AND P1, PT, R31, 0x7f000001, PT ;  /* 0x7f0000011f00780c */ /* 0x000fe20003f26070 */
[----:B------:R-:W-:-:S04]  /*a4a80*/  IMAD.HI.U32 R33, R19, 0x7f000001, R14 ;  /* 0x7f00000113217827 */ /* 0x000fc800078e000e */
[----:B------:R-:W-:Y:S02]  /*a4a90*/  IMAD R21, R16, 0x7effffff, RZ ;  /* 0x7effffff10157824 */ /* 0x000fe400078e02ff */
[----:B------:R-:W-:-:S04]  /*a4aa0*/  IMAD.HI.U32 R29, R11, 0x7f000001, R4 ;  /* 0x7f0000010b1d7827 */ /* 0x000fc800078e0004 */
[----:B------:R-:W-:Y:S01]  /*a4ab0*/  IMAD.HI.U32 R35, R21, 0x7f000001, R16 ;  /* 0x7f00000115237827 */ /* 0x000fe200078e0010 */
[----:B------:R-:W3:Y:S01]  /*a4ac0*/  LDL.LU R228, [R1+0x268] ;  /* 0x0002680001e47983 */ /* 0x000ee20000300800 */
[----:B------:R-:W-:Y:S01]  /*a4ad0*/  ISETP.GE.U32.AND P2, PT, R33, 0x7f000001, PT ;  /* 0x7f0000012100780c */ /* 0x000fe20003f46070 */
[----:B------:R-:W-:Y:S02]  /*a4ae0*/  ISETP.GE.U32.AND P0, PT, R29, 0x7f000001, PT ;  /* 0x7f0000011d00780c */ /* 0x000fe40003f06070 */
[----:B------:R-:W-:Y:S01]  /*a4af0*/  ISETP.GE.U32.AND P3, PT, R35, 0x7f000001, PT ;  /* 0x7f0000012300780c */ /* 0x000fe20003f66070 */
[----:B------:R-:W-:-:S05]  /*a4b00*/  @P1 IADD3 R31, PT, PT, R31, -0x7f000001, RZ ;  /* 0x80ffffff1f1f1810 */ /* 0x000fca0007ffe0ff */
[----:B------:R-:W-:-:S04]  /*a4b10*/  IMAD.WIDE.U32 R14, R6, R31, RZ ;  /* 0x0000001f060e7225 */ /* 0x000fc800078e00ff */
[----:B------:R-:W-:Y:S02]  /*a4b20*/  @P2 IADD3 R33, PT, PT, R33, -0x7f000001, RZ ;  /* 0x80ffffff21212810 */ /* 0x000fe40007ffe0ff */
[----:B------:R-:W-:Y:S02]  /*a4b30*/  @P0 IADD3 R29, PT, PT, R29, -0x7f000001, RZ ;  /* 0x80ffffff1d1d0810 */ /* 0x000fe40007ffe0ff */
[----:B------:R-:W-:Y:S01]  /*a4b40*/  @P3 IADD3 R35, PT, PT, R35, -0x7f000001, RZ ;  /* 0x80ffffff23233810 */ /* 0x000fe20007ffe0ff */
[----:B------:R-:W-:Y:S02]  /*a4b50*/  IMAD R11, R14, 0x7effffff, RZ ;  /* 0x7effffff0e0b7824 */ /* 0x000fe400078e02ff */
[----:B------:R-:W-:-:S04]  /*a4b60*/  IMAD.WIDE.U32 R16, R6, R33, RZ ;  /* 0x0000002106107225 */ /* 0x000fc800078e00ff */
[----:B------:R-:W-:-:S04]  /*a4b70*/  IMAD.WIDE.U32 R4, R6, R29, RZ ;  /* 0x0000001d06047225 */ /* 0x000fc800078e00ff */
        /* <DEDUP_REMOVED lines=9> */
[----:B------:R-:W-:-:S04]  /*a4c10*/  IMAD.HI.U32 R24, R23, 0x7f000001, R18 ;  /* 0x7f00000117187827 */ /* 0x000fc800078e0012 */
[----:B------:R-:W-:Y:S01]  /*a4c20*/  IMAD.HI.U32 R18, R11, 0x7f000001, R14 ;  /* 0x7f0000010b127827 */ /* 0x000fe200078e000e */
[----:B------:R-:W-:-:S03]  /*a4c30*/  ISETP.GE.U32.AND P0, PT, R0, 0x7f000001, PT ;  /* 0x7f0000010000780c */ /* 0x000fc60003f06070 */
[C---:B------:R-:W-:Y:S01]  /*a4c40*/  IMAD.WIDE.U32 R4, R7.reuse, R29, RZ ;  /* 0x0000001d07047225 */ /* 0x040fe200078e00ff */
[----:B------:R-:W-:Y:S01]  /*a4c50*/  ISETP.GE.U32.AND P1, PT, R24, 0x7f000001, PT ;  /* 0x7f0000011800780c */ /* 0x000fe20003f26070 */
[----:B------:R-:W-:Y:S02]  /*a4c60*/  ISETP.GE.U32.AND P3, PT, R18, 0x7f000001, PT ;  /* 0x7f0000011200780c */ /* 0x000fe40003f66070 */
[----:B------:R-:W-:-:S04]  /*a4c70*/  IMAD.WIDE.U32 R16, R7, R31, RZ ;  /* 0x0000001f07107225 */ /* 0x000fc800078e00ff */
[----:B------:R-:W-:Y:S01]  /*a4c80*/  IMAD R11, R4, 0x7effffff, RZ ;  /* 0x7effffff040b7824 */ /* 0x000fe200078e02ff */
[----:B------:R-:W-:Y:S01]  /*a4c90*/  ISETP.GE.U32.AND P4, PT, R21, 0x7f000001, PT ;  /* 0x7f0000011500780c */ /* 0x000fe20003f86070 */
[----:B------:R-:W-:Y:S01]  /*a4ca0*/  IMAD.WIDE.U32 R6, R7, R33, RZ ;  /* 0x0000002107067225 */ /* 0x000fe200078e00ff */
[----:B------:R-:W-:-:S03]  /*a4cb0*/  ISETP.GE.U32.AND P2, PT, R2, 0x7f000001, PT ;  /* 0x7f0000010200780c */ /* 0x000fc60003f46070 */
[----:B------:R-:W-:-:S04]  /*a4cc0*/  IMAD.HI.U32 R19, R11, 0x7f000001, R4 ;  /* 0x7f0000010b137827 */ /* 0x000fc800078e0004 */
[----:B------:R-:W-:Y:S02]  /*a4cd0*/  IMAD R15, R16, 0x7effffff, RZ ;  /* 0x7effffff100f7824 */ /* 0x000fe400078e02ff */
[----:B------:R-:W-:Y:S01]  /*a4ce0*/  IMAD R5, R6, 0x7effffff, RZ ;  /* 0x7effffff06057824 */ /* 0x000fe200078e02ff */
[----:B------:R-:W-:Y:S01]  /*a4cf0*/  @P0 IADD3 R0, PT, PT, R0, -0x7f000001, RZ ;  /* 0x80ffffff00000810 */ /* 0x000fe20007ffe0ff */
[----:B------:R-:W-:-:S04]  /*a4d00*/  IMAD.HI.U32 R17, R15, 0x7f000001, R16 ;  /* 0x7f0000010f117827 */ /* 0x000fc800078e0010 */
[----:B------:R-:W-:Y:S01]  /*a4d10*/  IMAD.HI.U32 R23, R5, 0x7f000001, R6 ;  /* 0x7f00000105177827 */ /* 0x000fe200078e0006 */
[----:B------:R-:W-:Y:S01]  /*a4d20*/  @P1 IADD3 R24, PT, PT, R24, -0x7f000001, RZ ;  /* 0x80ffffff18181810 */ /* 0x000fe20007ffe0ff */
[----:B------:R-:W-:Y:S01]  /*a4d30*/  ISETP.GE.U32.AND P0, PT, R19, 0x7f000001, PT ;  /* 0x7f0000011300780c */ /* 0x000fe20003f06070 */
[----:B------:R-:W-:Y:S01]  /*a4d40*/  @P3 IADD3 R18, PT, PT, R18, -0x7f000001, RZ ;  /* 0x80ffffff12123810 */ /* 0x000fe20007ffe0ff */
[----:B------:R-:W-:Y:S01]  /*a4d50*/  IMAD.WIDE.U32 R14, R20, R35, RZ ;  /* 0x00000023140e7225 */ /* 0x000fe200078e00ff */
[----:B------:R-:W-:Y:S01]  /*a4d60*/  ISETP.GE.U32.AND P1, PT, R0, 0x7f000001, PT ;  /* 0x7f0000010000780c */ /* 0x000fe20003f26070 */
[----:B------:R-:W-:Y:S02]  /*a4d70*/  @P4 IADD3 R21, PT, PT, R21, -0x7f000001, RZ ;  /* 0x80ffffff15154810 */ /* 0x000fe40007ffe0ff */
[----:B------:R-:W-:-:S04]  /*a4d80*/  IMAD.WIDE.U32 R4, R24, 0x5fffffa, RZ ;  /* 0x05fffffa18047825 */ /* 0x000fc800078e00ff */
[----:B------:R-:W-:Y:S01]  /*a4d90*/  IMAD R11, R14, 0x7effffff, RZ ;  /* 0x7effffff0e0b7824 */ /* 0x000fe200078e02ff */
[----:B------:R-:W-:Y:S01]  /*a4da0*/  ISETP.GE.U32.AND P5, PT, R23, 0x7f000001, PT ;  /* 0x7f0000011700780c */ /* 0x000fe20003fa6070 */
[----:B------:R-:W-:Y:S01]  /*a4db0*/  ISETP.GE.U32.AND P4, PT, R18, 0x7f000001, PT ;  /* 0x7f0000011200780c */ /* 0x000fe20003f86070 */
[----:B------:R-:W-:Y:S01]  /*a4dc0*/  IMAD R7, R24, 0x6, RZ ;  /* 0x0000000618077824 */ /* 0x000fe200078e02ff */
[----:B------:R-:W-:Y:S01]  /*a4dd0*/  @P2 IADD3 R2, PT, PT, R2, -0x7f000001, RZ ;  /* 0x80ffffff02022810 */ /* 0x000fe20007ffe0ff */
[----:B------:R-:W-:-:S04]  /*a4de0*/  IMAD.HI.U32 R25, R11, 0x7f000001, R14 ;  /* 0x7f0000010b197827 */ /* 0x000fc800078e000e */
[----:B------:R-:W-:Y:S01]  /*a4df0*/  IMAD.HI.U32 R6, R7, 0x7f000001, R4 ;  /* 0x7f00000107067827 */ /* 0x000fe200078e0004 */
[----:B------:R-:W-:Y:S01]  /*a4e00*/  ISETP.GE.U32.AND P2, PT, R17, 0x7f000001, PT ;  /* 0x7f0000011100780c */ /* 0x000fe20003f46070 */
[----:B------:R-:W-:Y:S01]  /*a4e10*/  @P0 IADD3 R19, PT, PT, R19, -0x7f000001, RZ ;  /* 0x80ffffff13130810 */ /* 0x000fe20007ffe0ff */
[----:B------:R-:W-:Y:S01]  /*a4e20*/  ISETP.GE.U32.AND P6, PT, R2, 0x7f000001, PT ;  /* 0x7f0000010200780c */ /* 0x000fe20003fc6070 */
[----:B------:R-:W-:Y:S01]  /*a4e30*/  ISETP.GE.U32.AND P0, PT, R25, 0x7f000001, PT ;  /* 0x7f0000011900780c */ /* 0x000fe20003f06070 */
[----:B------:R-:W-:Y:S01]  /*a4e40*/  @P1 IADD3 R0, PT, PT, R0, -0x7f000001, RZ ;  /* 0x80ffffff00001810 */ /* 0x000fe20007ffe0ff */
[----:B------:R-:W-:Y:S01]  /*a4e50*/  ISETP.GE.U32.AND P3, PT, R21, 0x7f000001, PT ;  /* 0x7f0000011500780c */ /* 0x000fe20003f66070 */
[----:B------:R-:W-:Y:S01]  /*a4e60*/  ISETP.GE.U32.AND P1, PT, R6, 0x7f000001, PT ;  /* 0x7f0000010600780c */ /* 0x000fe20003f26070 */
[----:B------:R-:W-:Y:S02]  /*a4e70*/  @P5 IADD3 R23, PT, PT, R23, -0x7f000001, RZ ;  /* 0x80ffffff17175810 */ /* 0x000fe40007ffe0ff */
[----:B------:R-:W-:Y:S01]  /*a4e80*/  @P4 IADD3 R18, PT, PT, R18, -0x7f000001, RZ ;  /* 0x80ffffff12124810 */ /* 0x000fe20007ffe0ff */
[----:B------:R-:W-:-:S04]  /*a4e90*/  IMAD.WIDE.U32 R14, R20, R33, RZ ;  /* 0x00000021140e7225 */ /* 0x000fc800078e00ff */
[----:B------:R-:W-:Y:S01]  /*a4ea0*/  IMAD.WIDE.U32 R4, R20, R29, RZ ;  /* 0x0000001d14047225 */ /* 0x000fe200078e00ff */
[----:B------:R-:W-:-:S03]  /*a4eb0*/  IADD3 R11, PT, PT, R18, R23, RZ ;  /* 0x00000017120b7210 */ /* 0x000fc60007ffe0ff */
[----:B------:R-:W-:Y:S01]  /*a4ec0*/  IMAD R23, R14, 0x7effffff, RZ ;  /* 0x7effffff0e177824 */ /* 0x000fe200078e02ff */
[----:B------:R-:W-:Y:S02]  /*a4ed0*/  @P2 IADD3 R17, PT, PT, R17, -0x7f000001, RZ ;  /* 0x80ffffff11112810 */ /* 0x000fe40007ffe0ff */
[----:B------:R-:W-:Y:S02]  /*a4ee0*/  @P6 IADD3 R2, PT, PT, R2, -0x7f000001, RZ ;  /* 0x80ffffff02026810 */ /* 0x000fe40007ffe0ff */
[----:B------:R-:W-:Y:S01]  /*a4ef0*/  @P0 IADD3 R25, PT, PT, R25, -0x7f000001, RZ ;  /* 0x80ffffff19190810 */ /* 0x000fe20007ffe0ff */
[----:B------:R-:W-:Y:S01]  /*a4f00*/  IMAD.HI.U32 R24, R23, 0x7f000001, R14 ;  /* 0x7f00000117187827 */ /* 0x000fe200078e000e */
[----:B------:R-:W-:Y:S02]  /*a4f10*/  IADD3 R0, PT, PT, R0, R19, RZ ;  /* 0x0000001300007210 */ /* 0x000fe40007ffe0ff */
[----:B------:R-:W-:Y:S02]  /*a4f20*/  @P3 IADD3 R21, PT, PT, R21, -0x7f000001, RZ ;  /* 0x80ffffff15153810 */ /* 0x000fe40007ffe0ff */
[----:B------:R-:W-:Y:S01]  /*a4f30*/  @P1 IADD3 R6, PT, PT, R6, -0x7f000001, RZ ;  /* 0x80ffffff06061810 */ /* 0x000fe20007ffe0ff */
[----:B------:R-:W-:Y:S01]  /*a4f40*/  IMAD R19, R4, 0x7effffff, RZ ;  /* 0x7effffff04137824 */ /* 0x000fe200078e02ff */
[----:B------:R-:W-:Y:S01]  /*a4f50*/  IADD3 R2, PT, PT, R2, R17, RZ ;  /* 0x0000001102027210 */ /* 0x000fe20007ffe0ff */
[----:B------:R-:W-:Y:S01]  /*a4f60*/  IMAD.WIDE.U32 R16, R25, 0x5fffffa, RZ ;  /* 0x05fffffa19107825 */ /* 0x000fe200078e00ff */
[----:B------:R-:W-:Y:S01]  /*a4f70*/  ISETP.GE.U32.AND P0, PT, R24, 0x7f000001, PT ;  /* 0x7f0000011800780c */ /* 0x000fe20003f06070 */
[----:B------:R-:W-:-:S02]  /*a4f80*/  IADD3 R18, PT, PT, R21, R6, RZ ;  /* 0x0000000615127210 */ /* 0x000fc40007ffe0ff */
[----:B------:R-:W-:Y:S02]  /*a4f90*/  IMAD R25, R25, 0x6, RZ ;  /* 0x0000000619197824 */ /* 0x000fe400078e02ff */
[----:B------:R-:W-:-:S04]  /*a4fa0*/  IMAD.HI.U32 R23, R19, 0x7f000001, R4 ;  /* 0x7f00000113177827 */ /* 0x000fc800078e0004 */
[----:B------:R-:W-:-:S04]  /*a4fb0*/  IMAD.WIDE.U32 R6, R20, R31, RZ ;  /* 0x0000001f14067225 */ /* 0x000fc800078e00ff */
[----:B------:R-:W-:-:S04]  /*a4fc0*/  IMAD.WIDE.U32 R4, R22, R31, RZ ;  /* 0x0000001f16047225 */ /* 0x000fc800078e00ff */
[----:B------:R-:W-:-:S04]  /*a4fd0*/  IMAD.HI.U32 R37, R25, 0x7f000001, R16 ;  /* 0x7f00000119257827 */ /* 0x000fc800078e0010 */
[----:B------:R-:W-:Y:S02]  /*a4fe0*/  IMAD R21, R6, 0x7effffff, RZ ;  /* 0x7effffff06157824 */ /* 0x000fe400078e02ff */
[----:B------:R-:W-:Y:S01]  /*a4ff0*/  IMAD R17, R4, 0x7effffff, RZ ;  /* 0x7effffff04117824 */ /* 0x000fe200078e02ff */
        /* <DEDUP_REMOVED lines=8> */
[----:B------:R-:W-:Y:S01]  /*a5080*/  IMAD R21, R14, 0x7effffff, RZ ;  /* 0x7effffff0e157824 */ /* 0x000fe200078e02ff */
[----:B------:R-:W-:Y:S01]  /*a5090*/  ISETP.GE.U32.AND P1, PT, R26, 0x7f000001, PT ;  /* 0x7f0000011a00780c */ /* 0x000fe20003f26070 */
[----:B------:R-:W-:Y:S01]  /*a50a0*/  ISETP.GE.U32.AND P2, PT, R2, 0x7f000001, PT ;  /* 0x7f0000010200780c */ /* 0x000fe20003f46070 */
[----:B------:R-:W-:Y:S01]  /*a50b0*/  ISETP.GE.U32.AND P3, PT, R11, 0x7f000001, PT ;  /* 0x7f0000010b00780c */ /* 0x000fe20003f66070 */
[----:B------:R-:W-:-:S04]  /*a50c0*/  IMAD.WIDE.U32 R4, R24, 0x5fffffa, RZ ;  /* 0x05fffffa18047825 */ /* 0x000fc800078e00ff */
[----:B------:R-:W-:-:S04]  /*a50d0*/  IMAD.HI.U32 R28, R19, 0x7f000001, R6 ;  /* 0x7f000001131c7827 */ /* 0x000fc800078e0006 */
[----:B------:R-:W-:-:S04]  /*a50e0*/  IMAD.HI.U32 R14, R21, 0x7f000001, R14 ;  /* 0x7f000001150e7827 */ /* 0x000fc800078e000e */
[----:B------:R-:W-:Y:S01]  /*a50f0*/  IMAD R15, R24, 0x6, RZ ;  /* 0x00000006180f7824 */ /* 0x000fe200078e02ff */
[----:B------:R-:W-:Y:S01]  /*a5100*/  @P4 IADD3 R23, PT, PT, R23, -0x7f000001, RZ ;  /* 0x80ffffff17174810 */ /* 0x000fe20007ffe0ff */
[----:B------:R-:W-:Y:S01]  /*a5110*/  ISETP.GE.U32.AND P0, PT, R28, 0x7f000001, PT ;  /* 0x7f0000011c00780c */ /* 0x000fe20003f06070 */
[----:B------:R-:W-:Y:S01]  /*a5120*/  ISETP.GE.U32.AND P4, PT, R14, 0x7f000001, PT ;  /* 0x7f0000010e00780c */ /* 0x000fe20003f86070 */
[----:B------:R-:W-:-:S04]  /*a5130*/  IMAD.HI.U32 R25, R15, 0x7f000001, R4 ;  /* 0x7f0000010f197827 */ /* 0x000fc800078e0004 */
[----:B------:R-:W-:Y:S01]  /*a5140*/  IMAD.WIDE.U32 R6, R22, R29, RZ ;  /* 0x0000001d16067225 */ /* 0x000fe200078e00ff */
        /* <DEDUP_REMOVED lines=8> */
[----:B------:R-:W-:Y:S01]  /*a51d0*/  IMAD R5, R6, 0x7effffff, RZ ;  /* 0x7effffff06057824 */ /* 0x000fe200078e02ff */
[----:B------:R-:W-:-:S02]  /*a51e0*/  @P0 IADD3 R28, PT, PT, R28, -0x7f000001, RZ ;  /* 0x80ffffff1c1c0810 */ /* 0x000fc40007ffe0ff */
[----:B------:R-:W-:Y:S01]  /*a51f0*/  @P4 IADD3 R14, PT, PT, R14, -0x7f000001, RZ ;  /* 0x80ffffff0e0e4810 */ /* 0x000fe20007ffe0ff */
[----:B------:R-:W-:-:S04]  /*a5200*/  IMAD.HI.U32 R16, R5, 0x7f000001, R6 ;  /* 0x7f00000105107827 */ /* 0x000fc800078e0006 */
[----:B------:R-:W-:-:S04]  /*a5210*/  IMAD.WIDE.U32 R4, R26, 0x5fffffa, RZ ;  /* 0x05fffffa1a047825 */ /* 0x000fc800078e00ff */
[----:B------:R-:W-:-:S04]  /*a5220*/  IMAD.WIDE.U32 R6, R28, 0x5fffffa, RZ ;  /* 0x05fffffa1c067825 */ /* 0x000fc800078e00ff */
[----:B------:R-:W-:Y:S01]  /*a5230*/  IMAD R21, R14, 0x6, RZ ;  /* 0x000000060e157824 */ /* 0x000fe200078e02ff */
[----:B------:R-:W-:Y:S01]  /*a5240*/  ISETP.GE.U32.AND P0, PT, R16, 0x7f000001, PT ;  /* 0x7f0000011000780c */ /* 0x000fe20003f06070 */
[----:B------:R-:W-:Y:S02]  /*a5250*/  @P5 IADD3 R25, PT, PT, R25, -0x7f000001, RZ ;  /* 0x80ffffff19195810 */ /* 0x000fe40007ffe0ff */
[----:B------:R-:W-:Y:S01]  /*a5260*/  @P1 IADD3 R18, PT, PT, R18, -0x7f000001, RZ ;  /* 0x80ffffff12121810 */ /* 0x000fe20007ffe0ff */
[----:B------:R-:W-:Y:S01]  /*a5270*/  IMAD R17, R26, 0x6, RZ ;  /* 0x000000061a117824 */ /* 0x000fe200078e02ff */
[----:B------:R-:W-:Y:S02]  /*a5280*/  @P3 IADD3 R37, PT, PT, R37, -0x7f000001, RZ ;  /* 0x80ffffff25253810 */ /* 0x000fe40007ffe0ff */
[----:B------:R-:W-:Y:S01]  /*a5290*/  @P2 IADD3 R0, PT, PT, R0, -0x7f000001, RZ ;  /* 0x80ffffff00002810 */ /* 0x000fe20007ffe0ff */
[----:B------:R-:W-:-:S04]  /*a52a0*/  IMAD.WIDE.U32 R14, R14, 0x5fffffa, RZ ;  /* 0x05fffffa0e0e7825 */ /* 0x000fc800078e00ff */
[----:B------:R-:W-:Y:S02]  /*a52b0*/  IMAD R19, R28, 0x6, RZ ;  /* 0x000000061c137824 */ /* 0x000fe400078e02ff */
[----:B------:R-:W-:Y:S01]  /*a52c0*/  IMAD.HI.U32 R5, R17, 0x7f000001, R4 ;  /* 0x7f00000111057827 */ /* 0x000fe200078e0004 */
[----:B------:R-:W-:Y:S02]  /*a52d0*/  IADD3 R18, PT, PT, R18, R25, RZ ;  /* 0x0000001912127210 */ /* 0x000fe40007ffe0ff */
[----:B------:R-:W-:Y:S01]  /*a52e0*/  IADD3 R0, PT, PT, R0, R37, RZ ;  /* 0x0000002500007210 */ /* 0x000fe20007ffe0ff */
[----:B------:R-:W-:Y:S01]  /*a52f0*/  IMAD.HI.U32 R7, R19, 0x7f000001, R6 ;  /* 0x7f00000113077827 */ /* 0x000fe200078e0006 */
[----:B------:R-:W-:-:S03]  /*a5300*/  IADD3 R2, PT, PT, R2, R23, RZ ;  /* 0x0000001702027210 */ /* 0x000fc60007ffe0ff */
[----:B------:R-:W-:Y:S01]  /*a5310*/  IMAD.HI.U32 R15, R21, 0x7f000001, R14 ;  /* 0x7f000001150f7827 */ /* 0x000fe200078e000e */
        /* <DEDUP_REMOVED lines=8> */
[----:B------:R-:W-:-:S06]  /*a53a0*/  ISETP.GE.U32.AND P1, PT, R11, 0x7f000001, PT ;  /* 0x7f0000010b00780c */ /* 0x000fcc0003f26070 */
[----:B------:R-:W-:Y:S02]  /*a53b0*/  @P4 IADD3 R5, PT, PT, R5, -0x7f000001, RZ ;  /* 0x80ffffff05054810 */ /* 0x000fe40007ffe0ff */
[----:B------:R-:W-:Y:S02]  /*a53c0*/  @P2 IADD3 R18, PT, PT, R18, -0x7f000001, RZ ;  /* 0x80ffffff12122810 */ /* 0x000fe40007ffe0ff */
[----:B------:R-:W-:Y:S02]  /*a53d0*/  @P5 IADD3 R7, PT, PT, R7, -0x7f000001, RZ ;  /* 0x80ffffff07075810 */ /* 0x000fe40007ffe0ff */
        /* <DEDUP_REMOVED lines=26> */
[----:B------:R-:W-:Y:S04]  /*a5580*/  STL [R1+0x11c], R10 ;  /* 0x00011c0a01007387 */ /* 0x000fe80000100800 */
[----:B------:R2:W-:Y:S01]  /*a5590*/  STL [R1+0x110], R0 ;  /* 0x0001100001007387 */ /* 0x0005e20000100800 */
[----:B0-----:R-:W-:-:S02]  /*a55a0*/  @P1 IADD3 R2, PT, PT, R2, -0x7f000001, RZ ;  /* 0x80ffffff02021810 */ /* 0x001fc40007ffe0ff */
[----:B-1----:R-:W-:Y:S02]  /*a55b0*/  @P2 IADD3 R4, PT, PT, R4, -0x7f000001, RZ ;  /* 0x80ffffff04042810 */ /* 0x002fe40007ffe0ff */
[----:B--2---:R-:W-:Y:S02]  /*a55c0*/  @P0 IADD3 R0, PT, PT, R0, -0x7f000001, RZ ;  /* 0x80ffffff00000810 */ /* 0x004fe40007ffe0ff */
[----:B------:R-:W-:-:S03]  /*a55d0*/  @P3 IADD3 R10, PT, PT, R10, -0x7f000001, RZ ;  /* 0x80ffffff0a0a3810 */ /* 0x000fc60007ffe0ff */
[----:B------:R-:W-:Y:S04]  /*a55e0*/  STL [R1+0x110], R0 ;  /* 0x0001100001007387 */ /* 0x000fe80000100800 */
[----:B------:R0:W-:Y:S04]  /*a55f0*/  STL [R1+0x114], R2 ;  /* 0x0001140201007387 */ /* 0x0001e80000100800 */
[----:B------:R1:W-:Y:S04]  /*a5600*/  STL [R1+0x118], R4 ;  /* 0x0001180401007387 */ /* 0x0003e80000100800 */
[----:B------:R2:W-:Y:S04]  /*a5610*/  STL [R1+0x11c], R10 ;  /* 0x00011c0a01007387 */ /* 0x0005e80000100800 */
[----:B------:R-:W2:Y:S04]  /*a5620*/  LD.E R5, desc[UR20][R12.64+0x1150] ;  /* 0x001150140c057980 */ /* 0x000ea8000c101900 */
[----:B------:R-:W2:Y:S04]  /*a5630*/  LD.E R6, desc[UR20][R12.64+0x1154] ;  /* 0x001154140c067980 */ /* 0x000ea8000c101900 */
[----:B------:R-:W2:Y:S04]  /*a5640*/  LD.E R7, desc[UR20][R12.64+0x1158] ;  /* 0x001158140c077980 */ /* 0x000ea8000c101900 */
[----:B------:R1:W2:Y:S04]  /*a5650*/  LD.E R8, desc[UR20][R12.64+0x115c] ;  /* 0x00115c140c087980 */ /* 0x0002a8000c101900 */
[----:B------:R-:W2:Y:S01]  /*a5660*/  LDL R9, [R1+0x110] ;  /* 0x0001100001097983 */ /* 0x000ea20000100800 */
[----:B----4-:R-:W-:-:S03]  /*a5670*/  ISETP.GE.U32.AND P1, PT, R234, R239, PT ;  /* 0x000000efea00720c */ /* 0x010fc60003f26070 */
[----:B------:R-:W4:Y:S01]  /*a5680*/  LDL R14, [R1+0x114] ;  /* 0x00011400010e7983 */ /* 0x000f220000100800 */
[----:B0-----:R-:W-:-:S03]  /*a5690*/  IADD3 R2, PT, PT, R234, -R239, RZ ;  /* 0x800000efea027210 */ /* 0x001fc60007ffe0ff */
[----:B------:R-:W4:Y:S06]  /*a56a0*/  LDL R11, [R1+0x118] ;  /* 0x00011800010b7983 */ /* 0x000f2c0000100800 */
[----:B------:R-:W-:-:S05]  /*a56b0*/  @!P1 IADD3 R2, PT, PT, R2, 0x7f000001, RZ ;  /* 0x7f00000102029810 */ /* 0x000fca0007ffe0ff */
[----:B-1----:R-:W-:Y:S01]  /*a56c0*/  IMAD.WIDE.U32 R12, R2, R3, RZ ;  /* 0x00000003020c7225 */ /* 0x002fe200078e00ff */
[CC--:B---3--:R-:W-:Y:S01]  /*a56d0*/  ISETP.GE.U32.AND P1, PT, R227.reuse, R228.reuse, PT ;  /* 0x000000e4e300720c */ /* 0x0c8fe20003f26070 */
[----:B------:R-:W-:Y:S02]  /*a56e0*/  IADD3 R2, PT, PT, R227, -R228, RZ ;  /* 0x800000e4e3027210 */ /* 0x000fe40007ffe0ff */
[----:B------:R-:W3:Y:S01]  /*a56f0*/  LDL.LU R227, [R1+0x404] ;  /* 0x0004040001e37983 */ /* 0x000ee20000300800 */
[CC--:B------:R-:W-:Y:S01]  /*a5700*/  ISETP.GE.U32.AND P2, PT, R230.reuse, R235.reuse, PT ;  /* 0x000000ebe600720c */ /* 0x0c0fe20003f46070 */
[----:B------:R-:W-:Y:S01]  /*a5710*/  IADD3 R4, PT, PT, R230, -R235, RZ ;  /* 0x800000ebe6047210 */ /* 0x000fe20007ffe0ff */
[CC--:B------:R-:W-:Y:S01]  /*a5720*/  ISETP.GE.U32.AND P0, PT, R229.reuse, R231.reuse, PT ;  /* 0x000000e7e500720c */ /* 0x0c0fe20003f06070 */
[----:B------:R-:W-:Y:S01]  /*a5730*/  IADD3 R0, PT, PT, R229, -R231, RZ ;  /* 0x800000e7e5007210 */ /* 0x000fe20007ffe0ff */
[----:B------:R-:W-:-:S09]  /*a5740*/  IMAD R15, R12, 0x7effffff, RZ ;  /* 0x7effffff0c0f7824 */ /* 0x000fd200078e02ff */
[----:B------:R-:W-:-:S05]  /*a5750*/  @!P2 IADD3 R4, PT, PT, R4, 0x7f000001, RZ ;  /* 0x7f0000010404a810 */ /* 0x000fca0007ffe0ff */
[----:B------:R-:W-:Y:S01]  /*a5760*/  IMAD.WIDE.U32 R18, R4, R3, RZ ;  /* 0x0000000304127225 */ /* 0x000fe200078e00ff */
[----:B------:R-:W-:-:S03]  /*a5770*/  @!P0 IADD3 R0, PT, PT, R0, 0x7f000001, RZ ;  /* 0x7f00000100008810 */ /* 0x000fc60007ffe0ff */
[----:B------:R-:W-:-:S04]  /*a5780*/  IMAD.HI.U32 R22, R15, 0x7f000001, R12 ;  /* 0x7f0000010f167827 */ /* 0x000fc800078e000c */
[----:B------:R-:W-:Y:S01]  /*a5790*/  IMAD R21, R18, 0x7effffff, RZ ;  /* 0x7effffff12157824 */ /* 0x000fe200078e02ff */
[----:B------:R-:W-:Y:S01]  /*a57a0*/  @!P1 IADD3 R2, PT, PT, R2, 0x7f000001, RZ ;  /* 0x7f00000102029810 */ /* 0x000fe20007ffe0ff */
[----:B------:R-:W-:-:S04]  /*a57b0*/  IMAD.WIDE.U32 R16, R0, R3, RZ ;  /* 0x0000000300107225 */ /* 0x000fc800078e00ff */
[----:B------:R-:W-:Y:S01]  /*a57c0*/  IMAD.HI.U32 R21, R21, 0x7f000001, R18 ;  /* 0x7f00000115157827 */ /* 0x000fe200078e0012 */
[----:B------:R-:W-:-:S03]  /*a57d0*/  ISETP.GE.U32.AND P1, PT, R22, 0x7f000001, PT ;  /* 0x7f0000011600780c */ /* 0x000fc60003f26070 */
[----:B------:R-:W-:Y:S02]  /*a57e0*/  IMAD R13, R16, 0x7effffff, RZ ;  /* 0x7effffff100d7824 */ /* 0x000fe400078e02ff */
[----:B------:R-:W-:Y:S01]  /*a57f0*/  IMAD.WIDE.U32 R2, R2, R3, RZ ;  /* 0x0000000302027225 */ /* 0x000fe200078e00ff */
[----:B------:R-:W-:-:S03]  /*a5800*/  ISETP.GE.U32.AND P2, PT, R21, 0x7f000001, PT ;  /* 0x7f0000011500780c */ /* 0x000fc60003f46070 */
[----:B------:R-:W-:-:S04]  /*a5810*/  IMAD.HI.U32 R20, R13, 0x7f000001, R16 ;  /* 0x7f0000010d147827 */ /* 0x000fc800078e0010 */
[----:B------:R-:W-:-:S04]  /*a5820*/  IMAD R13, R2, 0x7effffff, RZ ;  /* 0x7effffff020d7824 */ /* 0x000fc800078e02ff */
[----:B--2---:R-:W-:Y:S01]  /*a5830*/  IMAD.HI.U32 R10, R13, 0x7f000001, R2 ;  /* 0x7f0000010d0a7827 */ /* 0x004fe200078e0002 */
[----:B------:R-:W-:Y:S01]  /*a5840*/  ISETP.GE.U32.AND P0, PT, R20, 0x7f000001, PT ;  /* 0x7f0000011400780c */ /* 0x000fe20003f06070 */
[----:B------:R-:W-:-:S03]  /*a5850*/  @P1 IADD3 R22, PT, PT, R22, -0x7f000001, RZ ;  /* 0x80ffffff16161810 */ /* 0x000fc60007ffe0ff */
[----:B------:R-:W-:Y:S01]  /*a5860*/  ISETP.GE.U32.AND P1, PT, R10, 0x7f000001, PT ;  /* 0x7f0000010a00780c */ /* 0x000fe20003f26070 */
[----:B------:R-:W-:-:S08]  /*a5870*/  @P2 IADD3 R21, PT, PT, R21, -0x7f000001, RZ ;  /* 0x80ffffff15152810 */ /* 0x000fd00007ffe0ff */
[----:B------:R-:W-:-:S04]  /*a5880*/  @P0 IADD3 R20, PT, PT, R20, -0x7f000001, RZ ;  /* 0x80ffffff14140810 */ /* 0x000fc80007ffe0ff */
[----:B------:R-:W-:Y:S01]  /*a5890*/  @P1 IADD3 R10, PT, PT, R10, -0x7f000001, RZ ;  /* 0x80ffffff0a0a1810 */ /* 0x000fe20007ffe0ff */
[----:B------:R-:W-:-:S04]  /*a58a0*/  IMAD.WIDE.U32 R2, R5, R22, RZ ;  /* 0x0000001605027225 */ /* 0x000fc800078e00ff */
[----:B------:R-:W-:-:S04]  /*a58b0*/  IMAD.WIDE.U32 R12, R6, R21, RZ ;  /* 0x00000015060c7225 */ /* 0x000fc800078e00ff */
[----:B------:R-:W-:Y:S02]  /*a58c0*/  IMAD R15, R2, 0x7effffff, RZ ;  /* 0x7effffff020f7824 */ /* 0x000fe400078e02ff */
[----:B------:R-:W-:Y:S02]  /*a58d0*/  IMAD R17, R12, 0x7effffff, RZ ;  /* 0x7effffff0c117824 */ /* 0x000fe400078e02ff */
[----:B------:R-:W-:-:S04]  /*a58e0*/  IMAD.HI.U32 R0, R15, 0x7f000001, R2 ;  /* 0x7f0000010f007827 */ /* 0x000fc800078e0002 */
[----:B------:R-:W-:-:S04]  /*a58f0*/  IMAD.HI.U32 R16, R17, 0x7f000001, R12 ;  /* 0x7f00000111107827 */ /* 0x000fc800078e000c */
[-C--:B------:R-:W-:Y:S01]  /*a5900*/  IMAD.WIDE.U32 R2, R5, R20.reuse, RZ ;  /* 0x0000001405027225 */ /* 0x080fe200078e00ff */
[----:B------:R-:W-:Y:S01]  /*a5910*/  ISETP.GE.U32.AND P1, PT, R0, 0x7f000001, PT ;  /* 0x7f0000010000780c */ /* 0x000fe20003f26070 */
[----:B------:R-:W-:Y:S02]  /*a5920*/  ISETP.GE.U32.AND P2, PT, R16, 0x7f000001, PT ;  /* 0x7f0000011000780c */ /* 0x000fe40003f46070 */
[----:B------:R-:W-:Y:S02]  /*a5930*/  IMAD R15, R2, 0x7effffff, RZ ;  /* 0x7effffff020f7824 */ /* 0x000fe400078e02ff */
[----:B------:R-:W-:-:S04]  /*a5940*/  IMAD.WIDE.U32 R12, R6, R20, RZ ;  /* 0x00000014060c7225 */ /* 0x000fc800078e00ff */
[----:B------:R-:W-:-:S04]  /*a5950*/  IMAD.HI.U32 R4, R15, 0x7f000001, R2 ;  /* 0x7f0000010f047827 */ /* 0x000fc800078e0002 */
[----:B------:R-:W-:Y:S02]  /*a5960*/  IMAD R17, R12, 0x7effffff, RZ ;  /* 0x7effffff0c117824 */ /* 0x000fe400078e02ff */
[----:B------:R-:W-:-:S04]  /*a5970*/  IMAD.WIDE.U32 R2, R7, R10, RZ ;  /* 0x0000000a07027225 */ /* 0x000fc800078e00ff */
[----:B------:R-:W-:Y:S01]  /*a5980*/  IMAD.HI.U32 R19, R17, 0x7f000001, R12 ;  /* 0x7f00000111137827 */ /* 0x000fe200078e000c */
[----:B------:R-:W-:-:S03]  /*a5990*/  ISETP.GE.U32.AND P0, PT, R4, 0x7f000001, PT ;  /* 0x7f0000010400780c */ /* 0x000fc60003f06070 */
[----:B------:R-:W-:Y:S01]  /*a59a0*/  IMAD.WIDE.U32 R12, R7, R21, RZ ;  /* 0x00000015070c7225 */ /* 0x000fe200078e00ff */
[----:B------:R-:W-:-:S03]  /*a59b0*/  @P1 IADD3 R0, PT, PT, R0, -0x7f000001, RZ ;  /* 0x80ffffff00001810 */ /* 0x000fc60007ffe0ff */
[----:B------:R-:W-:Y:S01]  /*a59c0*/  IMAD R15, R2, 0x7effffff, RZ ;  /* 0x7effffff020f7824 */ /* 0x000fe200078e02ff */
[----:B------:R-:W-:Y:S01]  /*a59d0*/  @P2 IADD3 R16, PT, PT, R16, -0x7f000001, RZ ;  /* 0x80ffffff10102810 */ /* 0x000fe20007ffe0ff */
[----:B------:R-:W-:Y:S01]  /*a59e0*/  IMAD R17, R12, 0x7effffff, RZ ;  /* 0x7effffff0c117824 */ /* 0x000fe200078e02ff */
[----:B------:R-:W-:Y:S01]  /*a59f0*/  ISETP.GE.U32.AND P1, PT, R0, 0x7f000001, PT ;  /* 0x7f0000010000780c */ /* 0x000fe20003f26070 */
[----:B------:R-:W-:-:S04]  /*a5a00*/  IMAD.HI.U32 R18, R15, 0x7f000001, R2 ;  /* 0x7f0000010f127827 */ /* 0x000fc800078e0002 */
[----:B------:R-:W-:-:S04]  /*a5a10*/  IMAD.WIDE.U32 R2, R16, 0x5fffffa, RZ ;  /* 0x05fffffa10027825 */ /* 0x000fc800078e00ff */
[----:B------:R-:W-:Y:S02]  /*a5a20*/  IMAD R15, R16, 0x6, RZ ;  /* 0x00000006100f7824 */ /* 0x000fe400078e02ff */
[----:B------:R-:W-:Y:S01]  /*a5a30*/  IMAD.HI.U32 R24, R17, 0x7f000001, R12 ;  /* 0x7f00000111187827 */ /* 0x000fe200078e000c */
[----:B------:R-:W-:Y:S01]  /*a5a40*/  ISETP.GE.U32.AND P2, PT, R19, 0x7f000001, PT ;  /* 0x7f0000011300780c */ /* 0x000fe20003f46070 */
[----:B------:R-:W-:Y:S01]  /*a5a50*/  ISETP.GE.U32.AND P3, PT, R18, 0x7f000001, PT ;  /* 0x7f0000011200780c */ /* 0x000fe20003f66070 */
[----:B------:R-:W-:Y:S01]  /*a5a60*/  @P0 IADD3 R4, PT, PT, R4, -0x7f000001, RZ ;  /* 0x80ffffff04040810 */ /* 0x000fe20007ffe0ff */
[----:B------:R-:W-:-:S04]  /*a5a70*/  IMAD.HI.U32 R23, R15, 0x7f000001, R2 ;  /* 0x7f0000010f177827 */ /* 0x000fc800078e0002 */
[----:B------:R-:W-:Y:S01]  /*a5a80*/  IMAD.WIDE.U32 R12, R8, R22, RZ ;  /* 0x00000016080c7225 */ /* 0x000fe200078e00ff */
[----:B------:R-:W-:Y:S01]  /*a5a90*/  ISETP.GE.U32.AND P4, PT, R24, 0x7f000001, PT ;  /* 0x7f0000011800780c */ /* 0x000fe20003f86070 */
[----:B------:R-:W-:Y:S01]  /*a5aa0*/  ISETP.GE.U32.AND P0, PT, R4, 0x7f000001, PT ;  /* 0x7f0000010400780c */ /* 0x000fe20003f06070 */
[----:B------:R-:W-:Y:S01]  /*a5ab0*/  @P1 IADD3 R0, PT, PT, R0, -0x7f000001, RZ ;  /* 0x80ffffff00001810 */ /* 0x000fe20007ffe0ff */
[----:B------:R-:W-:Y:S01]  /*a5ac0*/  IMAD R15, R12, 0x7effffff, RZ ;  /* 0x7effffff0c0f7824 */ /* 0x000fe200078e02ff */
[----:B------:R-:W-:Y:S01]  /*a5ad0*/  ISETP.GE.U32.AND P1, PT, R23, 0x7f000001, PT ;  /* 0x7f0000011700780c */ /* 0x000fe20003f26070 */
[----:B------:R-:W-:-:S04]  /*a5ae0*/  IMAD.WIDE.U32 R2, R8, R10, RZ ;  /* 0x0000000a08027225 */ /* 0x000fc800078e00ff */
[----:B------:R-:W-:-:S04]  /*a5af0*/  IMAD.HI.U32 R26, R15, 0x7f000001, R12 ;  /* 0x7f0000010f1a7827 */ /* 0x000fc800078e000c */
[----:B------:R-:W-:Y:S01]  /*a5b00*/  IMAD R13, R2, 0x7effffff, RZ ;  /* 0x7effffff020d7824 */ /* 0x000fe200078e02ff */
[----:B------:R-:W-:Y:S02]  /*a5b10*/  @P3 IADD3 R18, PT, PT, R18, -0x7f000001, RZ ;  /* 0x80ffffff12123810 */ /* 0x000fe40007ffe0ff */
[----:B------:R-:W-:Y:S01]  /*a5b20*/  @P2 IADD3 R19, PT, PT, R19, -0x7f000001, RZ ;  /* 0x80ffffff13132810 */ /* 0x000fe20007ffe0ff */
[----:B------:R-:W-:Y:S01]  /*a5b30*/  ISETP.GE.U32.AND P2, PT, R26, 0x7f000001, PT ;  /* 0x7f0000011a00780c */ /* 0x000fe20003f46070 */
[----:B------:R-:W-:Y:S01]  /*a5b40*/  @P4 IADD3 R24, PT, PT, R24, -0x7f000001, RZ ;  /* 0x80ffffff18184810 */ /* 0x000fe20007ffe0ff */
[----:B------:R-:W-:-:S04]  /*a5b50*/  IMAD.HI.U32 R27, R13, 0x7f000001, R2 ;  /* 0x7f0000010d1b7827 */ /* 0x000fc800078e0002 */
[----:B------:R-:W-:Y:S01]  /*a5b60*/  IMAD.WIDE.U32 R12, R18, 0x5fffffa, RZ ;  /* 0x05fffffa120c7825 */ /* 0x000fe200078e00ff */
[----:B------:R-:W-:-:S03]  /*a5b70*/  @P0 IADD3 R4, PT, PT, R4, -0x7f000001, RZ ;  /* 0x80ffffff04040810 */ /* 0x000fc60007ffe0ff */
[----:B------:R-:W-:Y:S01]  /*a5b80*/  IMAD R15, R18, 0x6, RZ ;  /* 0x00000006120f7824 */ /* 0x000fe200078e02ff */
[----:B------:R-:W-:Y:S02]  /*a5b90*/  @P1 IADD3 R23, PT, PT, R23, -0x7f000001, RZ ;  /* 0x80ffffff17171810 */ /* 0x000fe40007ffe0ff */
[----:B------:R-:W-:Y:S01]  /*a5ba0*/  IADD3 R0, PT, PT, R0, R19, RZ ;  /* 0x0000001300007210 */ /* 0x000fe20007ffe0ff */
[----:B------:R-:W-:-:S04]  /*a5bb0*/  IMAD.WIDE.U32 R16, R24, 0x5fffffa, RZ ;  /* 0x05fffffa18107825 */ /* 0x000fc800078e00ff */
[----:B------:R-:W-:Y:S01]  /*a5bc0*/  IMAD R19, R24, 0x6, RZ ;  /* 0x0000000618137824 */ /* 0x000fe200078e02ff */
[----:B------:R-:W-:Y:S01]  /*a5bd0*/  ISETP.GE.U32.AND P4, PT, R27, 0x7f000001, PT ;  /* 0x7f0000011b00780c */ /* 0x000fe20003f86070 */
[----:B------:R-:W-:Y:S01]  /*a5be0*/  IMAD.HI.U32 R25, R15, 0x7f000001, R12 ;  /* 0x7f0000010f197827 */ /* 0x000fe200078e000c */
[----:B------:R-:W-:Y:S01]  /*a5bf0*/  IADD3 R4, PT, PT, R4, R23, RZ ;  /* 0x0000001704047210 */ /* 0x000fe20007ffe0ff */
[----:B------:R-:W-:Y:S02]  /*a5c00*/  ISETP.GE.U32.AND P0, PT, R0, 0x7f000001, PT ;  /* 0x7f0000010000780c */ /* 0x000fe40003f06070 */
[----:B------:R-:W-:-:S04]  /*a5c10*/  IMAD.WIDE.U32 R2, R5, R10, RZ ;  /* 0x0000000a05027225 */ /* 0x000fc800078e00ff */
[----:B------:R-:W-:Y:S01]  /*a5c20*/  IMAD.HI.U32 R19, R19, 0x7f000001, R16 ;  /* 0x7f00000113137827 */ /* 0x000fe200078e0010 */
[----:B------:R-:W-:Y:S01]  /*a5c30*/  @P2 IADD3 R26, PT, PT, R26, -0x7f000001, RZ ;  /* 0x80ffffff1a1a2810 */ /* 0x000fe20007ffe0ff */
[----:B------:R-:W-:Y:S01]  /*a5c40*/  ISETP.GE.U32.AND P2, PT, R25, 0x7f000001, PT ;  /* 0x7f0000011900780c */ /* 0x000fe20003f46070 */
[----:B------:R-:W-:Y:S01]  /*a5c50*/  ISETP.GE.U32.AND P1, PT, R4, 0x7f000001, PT ;  /* 0x7f0000010400780c */ /* 0x000fe20003f26070 */
[----:B------:R-:W-:Y:S01]  /*a5c60*/  IMAD R15, R2, 0x7effffff, RZ ;  /* 0x7effffff020f7824 */ /* 0x000fe200078e02ff */
[----:B------:R-:W-:Y:S01]  /*a5c70*/  ISETP.GE.U32.AND P3, PT, R19, 0x7f000001, PT ;  /* 0x7f0000011300780c */ /* 0x000fe20003f66070 */
[----:B------:R-:W-:-:S04]  /*a5c80*/  IMAD.WIDE.U32 R12, R26, 0x5fffffa, RZ ;  /* 0x05fffffa1a0c7825 */ /* 0x000fc800078e00ff */
[----:B------:R-:W-:Y:S01]  /*a5c90*/  IMAD.HI.U32 R16, R15, 0x7f000001, R2 ;  /* 0x7f0000010f107827 */ /* 0x000fe200078e0002 */
[----:B------:R-:W-:-:S03]  /*a5ca0*/  @P4 IADD3 R27, PT, PT, R27, -0x7f000001, RZ ;  /* 0x80ffffff1b1b4810 */ /* 0x000fc60007ffe0ff */
[----:B------:R-:W-:Y:S01]  /*a5cb0*/  IMAD R17, R26, 0x6, RZ ;  /* 0x000000061a117824 */ /* 0x000fe200078e02ff */
[----:B------:R-:W-:Y:S01]  /*a5cc0*/  @P0 IADD3 R0, PT, PT, R0, -0x7f000001, RZ ;  /* 0x80ffffff00000810 */ /* 0x000fe20007ffe0ff */
[----:B------:R-:W-:Y:S02]  /*a5cd0*/  ISETP.GE.U32.AND P0, PT, R16, 0x7f000001, PT ;  /* 0x7f0000011000780c */ /* 0x000fe40003f06070 */
[----:B------:R-:W-:-:S04]  /*a5ce0*/  IMAD.HI.U32 R23, R17, 0x7f000001, R12 ;  /* 0x7f00000111177827 */ /* 0x000fc800078e000c */
[----:B------:R-:W-:Y:S01]  /*a5cf0*/  IMAD.WIDE.U32 R12, R27, 0x5fffffa, RZ ;  /* 0x05fffffa1b0c7825 */ /* 0x000fe200078e00ff */
[----:B------:R-:W-:Y:S02]  /*a5d00*/  @P2 IADD3 R25, PT, PT, R25, -0x7f000001, RZ ;  /* 0x80ffffff19192810 */ /* 0x000fe40007ffe0ff */
[----:B------:R-:W-:Y:S01]  /*a5d10*/  @P1 IADD3 R4, PT, PT, R4, -0x7f000001, RZ ;  /* 0x80ffffff04041810 */ /* 0x000fe20007ffe0ff */
[----:B------:R-:W-:Y:S01]  /*a5d20*/  IMAD R15, R27, 0x6, RZ ;  /* 0x000000061b0f7824 */ /* 0x000fe200078e02ff */
[----:B------:R-:W-:Y:S01]  /*a5d30*/  @P3 IADD3 R19, PT, PT, R19, -0x7f000001, RZ ;  /* 0x80ffffff13133810 */ /* 0x000fe20007ffe0ff */
[----:B------:R-:W-:Y:S01]  /*a5d40*/  IMAD.WIDE.U32 R2, R6, R22, RZ ;  /* 0x0000001606027225 */ /* 0x000fe200078e00ff */
[----:B------:R-:W-:-:S03]  /*a5d50*/  IADD3 R4, PT, PT, R4, R25, RZ ;  /* 0x0000001904047210 */ /* 0x000fc60007ffe0ff */
[----:B------:R-:W-:-:S04]  /*a5d60*/  IMAD.HI.U32 R25, R15, 0x7f000001, R12 ;  /* 0x7f0000010f197827 */ /* 0x000fc800078e000c */
[----:B------:R-:W-:Y:S01]  /*a5d70*/  IMAD R13, R2, 0x7effffff, RZ ;  /* 0x7effffff020d7824 */ /* 0x000fe200078e02ff */
[----:B------:R-:W-:Y:S01]  /*a5d80*/  IADD3 R0, PT, PT, R0, R19, RZ ;  /* 0x0000001300007210 */ /* 0x000fe20007ffe0ff */
[----:B------:R-:W-:Y:S01]  /*a5d90*/  ISETP.GE.U32.AND P4, PT, R23, 0x7f000001, PT ;  /* 0x7f0000011700780c */ /* 0x000fe20003f86070 */
[----:B------:R-:W-:Y:S01]  /*a5da0*/  ISETP.GE.U32.AND P2, PT, R4, 0x7f000001, PT ;  /* 0x7f0000010400780c */ /* 0x000fe20003f46070 */
[----:B------:R-:W-:Y:S01]  /*a5db0*/  IMAD.HI.U32 R17, R13, 0x7f000001, R2 ;  /* 0x7f0000010d117827 */ /* 0x000fe200078e0002 */
[----:B------:R-:W-:Y:S01]  /*a5dc0*/  @P0 IADD3 R16, PT, PT, R16, -0x7f000001, RZ ;  /* 0x80ffffff10100810 */ /* 0x000fe20007ffe0ff */
[----:B------:R-:W-:Y:S01]  /*a5dd0*/  ISETP.GE.U32.AND P5, PT, R25, 0x7f000001, PT ;  /* 0x7f0000011900780c */ /* 0x000fe20003fa6070 */
[----:B------:R-:W-:Y:S01]  /*a5de0*/  ISETP.GE.U32.AND P3, PT, R0, 0x7f000001, PT ;  /* 0x7f0000010000780c */ /* 0x000fe20003f66070 */
[----:B------:R-:W3:Y:S01]  /*a5df0*/  LDC.64 R18, c[0x0][0x488] ;  /* 0x00012200ff127b82 */ /* 0x000ee20000000a00 */
[----:B------:R-:W-:Y:S01]  /*a5e00*/  ISETP.GE.U32.AND P1, PT, R17, 0x7f000001, PT ;  /* 0x7f0000011100780c */ /* 0x000fe20003f26070 */
[----:B------:R-:W-:Y:S01]  /*a5e10*/  ISETP.GE.U32.AND P0, PT, R16, 0x7f000001, PT ;  /* 0x7f0000011000780c */ /* 0x000fe20003f06070 */
[----:B------:R-:W-:-:S04]  /*a5e20*/  IMAD.WIDE.U32 R12, R8, R21, RZ ;  /* 0x00000015080c7225 */ /* 0x000fc800078e00ff */
[----:B------:R-:W-:-:S04]  /*a5e30*/  IMAD.WIDE.U32 R2, R7, R20, RZ ;  /* 0x0000001407027225 */ /* 0x000fc800078e00ff */
[----:B------:R-:W-:Y:S01]  /*a5e40*/  IMAD R15, R12, 0x7effffff, RZ ;  /* 0x7effffff0c0f7824 */ /* 0x000fe200078e02ff */
[----:B------:R-:W-:Y:S02]  /*a5e50*/  @P4 IADD3 R23, PT, PT, R23, -0x7f000001, RZ ;  /* 0x80ffffff17174810 */ /* 0x000fe40007ffe0ff */
[----:B------:R-:W-:Y:S01]  /*a5e60*/  @P2 IADD3 R4, PT, PT, R4, -0x7f000001, RZ ;  /* 0x80ffffff04042810 */ /* 0x000fe20007ffe0ff */
[----:B------:R-:W-:Y:S01]  /*a5e70*/  IMAD.HI.U32 R12, R15, 0x7f000001, R12 ;  /* 0x7f0000010f0c7827 */ /* 0x000fe200078e000c */
[----:B------:R-:W-:Y:S02]  /*a5e80*/  @P5 IADD3 R25, PT, PT, R25, -0x7f000001, RZ ;  /* 0x80ffffff19195810 */ /* 0x000fe40007ffe0ff */
[----:B------:R-:W-:Y:S02]  /*a5e90*/  @P3 IADD3 R0, PT, PT, R0, -0x7f000001, RZ ;  /* 0x80ffffff00003810 */ /* 0x000fe40007ffe0ff */
[----:B------:R-:W-:Y:S02]  /*a5ea0*/  IADD3 R4, PT, PT, R4, R23, RZ ;  /* 0x0000001704047210 */ /* 0x000fe40007ffe0ff */
[----:B------:R-:W-:-:S02]  /*a5eb0*/  @P1 IADD3 R17, PT, PT, R17, -0x7f000001, RZ ;  /* 0x80ffffff11111810 */ /* 0x000fc40007ffe0ff */
[----:B------:R-:W-:Y:S01]  /*a5ec0*/  @P0 IADD3 R16, PT, PT, R16, -0x7f000001, RZ ;  /* 0x80ffffff10100810 */ /* 0x000fe20007ffe0ff */
[----:B------:R-:W-:Y:S01]  /*a5ed0*/  IMAD R13, R2, 0x7effffff, RZ ;  /* 0x7effffff020d7824 */ /* 0x000fe200078e02ff */
[----:B------:R-:W-:Y:S01]  /*a5ee0*/  IADD3 R15, PT, PT, R0, R25, RZ ;  /* 0x00000019000f7210 */ /* 0x000fe20007ffe0ff */
[----:B------:R-:W-:Y:S01]  /*a5ef0*/  ISETP.GE.U32.AND P4, PT, R12, 0x7f000001, PT ;  /* 0x7f0000010c00780c */ /* 0x000fe20003f86070 */
[----:B------:R-:W-:Y:S01]  /*a5f00*/  ISETP.GE.U32.AND P2, PT, R4, 0x7f000001, PT ;  /* 0x7f0000010400780c */ /* 0x000fe20003f46070 */
[----:B------:R-:W-:Y:S01]  /*a5f10*/  IMAD.HI.U32 R13, R13, 0x7f000001, R2 ;  /* 0x7f0000010d0d7827 */ /* 0x000fe200078e0002 */
[----:B------:R-:W-:Y:S01]  /*a5f20*/  IADD3 R0, PT, PT, R16, R17, RZ ;  /* 0x0000001110007210 */ /* 0x000fe20007ffe0ff */
[----:B------:R-:W-:Y:S01]  /*a5f30*/  ISETP.GE.U32.AND P3, PT, R15, 0x7f000001, PT ;  /* 0x7f0000010f00780c */ /* 0x000fe20003f66070 */
[----:B------:R-:W0:Y:S02]  /*a5f40*/  LDC R23, c[0x0][0x4a0] ;  /* 0x00012800ff177b82 */ /* 0x000e240000000800 */
[----:B------:R-:W-:Y:S01]  /*a5f50*/  ISETP.GE.U32.AND P1, PT, R13, 0x7f000001, PT ;  /* 0x7f0000010d00780c */ /* 0x000fe20003f26070 */
[----:B------:R-:W-:-:S05]  /*a5f60*/  ISETP.GE.U32.AND P0, PT, R0, 0x7f000001, PT ;  /* 0x7f0000010000780c */ /* 0x000fca0003f06070 */
[----:B------:R-:W-:Y:S02]  /*a5f70*/  @P4 IADD3 R12, PT, PT, R12, -0x7f000001, RZ ;  /* 0x80ffffff0c0c4810 */ /* 0x000fe40007ffe0ff */
[----:B------:R-:W-:Y:S02]  /*a5f80*/  @P2 IADD3 R4, PT, PT, R4, -0x7f000001, RZ ;  /* 0x80ffffff04042810 */ /* 0x000fe40007ffe0ff */
[----:B------:R-:W-:Y:S01]  /*a5f90*/  @P3 IADD3 R15, PT, PT, R15, -0x7f000001, RZ ;  /* 0x80ffffff0f0f3810 */ /* 0x000fe20007ffe0ff */
[----:B------:R-:W-:Y:S01]  /*a5fa0*/  IMAD.WIDE.U32 R2, R12, 0x5fffffa, RZ ;  /* 0x05fffffa0c027825 */ /* 0x000fe200078e00ff */
[----:B------:R-:W-:Y:S02]  /*a5fb0*/  IADD3 R4, PT, PT, R4, R9, RZ ;  /* 0x0000000904047210 */ /* 0x000fe40007ffe0ff */
[----:B------:R-:W-:Y:S02]  /*a5fc0*/  @P1 IADD3 R13, PT, PT, R13, -0x7f000001, RZ ;  /* 0x80ffffff0d0d1810 */ /* 0x000fe40007ffe0ff */
[----:B------:R-:W-:Y:S01]  /*a5fd0*/  @P0 IADD3 R0, PT, PT, R0, -0x7f000001, RZ ;  /* 0x80ffffff00000810 */ /* 0x000fe20007ffe0ff */
[----:B------:R-:W-:Y:S01]  /*a5fe0*/  IMAD R9, R12, 0x6, RZ ;  /* 0x000000060c097824 */ /* 0x000fe200078e02ff */
[----:B----4-:R-:W-:Y:S01]  /*a5ff0*/  IADD3 R14, PT, PT, R15, R14, RZ ;  /* 0x0000000e0f0e7210 */ /* 0x010fe20007ffe0ff */
[----:B------:R-:W-:-:S02]  /*a6000*/  ISETP.GE.U32.AND P2, PT, R4, 0x7f000001, PT ;  /* 0x7f0000010400780c */ /* 0x000fc40003f46070 */
[----:B------:R-:W-:Y:S01]  /*a6010*/  IMAD.HI.U32 R3, R9, 0x7f000001, R2 ;  /* 0x7f00000109037827 */ /* 0x000fe200078e0002 */
[----:B------:R-:W-:Y:S01]  /*a6020*/  IADD3 R0, PT, PT, R0, R13, RZ ;  /* 0x0000000d00007210 */ /* 0x000fe20007ffe0ff */
[----:B------:R-:W-:-:S03]  /*a6030*/  ISETP.GE.U32.AND P3, PT, R14, 0x7f000001, PT ;  /* 0x7f0000010e00780c */ /* 0x000fc60003f66070 */
[----:B------:R-:W-:Y:S01]  /*a6040*/  ISETP.GE.U32.AND P1, PT, R3, 0x7f000001, PT ;  /* 0x7f0000010300780c */ /* 0x000fe20003f26070 */
[----:B------:R-:W-:Y:S01]  /*a6050*/  ISETP.GE.U32.AND P0, PT, R0, 0x7f000001, PT ;  /* 0x7f0000010000780c */ /* 0x000fe20003f06070 */
[----:B---3--:R-:W-:-:S04]  /*a6060*/  IMAD.WIDE.U32 R18, R227, 0x4, R18 ;  /* 0x00000004e3127825 */ /* 0x008fc800078e0012 */
[----:B------:R-:W-:-:S04]  /*a6070*/  @P2 IADD3 R4, PT, PT, R4, -0x7f000001, RZ ;  /* 0x80ffffff04042810 */ /* 0x000fc80007ffe0ff */
[----:B------:R-:W-:Y:S01]  /*a6080*/  @P3 IADD3 R14, PT, PT, R14, -0x7f000001, RZ ;  /* 0x80ffffff0e0e3810 */ /* 0x000fe20007ffe0ff */
[----:B------:R1:W-:Y:S02]  /*a6090*/  STL [R1+0x110], R4 ;  /* 0x0001100401007387 */ /* 0x0003e40000100800 */
[----:B------:R-:W-:Y:S02]  /*a60a0*/  @P1 IADD3 R3, PT, PT, R3, -0x7f000001, RZ ;  /* 0x80ffffff03031810 */ /* 0x000fe40007ffe0ff */
[----:B------:R-:W-:Y:S01]  /*a60b0*/  @P0 IADD3 R0, PT, PT, R0, -0x7f000001, RZ ;  /* 0x80ffffff00000810 */ /* 0x000fe20007ffe0ff */
[----:B------:R-:W-:Y:S04]  /*a60c0*/  STL [R1+0x114], R14 ;  /* 0x0001140e01007387 */ /* 0x000fe80000100800 */
[----:B------:R-:W2:Y:S04]  /*a60d0*/  LDG.E R2, desc[UR20][R18.64] ;  /* 0x0000001412027981 */ /* 0x000ea8000c1e1900 */
[----:B------:R-:W2:Y:S01]  /*a60e0*/  LDL.64 R12, [R1+0x110] ;  /* 0x00011000010c7983 */ /* 0x000ea20000100a00 */
[----:B------:R-:W-:-:S03]  /*a60f0*/  IADD3 R0, PT, PT, R0, R3, RZ ;  /* 0x0000000300007210 */ /* 0x000fc60007ffe0ff */
[----:B------:R-:W3:Y:S02]  /*a6100*/  LDL R3, [R1+0x11c] ;  /* 0x00011c0001037983 */ /* 0x000ee40000100800 */
[----:B------:R-:W-:-:S13]  /*a6110*/  ISETP.GE.U32.AND P0, PT, R0, 0x7f000001, PT ;  /* 0x7f0000010000780c */ /* 0x000fda0003f06070 */
[----:B------:R-:W-:-:S04]  /*a6120*/  @P0 IADD3 R0, PT, PT, R0, -0x7f000001, RZ ;  /* 0x80ffffff00000810 */ /* 0x000fc80007ffe0ff */
[----:B------:R-:W-:-:S05]  /*a6130*/  IADD3 R16, PT, PT, R0, R11, RZ ;  /* 0x0000000b00107210 */ /* 0x000fca0007ffe0ff */
[----:B------:R-:W-:-:S13]  /*a6140*/  ISETP.GE.U32.AND P0, PT, R16, 0x7f000001, PT ;  /* 0x7f0000011000780c */ /* 0x000fda0003f06070 */
[----:B------:R-:W-:-:S05]  /*a6150*/  @P0 IADD3 R16, PT, PT, R16, -0x7f000001, RZ ;  /* 0x80ffffff10100810 */ /* 0x000fca0007ffe0ff */
[----:B------:R-:W-:Y:S04]  /*a6160*/  STL [R1+0x118], R16 ;  /* 0x0001181001007387 */ /* 0x000fe80000100800 */
[----:B------:R-:W4:Y:S01]  /*a6170*/  LDL R9, [R1+0x118] ;  /* 0x0001180001097983 */ /* 0x000f220000100800 */
[----:B-1----:R-:W-:-:S04]  /*a6180*/  IMAD.WIDE.U32 R4, R5, R21, RZ ;  /* 0x0000001505047225 */ /* 0x002fc800078e00ff */
        /* <DEDUP_REMOVED lines=18> */
[----:B------:R-:W1:Y:S02]  /*a62b0*/  LDC.64 R20, c[0x0][0x4a0] ;  /* 0x00012800ff147b82 */ /* 0x000e640000000a00 */
[----:B------:R-:W-:-:S05]  /*a62c0*/  IMAD R7, R4, 0x7effffff, RZ ;  /* 0x7effffff04077824 */ /* 0x000fca00078e02ff */
[----:B------:R-:W-:Y:S01]  /*a62d0*/  @P1 IADD3 R6, PT, PT, R6, -0x7f000001, RZ ;  /* 0x80ffffff06061810 */ /* 0x000fe20007ffe0ff */
[----:B------:R-:W-:Y:S02]  /*a62e0*/  IMAD.HI.U32 R0, R7, 0x7f000001, R4 ;  /* 0x7f00000107007827 */ /* 0x000fe400078e0004 */
[----:B------:R-:W-:-:S03]  /*a62f0*/  @P0 IADD3 R11, PT, PT, R11, -0x7f000001, RZ ;  /* 0x80ffffff0b0b0810 */ /* 0x000fc60007ffe0ff */
[----:B------:R-:W-:Y:S01]  /*a6300*/  ISETP.GE.U32.AND P1, PT, R0, 0x7f000001, PT ;  /* 0x7f0000010000780c */ /* 0x000fe20003f26070 */
[----:B------:R-:W-:-:S05]  /*a6310*/  IADD3 R11, PT, PT, R11, R6, RZ ;  /* 0x000000060b0b7210 */ /* 0x000fca0007ffe0ff */
[----:B------:R-:W-:-:S07]  /*a6320*/  ISETP.GE.U32.AND P0, PT, R11, 0x7f000001, PT ;  /* 0x7f0000010b00780c */ /* 0x000fce0003f06070 */
[----:B------:R-:W-:-:S06]  /*a6330*/  @P1 IADD3 R0, PT, PT, R0, -0x7f000001, RZ ;  /* 0x80ffffff00001810 */ /* 0x000fcc0007ffe0ff */
[----:B------:R-:W-:-:S04]  /*a6340*/  @P0 IADD3 R11, PT, PT, R11, -0x7f000001, RZ ;  /* 0x80ffffff0b0b0810 */ /* 0x000fc80007ffe0ff */
[----:B------:R-:W-:Y:S02]  /*a6350*/  IADD3 R0, PT, PT, R11, R0, RZ ;  /* 0x000000000b007210 */ /* 0x000fe40007ffe0ff */
[----:B------:R-:W0:Y:S03]  /*a6360*/  LDC.64 R10, c[0x0][0x4a0] ;  /* 0x00012800ff0a7b82 */ /* 0x000e260000000a00 */
[----:B------:R-:W-:-:S13]  /*a6370*/  ISETP.GE.U32.AND P0, PT, R0, 0x7f000001, PT ;  /* 0x7f0000010000780c */ /* 0x000fda0003f06070 */
[----:B------:R-:W-:Y:S01]  /*a6380*/  @P0 IADD3 R0, PT, PT, R0, -0x7f000001, RZ ;  /* 0x80ffffff00000810 */ /* 0x000fe20007ffe0ff */
[----:B-1----:R-:W-:Y:S02]  /*a6390*/  IMAD R21, R21, 0xc, RZ ;  /* 0x0000000c15157824 */ /* 0x002fe400078e02ff */
[----:B--2---:R-:W-:-:S04]  /*a63a0*/  IMAD.WIDE.U32 R4, R12, R2, RZ ;  /* 0x000000020c047225 */ /* 0x004fc800078e00ff */
[----:B------:R-:W-:-:S04]  /*a63b0*/  IMAD R7, R4, 0x7effffff, RZ ;  /* 0x7effffff04077824 */ /* 0x000fc800078e02ff */
[----:B------:R-:W-:-:S05]  /*a63c0*/  IMAD.HI.U32 R15, R7, 0x7f000001, R4 ;  /* 0x7f000001070f7827 */ /* 0x000fca00078e0004 */
[----:B------:R-:W-:Y:S01]  /*a63d0*/  ISETP.GE.U32.AND P1, PT, R15, 0x7f000001, PT ;  /* 0x7f0000010f00780c */ /* 0x000fe20003f26070 */
[----:B------:R-:W-:-:S04]  /*a63e0*/  IMAD.WIDE.U32 R4, R13, R2, RZ ;  /* 0x000000020d047225 */ /* 0x000fc800078e00ff */
[----:B------:R-:W-:-:S08]  /*a63f0*/  IMAD R7, R4, 0x7effffff, RZ ;  /* 0x7effffff04077824 */ /* 0x000fd000078e02ff */
[----:B------:R-:W-:Y:S01]  /*a6400*/  @P1 IADD3 R15, PT, PT, R15, -0x7f000001, RZ ;  /* 0x80ffffff0f0f1810 */ /* 0x000fe20007ffe0ff */
[----:B------:R-:W-:-:S04]  /*a6410*/  IMAD.HI.U32 R13, R7, 0x7f000001, R4 ;  /* 0x7f000001070d7827 */ /* 0x000fc800078e0004 */
[----:B------:R-:W-:Y:S01]  /*a6420*/  ISETP.GE.U32.AND P1, PT, R15, 0x7f000001, PT ;  /* 0x7f0000010f00780c */ /* 0x000fe20003f26070 */
[----:B------:R-:W-:Y:S01]  /*a6430*/  ISETP.GE.U32.AND P2, PT, R13, 0x7f000001, PT ;  /* 0x7f0000010d00780c */ /* 0x000fe20003f46070 */
[----:B---3--:R-:W-:Y:S02]  /*a6440*/  IADD3 R3, PT, PT, R0, R3, RZ ;  /* 0x0000000300037210 */ /* 0x008fe40007ffe0ff */
[----:B------:R-:W1:Y:S03]  /*a6450*/  LDC R0, c[0x0][0x4a0] ;  /* 0x00012800ff007b82 */ /* 0x000e660000000800 */
[----:B------:R-:W-:-:S06]  /*a6460*/  ISETP.GE.U32.AND P0, PT, R3, 0x7f000001, PT ;  /* 0x7f0000010300780c */ /* 0x000fcc0003f06070 */
[----:B------:R-:W-:Y:S02]  /*a6470*/  @P1 IADD3 R15, PT, PT, R15, -0x7f000001, RZ ;  /* 0x80ffffff0f0f1810 */ /* 0x000fe40007ffe0ff */
[----:B------:R-:W-:-:S03]  /*a6480*/  @P2 IADD3 R13, PT, PT, R13, -0x7f000001, RZ ;  /* 0x80ffffff0d0d2810 */ /* 0x000fc60007ffe0ff */
[----:B------:R-:W-:Y:S01]  /*a6490*/  ISETP.GE.U32.AND P3, PT, R15, 0x7f000001, PT ;  /* 0x7f0000010f00780c */ /* 0x000fe20003f66070 */
[----:B----4-:R-:W-:-:S04]  /*a64a0*/  IMAD.WIDE.U32 R4, R9, R2, RZ ;  /* 0x0000000209047225 */ /* 0x010fc800078e00ff */
[----:B------:R-:W-:Y:S01]  /*a64b0*/  IMAD R7, R4, 0x7effffff, RZ ;  /* 0x7effffff04077824 */ /* 0x000fe200078e02ff */
[----:B------:R-:W-:-:S03]  /*a64c0*/  ISETP.GE.U32.AND P1, PT, R13, 0x7f000001, PT ;  /* 0x7f0000010d00780c */ /* 0x000fc60003f26070 */
[----:B------:R-:W-:Y:S01]  /*a64d0*/  IMAD.HI.U32 R17, R7, 0x7f000001, R4 ;  /* 0x7f00000107117827 */ /* 0x000fe200078e0004 */
[----:B------:R-:W-:Y:S01]  /*a64e0*/  @P0 IADD3 R3, PT, PT, R3, -0x7f000001, RZ ;  /* 0x80ffffff03030810 */ /* 0x000fe20007ffe0ff */
[----:B------:R-:W2:Y:S02]  /*a64f0*/  LDC.64 R6, c[0x0][0x490] ;  /* 0x00012400ff067b82 */ /* 0x000ea40000000a00 */
[----:B------:R-:W-:Y:S01]  /*a6500*/  @P3 IADD3 R15, PT, PT, R15, -0x7f000001, RZ ;  /* 0x80ffffff0f0f3810 */ /* 0x000fe20007ffe0ff */
[----:B------:R-:W-:Y:S01]  /*a6510*/  ISETP.GE.U32.AND P0, PT, R17, 0x7f000001, PT ;  /* 0x7f0000011100780c */ /* 0x000fe20003f06070 */
[----:B------:R-:W-:-:S03]  /*a6520*/  IMAD.WIDE.U32 R4, R3, R2, RZ ;  /* 0x0000000203047225 */ /* 0x000fc600078e00ff */
[----:B------:R-:W-:Y:S01]  /*a6530*/  ISETP.GE.U32.AND P2, PT, R15, 0x7f000001, PT ;  /* 0x7f0000010f00780c */ /* 0x000fe20003f46070 */
[----:B------:R-:W-:Y:S01]  /*a6540*/  @P1 IADD3 R13, PT, PT, R13, -0x7f000001, RZ ;  /* 0x80ffffff0d0d1810 */ /* 0x000fe20007ffe0ff */
[----:B------:R-:W-:-:S04]  /*a6550*/  IMAD R9, R4, 0x7effffff, RZ ;  /* 0x7effffff04097824 */ /* 0x000fc800078e02ff */
[----:B------:R-:W-:Y:S01]  /*a6560*/  ISETP.GE.U32.AND P1, PT, R13, 0x7f000001, PT ;  /* 0x7f0000010d00780c */ /* 0x000fe20003f26070 */
[----:B------:R-:W-:Y:S02]  /*a6570*/  IMAD.HI.U32 R19, R9, 0x7f000001, R4 ;  /* 0x7f00000109137827 */ /* 0x000fe400078e0004 */
[----:B------:R-:W-:Y:S01]  /*a6580*/  @P0 IADD3 R17, PT, PT, R17, -0x7f000001, RZ ;  /* 0x80ffffff11110810 */ /* 0x000fe20007ffe0ff */
[----:B------:R-:W3:Y:S03]  /*a6590*/  LDC.64 R8, c[0x0][0x4a0] ;  /* 0x00012800ff087b82 */ /* 0x000ee60000000a00 */
[----:B------:R-:W-:Y:S01]  /*a65a0*/  @P2 IADD3 R15, PT, PT, R15, -0x7f000001, RZ ;  /* 0x80ffffff0f0f2810 */ /* 0x000fe20007ffe0ff */
[----:B------:R-:W-:Y:S01]  /*a65b0*/  ISETP.GE.U32.AND P0, PT, R17, 0x7f000001, PT ;  /* 0x7f0000011100780c */ /* 0x000fe20003f06070 */
[----:B------:R-:W-:-:S03]  /*a65c0*/  ISETP.GE.U32.AND P2, PT, R19, 0x7f000001, PT ;  /* 0x7f0000011300780c */ /* 0x000fc60003f46070 */
[----:B------:R-:W-:Y:S01]  /*a65d0*/  ISETP.GE.U32.AND P3, PT, R15, 0x7f000001, PT ;  /* 0x7f0000010f00780c */ /* 0x000fe20003f66070 */
[----:B------:R-:W-:Y:S01]  /*a65e0*/  @P1 IADD3 R13, PT, PT, R13, -0x7f000001, RZ ;  /* 0x80ffffff0d0d1810 */ /* 0x000fe20007ffe0ff */
[----:B--2---:R-:W-:-:S04]  /*a65f0*/  IMAD.WIDE.U32 R4, R227, 0x4, R6 ;  /* 0x00000004e3047825 */ /* 0x004fc800078e0006 */
[----:B------:R-:W-:-:S03]  /*a6600*/  ISETP.GE.U32.AND P1, PT, R13, 0x7f000001, PT ;  /* 0x7f0000010d00780c */ /* 0x000fc60003f26070 */
[----:B------:R-:W-:Y:S02]  /*a6610*/  @P0 IADD3 R17, PT, PT, R17, -0x7f000001, RZ ;  /* 0x80ffffff11110810 */ /* 0x000fe40007ffe0ff */
[----:B------:R-:W-:-:S03]  /*a6620*/  @P2 IADD3 R19, PT, PT, R19, -0x7f000001, RZ ;  /* 0x80ffffff13132810 */ /* 0x000fc60007ffe0ff */
[----:B------:R-:W-:Y:S02]  /*a6630*/  ISETP.GE.U32.AND P2, PT, R17, 0x7f000001, PT ;  /* 0x7f0000011100780c */ /* 0x000fe40003f46070 */
[----:B------:R-:W-:Y:S01]  /*a6640*/  ISETP.GE.U32.AND P0, PT, R19, 0x7f000001, PT ;  /* 0x7f0000011300780c */ /* 0x000fe20003f06070 */
[----:B------:R-:W-:Y:S02]  /*a6650*/  @P3 IADD3 R15, PT, PT, R15, -0x7f000001, RZ ;  /* 0x80ffffff0f0f3810 */ /* 0x000fe40007ffe0ff */
[-C--:B0-----:R-:W-:Y:S02]  /*a6660*/  LEA R6, P3, R10, R4.reuse, 0x2 ;  /* 0x000000040a067211 */ /* 0x081fe400078610ff */
[----:B------:R-:W-:Y:S02]  /*a6670*/  @P1 IADD3 R13, PT, PT, R13, -0x7f000001, RZ ;  /* 0x80ffffff0d0d1810 */ /* 0x000fe40007ffe0ff */
[-C--:B---3--:R-:W-:Y:S02]  /*a6680*/  LEA.HI.X R7, R8, R5.reuse, R11, 0x2, P3 ;  /* 0x0000000508077211 */ /* 0x088fe400018f140b */
[----:B------:R-:W-:Y:S01]  /*a6690*/  LEA R8, P1, R20, R4, 0x3 ;  /* 0x0000000414087211 */ /* 0x000fe200078218ff */
[----:B------:R-:W-:Y:S01]  /*a66a0*/  IMAD.WIDE.U32 R10, R23, 0xc, R4 ;  /* 0x0000000c170a7825 */ /* 0x000fe200078e0004 */
[----:B------:R-:W-:Y:S02]  /*a66b0*/  STG.E desc[UR20][R4.64], R15 ;  /* 0x0000000f04007986 */ /* 0x000fe4000c101914 */
[----:B-1----:R-:W-:-:S02]  /*a66c0*/  LEA.HI.X R9, R0, R5, R9, 0x3, P1 ;  /* 0x0000000500097211 */ /* 0x002fc400008f1c09 */
[----:B------:R-:W-:Y:S02]  /*a66d0*/  @P2 IADD3 R17, PT, PT, R17, -0x7f000001, RZ ;  /* 0x80ffffff11112810 */ /* 0x000fe40007ffe0ff */
[----:B------:R-:W-:Y:S02]  /*a66e0*/  IADD3 R11, PT, PT, R11, R21, RZ ;  /* 0x000000150b0b7210 */ /* 0x000fe40007ffe0ff */
[----:B------:R-:W-:Y:S01]  /*a66f0*/  @P0 IADD3 R19, PT, PT, R19, -0x7f000001, RZ ;  /* 0x80ffffff13130810 */ /* 0x000fe20007ffe0ff */
[----:B------:R-:W-:Y:S04]  /*a6700*/  STG.E desc[UR20][R6.64], R13 ;  /* 0x0000000d06007986 */ /* 0x000fe8000c101914 */
[----:B------:R-:W-:Y:S04]  /*a6710*/  STL [R1+0x11c], R3 ;  /* 0x00011c0301007387 */ /* 0x000fe80000100800 */
[----:B------:R-:W-:Y:S04]  /*a6720*/  STG.E desc[UR20][R8.64], R17 ;  /* 0x0000001108007986 */ /* 0x000fe8000c101914 */
[----:B------:R-:W-:Y:S01]  /*a6730*/  STG.E desc[UR20][R10.64], R19 ;  /* 0x000000130a007986 */ /* 0x000fe2000c101914 */
[----:B------:R-:W-:Y:S05]  /*a6740*/  EXIT ;  /* 0x000000000000794d */ /* 0x000fea0003800000 */
        .type           $jit_computeValues$_ZN19kb31_septic_curve_tC1Ev,@function
        .size           $jit_computeValues$_ZN19kb31_septic_curve_tC1Ev,($jit_computeValues$_ZN20kb31_septic_digest_tC1Ev - $jit_computeValues$_ZN19kb31_septic_curve_tC1Ev)
$jit_computeValues$_ZN19kb31_septic_curve_tC1Ev:
[----:B------:R-:W0:Y:S01]  /*a6750*/  LDC R8, c[0x0][0x2f8] ;  /* 0x0000be00ff087b82 */ /* 0x000e220000000800 */
[----:B------:R-:W-:Y:S01]  /*a6760*/  IADD3 R6, PT, PT, R1, 0x170, RZ ;  /* 0x0000017001067810 */ /* 0x000fe20007ffe0ff */
[----:B------:R-:W-:Y:S01]  /*a6770*/  HFMA2 R7, -RZ, RZ, 0, 0 ;  /* 0x00000000ff077431 */ /* 0x000fe200000001ff */
[----:B------:R-:W-:Y:S01]  /*a6780*/  MOV R0, R10 ;  /* 0x0000000a00007202 */ /* 0x000fe20000000f00 */
[----:B------:R-:W-:-:S04]  /*a6790*/  MOV R16, 0xa67e0 ;  /* 0x000a67e000107802 */ /* 0x000fc80000000f00 */
[----:B------:R-:W0:Y:S02]  /*a67a0*/  LDC R9, c[0x0][0x2fc] ;  /* 0x0000bf00ff097b82 */ /* 0x000e240000000800 */
[----:B0-----:R-:W-:Y:S02]  /*a67b0*/  IADD.64 R8, R6, R8 ;  /* 0x0000000806087235 */ /* 0x001fe400078e0200 */
[----:B------:R-:W-:-:S07]  /*a67c0*/  MOV R7, R11 ;  /* 0x0000000b00077202 */ /* 0x000fce0000000f00 */
[----:B------:R-:W-:Y:S05]  /*a67d0*/  CALL.REL.NOINC `($jit_computeValues$_ZN23kb31_septic_extension_tC1Ev) ;  /* 0x0000000400087944 */ /* 0x000fea0003c00000 */
[----:B------:R-:W-:Y:S01]  /*a67e0*/  MOV R6, R10 ;  /* 0x0000000a00067202 */ /* 0x000fe20000000f00 */
[----:B------:R-:W-:Y:S01]  /*a67f0*/  MOV R7, R11 ;  /* 0x0000000b00077202 */ /* 0x000fe20000000f00 */
[----:B------:R-:W-:-:S04]  /*a6800*/  MOV R16, 0xa6850 ;  /* 0x000a685000107802 */ /* 0x000fc80000000f00 */
[----:B------:R-:W-:-:S06]  /*a6810*/  IADD.64 R14, R6, 0x1c ;  /* 0x0000001c060e7835 */ /* 0x000fcc00078e0200 */
[----:B------:R-:W-:Y:S01]  /*a6820*/  MOV R0, R14 ;  /* 0x0000000e00007202 */ /* 0x000fe20000000f00 */
[----:B------:R-:W-:-:S07]  /*a6830*/  MOV R7, R15 ;  /* 0x0000000f00077202 */ /* 0x000fce0000000f00 */
[----:B------:R-:W-:Y:S05]  /*a6840*/  CALL.REL.NOINC `($jit_computeValues$_ZN23kb31_septic_extension_tC1Ev) ;  /* 0x0000000000ec7944 */ /* 0x000fea0003c00000 */
[----:B------:R-:W-:Y:S01]  /*a6850*/  MOV R0, R8 ;  /* 0x0000000800007202 */ /* 0x000fe20000000f00 */
[----:B------:R-:W-:Y:S01]  /*a6860*/  MOV R7, R9 ;  /* 0x0000000900077202 */ /* 0x000fe20000000f00 */
[----:B------:R-:W-:-:S07]  /*a6870*/  MOV R17, 0xa6890 ;  /* 0x000a689000117802 */ /* 0x000fce0000000f00 */
[----:B------:R-:W-:Y:S05]  /*a6880*/  CALL.REL.NOINC `($jit_computeValues$_ZN23kb31_septic_extension_t4zeroEv) ;  /* 0x0000000000c87944 */ /* 0x000fea0003c00000 */
[----:B------:R-:W-:Y:S01]  /*a6890*/  MOV R7, R11 ;  /* 0x0000000b00077202 */ /* 0x000fe20000000f00 */
[----:B------:R-:W-:Y:S01]  /*a68a0*/  MOV R0, R10 ;  /* 0x0000000a00007202 */ /* 0x000fe20000000f00 */
[----:B------:R-:W-:Y:S01]  /*a68b0*/  MOV R6, R8 ;  /* 0x0000000800067202 */ /* 0x000fe20000000f00 */
[----:B------:R-:W-:Y:S01]  /*a68c0*/  MOV R11, R9 ;  /* 0x00000009000b7202 */ /* 0x000fe20000000f00 */
[----:B------:R-:W-:-:S07]  /*a68d0*/  MOV R18, 0xa68f0 ;  /* 0x000a68f000127802 */ /* 0x000fce0000000f00 */
[----:B------:R-:W-:Y:S05]  /*a68e0*/  CALL.REL.NOINC `($jit_computeValues$_ZN23kb31_septic_extension_taSERKS_) ;  /* 0x0000000400007944 */ /* 0x000fea0003c00000 */
[----:B------:R-:W-:Y:S02]  /*a68f0*/  IADD.64 R10, R8, 0x1c ;  /* 0x0000001c080a7835 */ /* 0x000fe400078e0200 */
[----:B------:R-:W-:-:S04]  /*a6900*/  MOV R17, 0xa6940 ;  /* 0x000a694000117802 */ /* 0x000fc80000000f00 */
[----:B------:R-:W-:Y:S01]  /*a6910*/  MOV R0, R10 ;  /* 0x0000000a00007202 */ /* 0x000fe20000000f00 */
[----:B------:R-:W-:-:S07]  /*a6920*/  MOV R7, R11 ;  /* 0x0000000b00077202 */ /* 0x000fce0000000f00 */
[----:B------:R-:W-:Y:S05]  /*a6930*/  CALL.REL.NOINC `($jit_computeValues$_ZN23kb31_septic_extension_t4zeroEv) ;  /* 0x00000000009c7944 */ /* 0x000fea0003c00000 */
[----:B------:R-:W-:Y:S01]  /*a6940*/  MOV R0, R14 ;  /* 0x0000000e00007202 */ /* 0x000fe20000000f00 */
[----:B------:R-:W-:Y:S01]  /*a6950*/  MOV R7, R15 ;  /* 0x0000000f00077202 */ /* 0x000fe20000000f00 */
[----:B------:R-:W-:Y:S01]  /*a6960*/  MOV R6, R10 ;  /* 0x0000000a00067202 */ /* 0x000fe20000000f00 */
[----:B------:R-:W-:-:S07]  /*a6970*/  MOV R18, 0xa6990 ;  /* 0x000a699000127802 */ /* 0x000fce0000000f00 */
[----:B------:R-:W-:Y:S05]  /*a6980*/  CALL.REL.NOINC `($jit_computeValues$_ZN23kb31_septic_extension_taSERKS_) ;  /* 0x0000000000d87944 */ /* 0x000fea0003c00000 */
[----:B------:R-:W-:Y:S01]  /*a6990*/  MOV R6, R20 ;  /* 0x0000001400067202 */ /* 0x000fe20000000f00 */
[----:B------:R-:W-:-:S04]  /*a69a0*/  HFMA2 R7, -RZ, RZ, 0, 0 ;  /* 0x00000000ff077431 */ /* 0x000fc800000001ff */
[----:B------:R-:W-:Y:S05]  /*a69b0*/  RET.REL.NODEC R6 `(jit_computeValues) ;  /* 0xfffff59406907950 */ /* 0x000fea0003c3ffff */
        .type           $jit_computeValues$_ZN20kb31_septic_digest_tC1Ev,@function
        .size           $jit_computeValues$_ZN20kb31_septic_digest_tC1Ev,($jit_computeValues$_ZN23kb31_septic_extension_t4zeroEv - $jit_computeValues$_ZN20kb31_septic_digest_tC1Ev)
$jit_computeValues$_ZN20kb31_septic_digest_tC1Ev:
[----:B------:R-:W0:Y:S01]  /*a69c0*/  LDC R8, c[0x0][0x2f8] ;  /* 0x0000be00ff087b82 */ /* 0x000e220000000800 */
[----:B------:R-:W-:Y:S01]  /*a69d0*/  IADD3 R6, PT, PT, R1, 0x138, RZ ;  /* 0x0000013801067810 */ /* 0x000fe20007ffe0ff */
[----:B------:R-:W-:Y:S01]  /*a69e0*/  HFMA2 R7, -RZ, RZ, 0, 0 ;  /* 0x00000000ff077431 */ /* 0x000fe200000001ff */
[----:B------:R-:W-:Y:S01]  /*a69f0*/  MOV R10, R34 ;  /* 0x00000022000a7202 */ /* 0x000fe20000000f00 */
[----:B------:R-:W-:Y:S01]  /*a6a00*/  MOV R11, R35 ;  /* 0x00000023000b7202 */ /* 0x000fe20000000f00 */
[----:B------:R-:W-:-:S03]  /*a6a10*/  MOV R20, 0xa6a50 ;  /* 0x000a6a5000147802 */ /* 0x000fc60000000f00 */
[----:B------:R-:W0:Y:S02]  /*a6a20*/  LDC R9, c[0x0][0x2fc] ;  /* 0x0000bf00ff097b82 */ /* 0x000e240000000800 */
[----:B0-----:R-:W-:-:S08]  /*a6a30*/  IADD.64 R12, R6, R8 ;  /* 0x00000008060c7235 */ /* 0x001fd000078e0200 */
[----:B------:R-:W-:Y:S05]  /*a6a40*/  CALL.REL.NOINC `($jit_computeValues$_ZN19kb31_septic_curve_tC1Ev) ;  /* 0xfffffffc00407944 */ /* 0x000fea0003c3ffff */
[----:B------:R-:W-:Y:S01]  /*a6a50*/  MOV R10, R12 ;  /* 0x0000000c000a7202 */ /* 0x000fe20000000f00 */
[----:B------:R-:W-:Y:S01]  /*a6a60*/  MOV R11, R13 ;  /* 0x0000000d000b7202 */ /* 0x000fe20000000f00 */
[----:B------:R-:W-:-:S07]  /*a6a70*/  MOV R20, 0xa6a90 ;  /* 0x000a6a9000147802 */ /* 0x000fce0000000f00 */
[----:B------:R-:W-:Y:S05]  /*a6a80*/  CALL.REL.NOINC `($jit_computeValues$_ZN19kb31_septic_curve_tC1Ev) ;  /* 0xfffffffc00307944 */ /* 0x000fea0003c3ffff */
[----:B------:R-:W-:Y:S01]  /*a6a90*/  MOV R0, R34 ;  /* 0x0000002200007202 */ /* 0x000fe20000000f00 */
[----:B------:R-:W-:Y:S01]  /*a6aa0*/  MOV R7, R35 ;  /* 0x0000002300077202 */ /* 0x000fe20000000f00 */
[----:B------:R-:W-:Y:S01]  /*a6ab0*/  MOV R6, R12 ;  /* 0x0000000c00067202 */ /* 0x000fe20000000f00 */
[----:B------:R-:W-:Y:S01]  /*a6ac0*/  MOV R11, R13 ;  /* 0x0000000d000b7202 */ /* 0x000fe20000000f00 */
[----:B------:R-:W-:-:S07]  /*a6ad0*/  MOV R18, 0xa6af0 ;  /* 0x000a6af000127802 */ /* 0x000fce0000000f00 */
[----:B------:R-:W-:Y:S05]  /*a6ae0*/  CALL.REL.NOINC `($jit_computeValues$_ZN23kb31_septic_extension_taSERKS_) ;  /* 0x0000000000807944 */ /* 0x000fea0003c00000 */
[----:B------:R-:W-:Y:S01]  /*a6af0*/  MOV R8, R34 ;  /* 0x0000002200087202 */ /* 0x000fe20000000f00 */
[----:B------:R-:W-:Y:S01]  /*a6b00*/  MOV R9, R35 ;  /* 0x0000002300097202 */ /* 0x000fe20000000f00 */
[----:B------:R-:W-:Y:S02]  /*a6b10*/  IADD.64 R6, R12, 0x1c ;  /* 0x0000001c0c067835 */ /* 0x000fe400078e0200 */
[----:B------:R-:W-:Y:S02]  /*a6b20*/  MOV R18, 0xa6b80 ;  /* 0x000a6b8000127802 */ /* 0x000fe40000000f00 */
[----:B------:R-:W-:Y:S02]  /*a6b30*/  IADD.64 R8, R8, 0x1c ;  /* 0x0000001c08087835 */ /* 0x000fe400078e0200 */
[----:B------:R-:W-:-:S04]  /*a6b40*/  MOV R11, R7 ;  /* 0x00000007000b7202 */ /* 0x000fc80000000f00 */
[----:B------:R-:W-:Y:S01]  /*a6b50*/  MOV R0, R8 ;  /* 0x0000000800007202 */ /* 0x000fe20000000f00 */
[----:B------:R-:W-:-:S07]  /*a6b60*/  MOV R7, R9 ;  /* 0x0000000900077202 */ /* 0x000fce0000000f00 */
[----:B------:R-:W-:Y:S05]  /*a6b70*/  CALL.REL.NOINC `($jit_computeValues$_ZN23kb31_septic_extension_taSERKS_) ;  /* 0x00000000005c7944 */ /* 0x000fea0003c00000 */
[----:B------:R-:W-:Y:S01]  /*a6b80*/  MOV R6, R19 ;  /* 0x0000001300067202 */ /* 0x000fe20000000f00 */
[----:B------:R-:W-:-:S04]  /*a6b90*/  HFMA2 R7, -RZ, RZ, 0, 0 ;  /* 0x00000000ff077431 */ /* 0x000fc800000001ff */
[----:B------:R-:W-:Y:S05]  /*a6ba0*/  RET.REL.NODEC R6 `(jit_computeValues) ;  /* 0xfffff59406147950 */ /* 0x000fea0003c3ffff */
        .type           $jit_computeValues$_ZN23kb31_septic_extension_t4zeroEv,@function
        .size           $jit_computeValues$_ZN23kb31_septic_extension_t4zeroEv,($jit_computeValues$_ZN23kb31_septic_extension_tC1Ev - $jit_computeValues$_ZN23kb31_septic_extension_t4zeroEv)
$jit_computeValues$_ZN23kb31_septic_extension_t4zeroEv:
[----:B------:R-:W-:-:S07]  /*a6bb0*/  MOV R16, 0xa6bd0 ;  /* 0x000a6bd000107802 */ /* 0x000fce0000000f00 */
[----:B------:R-:W-:Y:S05]  /*a6bc0*/  CALL.REL.NOINC `($jit_computeValues$_ZN23kb31_septic_extension_tC1Ev) ;  /* 0x00000000000c7944 */ /* 0x000fea0003c00000 */
[----:B------:R-:W-:Y:S01]  /*a6bd0*/  MOV R6, R17 ;  /* 0x0000001100067202 */ /* 0x000fe20000000f00 */
[----:B------:R-:W-:-:S04]  /*a6be0*/  HFMA2 R7, -RZ, RZ, 0, 0 ;  /* 0x00000000ff077431 */ /* 0x000fc800000001ff */
[----:B------:R-:W-:Y:S05]  /*a6bf0*/  RET.REL.NODEC R6 `(jit_computeValues) ;  /* 0xfffff59406007950 */ /* 0x000fea0003c3ffff */
        .type           $jit_computeValues$_ZN23kb31_septic_extension_tC1Ev,@function
        .size           $jit_computeValues$_ZN23kb31_septic_extension_tC1Ev,($jit_computeValues$_ZN23kb31_septic_extension_taSERKS_ - $jit_computeValues$_ZN23kb31_septic_extension_tC1Ev)
$jit_computeValues$_ZN23kb31_septic_extension_tC1Ev:
[----:B------:R-:W0:Y:S01]  /*a6c00*/  LDCU UR6, c[0x0][0x2f8] ;  /* 0x00005f00ff0677ac */ /* 0x000e220008000800 */
[----:B------:R-:W-:Y:S01]  /*a6c10*/  MOV R6, R0 ;  /* 0x0000000000067202 */ /* 0x000fe20000000f00 */
[----:B------:R-:W0:Y:S04]  /*a6c20*/  LDCU UR7, c[0x0][0x2fc] ;  /* 0x00005f80ff0777ac */ /* 0x000e280008000800 */
[----:B0-----:R-:W-:Y:S02]  /*a6c30*/  IADD.64 R6, R6, -UR6 ;  /* 0x8000000606067c35 */ /* 0x001fe4000f8e0200 */
[----:B------:R-:W-:-:S04]  /*a6c40*/  HFMA2 R7, -RZ, RZ, 0, 0 ;  /* 0x00000000ff077431 */ /* 0x000fc800000001ff */
[----:B------:R-:W-:Y:S01]  /*a6c50*/  MOV R0, R6 ;  /* 0x0000000600007202 */ /* 0x000fe20000000f00 */
[----:B------:R-:W-:-:S04]  /*a6c60*/  MOV R6, R16 ;  /* 0x0000001000067202 */ /* 0x000fc80000000f00 */
[----:B------:R-:W-:Y:S04]  /*a6c70*/  STL [R0], RZ ;  /* 0x000000ff00007387 */ /* 0x000fe80000100800 */
[----:B------:R-:W-:Y:S04]  /*a6c80*/  STL [R0+0x4], RZ ;  /* 0x000004ff00007387 */ /* 0x000fe80000100800 */
[----:B------:R-:W-:Y:S04]  /*a6c90*/  STL [R0+0x8], RZ ;  /* 0x000008ff00007387 */ /* 0x000fe80000100800 */
[----:B------:R-:W-:Y:S04]  /*a6ca0*/  STL [R0+0xc], RZ ;  /* 0x00000cff00007387 */ /* 0x000fe80000100800 */
[----:B------:R-:W-:Y:S04]  /*a6cb0*/  STL [R0+0x10], RZ ;  /* 0x000010ff00007387 */ /* 0x000fe80000100800 */
[----:B------:R-:W-:Y:S04]  /*a6cc0*/  STL [R0+0x14], RZ ;  /* 0x000014ff00007387 */ /* 0x000fe80000100800 */
[----:B------:R0:W-:Y:S02]  /*a6cd0*/  STL [R0+0x18], RZ ;  /* 0x000018ff00007387 */ /* 0x0001e40000100800 */
[----:B0-----:R-:W-:Y:S05]  /*a6ce0*/  RET.REL.NODEC R6 `(jit_computeValues) ;  /* 0xfffff59006c47950 */ /* 0x001fea0003c3ffff */
        .type           $jit_computeValues$_ZN23kb31_septic_extension_taSERKS_,@function
        .size           $jit_computeValues$_ZN23kb31_septic_extension_taSERKS_,($__internal_0_$__cuda_sm20_rem_u64 - $jit_computeValues$_ZN23kb31_septic_extension_taSERKS_)
$jit_computeValues$_ZN23kb31_septic_extension_taSERKS_:
[----:B------:R-:W0:Y:S01]  /*a6cf0*/  LDCU UR6, c[0x0][0x2f8] ;  /* 0x00005f00ff0677ac */ /* 0x000e220008000800 */
[----:B------:R-:W-:Y:S01]  /*a6d00*/  MOV R10, R6 ;  /* 0x00000006000a7202 */ /* 0x000fe20000000f00 */
[----:B------:R-:W-:Y:S01]  /*a6d10*/  MOV R6, R0 ;  /* 0x0000000000067202 */ /* 0x000fe20000000f00 */
[----:B------:R-:W1:Y:S01]  /*a6d20*/  LDCU UR7, c[0x0][0x2fc] ;  /* 0x00005f80ff0777ac */ /* 0x000e620008000800 */
[----:B------:R-:W2:Y:S01]  /*a6d30*/  LDCU UR9, c[0x0][0x2fc] ;  /* 0x00005f80ff0977ac */ /* 0x000ea20008000800 */
[----:B0-----:R-:W-:Y:S01]  /*a6d40*/  UMOV UR8, UR6 ;  /* 0x0000000600087c82 */ /* 0x001fe20008000000 */
[----:B-1----:R-:W-:Y:S02]  /*a6d50*/  IADD.64 R10, R10, -UR6 ;  /* 0x800000060a0a7c35 */ /* 0x002fe4000f8e0200 */
[----:B--2---:R-:W-:-:S04]  /*a6d60*/  IADD.64 R6, R6, -UR8 ;  /* 0x8000000806067c35 */ /* 0x004fc8000f8e0200 */
[-C--:B------:R-:W-:Y:S02]  /*a6d70*/  MOV R22, R10.reuse ;  /* 0x0000000a00167202 */ /* 0x080fe40000000f00 */
[----:B------:R-:W-:Y:S02]  /*a6d80*/  ISETP.NE.S64.AND P0, PT, R6, R10, PT ;  /* 0x0000000a0600720c */ /* 0x000fe40003f15270 */
[----:B------:R-:W-:Y:S01]  /*a6d90*/  MOV R10, R18 ;  /* 0x00000012000a7202 */ /* 0x000fe20000000f00 */
[----:B------:R-:W-:-:S11]  /*a6da0*/  HFMA2 R11, -RZ, RZ, 0, 0 ;  /* 0x00000000ff0b7431 */ /* 0x000fd600000001ff */
[----:B------:R-:W-:Y:S05]  /*a6db0*/  @!P0 RET.REL.NODEC R10 `(jit_computeValues) ;  /* 0xfffff5900a908950 */ /* 0x000fea0003c3ffff */
[----:B------:R-:W2:Y:S01]  /*a6dc0*/  LDL R0, [R22] ;  /* 0x0000000016007983 */ /* 0x000ea20000100800 */
[----:B------:R-:W-:-:S05]  /*a6dd0*/  MOV R21, R6 ;  /* 0x0000000600157202 */ /* 0x000fca0000000f00 */
[----:B--2---:R-:W-:Y:S04]  /*a6de0*/  STL [R21], R0 ;  /* 0x0000000015007387 */ /* 0x004fe80000100800 */
[----:B------:R-:W2:Y:S04]  /*a6df0*/  LDL R6, [R22+0x4] ;  /* 0x0000040016067983 */ /* 0x000ea80000100800 */
[----:B--2---:R0:W-:Y:S04]  /*a6e00*/  STL [R21+0x4], R6 ;  /* 0x0000040615007387 */ /* 0x0041e80000100800 */
[----:B------:R-:W2:Y:S04]  /*a6e10*/  LDL R10, [R22+0x8] ;  /* 0x00000800160a7983 */ /* 0x000ea80000100800 */
[----:B--2---:R-:W-:Y:S04]  /*a6e20*/  STL [R21+0x8], R10 ;  /* 0x0000080a15007387 */ /* 0x004fe80000100800 */
[----:B------:R-:W2:Y:S04]  /*a6e30*/  LDL R11, [R22+0xc] ;  /* 0x00000c00160b7983 */ /* 0x000ea80000100800 */
[----:B--2---:R-:W-:Y:S04]  /*a6e40*/  STL [R21+0xc], R11 ;  /* 0x00000c0b15007387 */ /* 0x004fe80000100800 */
[----:B------:R-:W2:Y:S04]  /*a6e50*/  LDL R16, [R22+0x10] ;  /* 0x0000100016107983 */ /* 0x000ea80000100800 */
[----:B--2---:R-:W-:Y:S04]  /*a6e60*/  STL [R21+0x10], R16 ;  /* 0x0000101015007387 */ /* 0x004fe80000100800 */
[----:B------:R-:W2:Y:S01]  /*a6e70*/  LDL R17, [R22+0x14] ;  /* 0x0000140016117983 */ /* 0x000ea20000100800 */
[----:B0-----:R-:W-:Y:S01]  /*a6e80*/  MOV R6, R18 ;  /* 0x0000001200067202 */ /* 0x001fe20000000f00 */
[----:B------:R-:W-:-:S02]  /*a6e90*/  MOV R7, 0x0 ;  /* 0x0000000000077802 */ /* 0x000fc40000000f00 */
[----:B--2---:R-:W-:Y:S04]  /*a6ea0*/  STL [R21+0x14], R17 ;  /* 0x0000141115007387 */ /* 0x004fe80000100800 */
[----:B------:R-:W2:Y:S04]  /*a6eb0*/  LDL R0, [R22+0x18] ;  /* 0x0000180016007983 */ /* 0x000ea80000100800 */
[----:B--2---:R0:W-:Y:S02]  /*a6ec0*/  STL [R21+0x18], R0 ;  /* 0x0000180015007387 */ /* 0x0041e40000100800 */
[----:B0-----:R-:W-:Y:S05]  /*a6ed0*/  RET.REL.NODEC R6 `(jit_computeValues) ;  /* 0xfffff59006487950 */ /* 0x001fea0003c3ffff */
        .weak           $__internal_0_$__cuda_sm20_rem_u64
        .type           $__internal_0_$__cuda_sm20_rem_u64,@function
        .size           $__internal_0_$__cuda_sm20_rem_u64,(.L_x_9 - $__internal_0_$__cuda_sm20_rem_u64)
$__internal_0_$__cuda_sm20_rem_u64:
[----:B------:R-:W0:Y:S02]  /*a6ee0*/  I2F.U64.RP R14, UR4 ;  /* 0x00000004000e7d12 */ /* 0x000e240008309000 */
[----:B0-----:R-:W0:Y:S02]  /*a6ef0*/  MUFU.RCP R14, R14 ;  /* 0x0000000e000e7308 */ /* 0x001e240000001000 */
[----:B0-----:R-:W-:-:S15]  /*a6f00*/  IADD3 R8, PT, PT, R14, 0x1ffffffe, RZ ;  /* 0x1ffffffe0e087810 */ /* 0x001fde0007ffe0ff */
[----:B------:R-:W-:-:S15]  /*a6f10*/  NOP ;  /* 0x0000000000007918 */ /* 0x000fde0000000000 */
[----:B------:R-:W-:-:S15]  /*a6f20*/  NOP ;  /* 0x0000000000007918 */ /* 0x000fde0000000000 */
[----:B------:R-:W-:-:S15]  /*a6f30*/  NOP ;  /* 0x0000000000007918 */ /* 0x000fde0000000000 */
[----:B------:R-:W0:Y:S02]  /*a6f40*/  F2I.U64.TRUNC R8, R8 ;  /* 0x0000000800087311 */ /* 0x000e24000020d800 */
[----:B0-----:R-:W-:-:S04]  /*a6f50*/  IMAD.WIDE.U32 R12, R8, UR4, RZ ;  /* 0x00000004080c7c25 */ /* 0x001fc8000f8e00ff */
[----:B------:R-:W-:Y:S01]  /*a6f60*/  IMAD R13, R8, UR5, R13 ;  /* 0x00000005080d7c24 */ /* 0x000fe2000f8e020d */
[----:B------:R-:W-:-:S03]  /*a6f70*/  IADD3 R15, P0, PT, RZ, -R12, RZ ;  /* 0x8000000cff0f7210 */ /* 0x000fc60007f1e0ff */
[----:B------:R-:W-:Y:S02]  /*a6f80*/  IMAD R13, R9, UR4, R13 ;  /* 0x00000004090d7c24 */ /* 0x000fe4000f8e020d */
[----:B------:R-:W-:-:S03]  /*a6f90*/  IMAD.HI.U32 R12, R8, R15, RZ ;  /* 0x0000000f080c7227 */ /* 0x000fc600078e00ff */
[----:B------:R-:W-:Y:S01]  /*a6fa0*/  IADD3.X R17, PT, PT, RZ, ~R13, RZ, P0, !PT ;  /* 0x8000000dff117210 */ /* 0x000fe200007fe4ff */
[----:B------:R-:W-:-:S04]  /*a6fb0*/  MOV R13, R8 ;  /* 0x00000008000d7202 */ /* 0x000fc80000000f00 */
[-C--:B------:R-:W-:Y:S02]  /*a6fc0*/  IMAD R19, R9, R17.reuse, RZ ;  /* 0x0000001109137224 */ /* 0x080fe400078e02ff */
[----:B------:R-:W-:-:S04]  /*a6fd0*/  IMAD.WIDE.U32 R12, P0, R8, R17, R12 ;  /* 0x00000011080c7225 */ /* 0x000fc8000780000c */
[----:B------:R-:W-:-:S04]  /*a6fe0*/  IMAD.HI.U32 R17, R9, R17, RZ ;  /* 0x0000001109117227 */ /* 0x000fc800078e00ff */
[----:B------:R-:W-:-:S05]  /*a6ff0*/  IMAD.HI.U32 R12, P1, R9, R15, R12 ;  /* 0x0000000f090c7227 */ /* 0x000fca000782000c */
[----:B------:R-:W-:Y:S02]  /*a7000*/  IADD3 R13, P2, PT, R19, R12, RZ ;  /* 0x0000000c130d7210 */ /* 0x000fe40007f5e0ff */
[----:B------:R-:W-:-:S03]  /*a7010*/  IADD3.X R12, PT, PT, R17, R9, RZ, P0, !PT ;  /* 0x00000009110c7210 */ /* 0x000fc600007fe4ff */
[----:B------:R-:W-:Y:S01]  /*a7020*/  IMAD.WIDE.U32 R8, R13, UR4, RZ ;  /* 0x000000040d087c25 */ /* 0x000fe2000f8e00ff */
[----:B------:R-:W-:-:S03]  /*a7030*/  IADD3.X R15, PT, PT, RZ, RZ, R12, P2, P1 ;  /* 0x000000ffff0f7210 */ /* 0x000fc600017e240c */
[----:B------:R-:W-:Y:S01]  /*a7040*/  IMAD R12, R13, UR5, R9 ;  /* 0x000000050d0c7c24 */ /* 0x000fe2000f8e0209 */
[----:B------:R-:W-:-:S03]  /*a7050*/  IADD3 R9, P0, PT, RZ, -R8, RZ ;  /* 0x80000008ff097210 */ /* 0x000fc60007f1e0ff */
[----:B------:R-:W-:Y:S02]  /*a7060*/  IMAD R8, R15, UR4, R12 ;  /* 0x000000040f087c24 */ /* 0x000fe4000f8e020c */
[----:B------:R-:W-:-:S03]  /*a7070*/  IMAD.HI.U32 R12, R13, R9, RZ ;  /* 0x000000090d0c7227 */ /* 0x000fc600078e00ff */
[----:B------:R-:W-:-:S05]  /*a7080*/  IADD3.X R8, PT, PT, RZ, ~R8, RZ, P0, !PT ;  /* 0x80000008ff087210 */ /* 0x000fca00007fe4ff */
[----:B------:R-:W-:-:S04]  /*a7090*/  IMAD.WIDE.U32 R12, P0, R13, R8, R12 ;  /* 0x000000080d0c7225 */ /* 0x000fc8000780000c */
[C---:B------:R-:W-:Y:S02]  /*a70a0*/  IMAD R14, R15.reuse, R8, RZ ;  /* 0x000000080f0e7224 */ /* 0x040fe400078e02ff */
[----:B------:R-:W-:-:S04]  /*a70b0*/  IMAD.HI.U32 R13, P1, R15, R9, R12 ;  /* 0x000000090f0d7227 */ /* 0x000fc8000782000c */
[----:B------:R-:W-:Y:S02]  /*a70c0*/  HFMA2 R9, -RZ, RZ, 0, 0 ;  /* 0x00000000ff097431 */ /* 0x000fe400000001ff */
[----:B------:R-:W-:Y:S01]  /*a70d0*/  IMAD.HI.U32 R8, R15, R8, RZ ;  /* 0x000000080f087227 */ /* 0x000fe200078e00ff */
[----:B------:R-:W-:-:S04]  /*a70e0*/  IADD3 R13, P2, PT, R14, R13, RZ ;  /* 0x0000000d0e0d7210 */ /* 0x000fc80007f5e0ff */
[----:B------:R-:W-:Y:S01]  /*a70f0*/  IADD3.X R15, PT, PT, R8, R15, RZ, P0, !PT ;  /* 0x0000000f080f7210 */ /* 0x000fe200007fe4ff */
[----:B------:R-:W-:-:S03]  /*a7100*/  IMAD.HI.U32 R8, R13, R4, RZ ;  /* 0x000000040d087227 */ /* 0x000fc600078e00ff */
[----:B------:R-:W-:Y:S01]  /*a7110*/  IADD3.X R15, PT, PT, RZ, RZ, R15, P2, P1 ;  /* 0x000000ffff0f7210 */ /* 0x000fe200017e240f */
[----:B------:R-:W-:-:S04]  /*a7120*/  IMAD.WIDE.U32 R8, R13, R5, R8 ;  /* 0x000000050d087225 */ /* 0x000fc800078e0008 */
[C---:B------:R-:W-:Y:S02]  /*a7130*/  IMAD R13, R15.reuse, R5, RZ ;  /* 0x000000050f0d7224 */ /* 0x040fe400078e02ff */
[----:B------:R-:W-:-:S04]  /*a7140*/  IMAD.HI.U32 R8, P0, R15, R4, R8 ;  /* 0x000000040f087227 */ /* 0x000fc80007800008 */
[----:B------:R-:W-:Y:S01]  /*a7150*/  IMAD.HI.U32 R12, R15, R5, RZ ;  /* 0x000000050f0c7227 */ /* 0x000fe200078e00ff */
[----:B------:R-:W-:-:S04]  /*a7160*/  IADD3 R13, P1, PT, R13, R8, RZ ;  /* 0x000000080d0d7210 */ /* 0x000fc80007f3e0ff */
[----:B------:R-:W-:Y:S01]  /*a7170*/  IADD3.X R12, PT, PT, R12, RZ, RZ, P0, !PT ;  /* 0x000000ff0c0c7210 */ /* 0x000fe200007fe4ff */
[----:B------:R-:W-:-:S03]  /*a7180*/  IMAD.WIDE.U32 R8, R13, UR4, RZ ;  /* 0x000000040d087c25 */ /* 0x000fc6000f8e00ff */
[----:B------:R-:W-:Y:S01]  /*a7190*/  IADD3.X R12, PT, PT, RZ, R12, RZ, P1, !PT ;  /* 0x0000000cff0c7210 */ /* 0x000fe20000ffe4ff */
[----:B------:R-:W-:Y:S01]  /*a71a0*/  IMAD R9, R13, UR5, R9 ;  /* 0x000000050d097c24 */ /* 0x000fe2000f8e0209 */
[----:B------:R-:W-:-:S03]  /*a71b0*/  ISETP.NE.S64.AND P1, PT, RZ, UR4, PT ;  /* 0x00000004ff007c0c */ /* 0x000fc6000bf35270 */
[----:B------:R-:W-:-:S05]  /*a71c0*/  IMAD R9, R12, UR4, R9 ;  /* 0x000000040c097c24 */ /* 0x000fca000f8e0209 */
[----:B------:R-:W-:Y:S02]  /*a71d0*/  IADD.64 R4, R4, -R8 ;  /* 0x8000000804047235 */ /* 0x000fe400078e0200 */
[----:B------:R-:W-:Y:S01]  /*a71e0*/  MOV R8, R16 ;  /* 0x0000001000087202 */ /* 0x000fe20000000f00 */
[----:B------:R-:W-:-:S03]  /*a71f0*/  HFMA2 R9, -RZ, RZ, 0, 0 ;  /* 0x00000000ff097431 */ /* 0x000fc600000001ff */
[----:B------:R-:W-:-:S14]  /*a7200*/  ISETP.GE.U64.AND P0, PT, R4, UR4, PT ;  /* 0x0000000404007c0c */ /* 0x000fdc000bf16070 */
[----:B------:R-:W-:-:S06]  /*a7210*/  @P0 IADD.64 R4, R4, -UR4 ;  /* 0x8000000404040c35 */ /* 0x000fcc000f8e0200 */
[----:B------:R-:W-:-:S14]  /*a7220*/  ISETP.GE.U64.AND P0, PT, R4, UR4, PT ;  /* 0x0000000404007c0c */ /* 0x000fdc000bf16070 */
[----:B------:R-:W-:-:S04]  /*a7230*/  @P0 IADD.64 R4, R4, -UR4 ;  /* 0x8000000404040c35 */ /* 0x000fc8000f8e0200 */
[----:B------:R-:W-:Y:S02]  /*a7240*/  SEL.64 R4, R4, -0x1, P1 ;  /* 0xffffffff04047407 */ /* 0x000fe40000800001 */
[----:B------:R-:W-:Y:S06]  /*a7250*/  RET.REL.NODEC R8 `(jit_computeValues) ;  /* 0xfffff58c08687950 */ /* 0x000fec0003c3ffff */
.L_x_3:
[----:B------:R-:W-:-:S00]  /*a7260*/  BRA `(.L_x_3) ;  /* 0xfffffffc00fc7947 */ /* 0x000fc0000383ffff */
[----:B------:R-:W-:-:S00]  /*a7270*/  NOP ;  /* 0x0000000000007918 */ /* 0x000fc00000000000 */
        /* <DEDUP_REMOVED lines=8> */
.L_x_9:


//--------------------- .nv.global.init           --------------------------
	.section	.nv.global.init,"aw",@progbits
	.align	8
	.align		8
.nv.global.init:
	.type		_ZN23kb31_septic_extension_t10A_EC_LOGUPE,@object
	.size		_ZN23kb31_septic_extension_t10A_EC_LOGUPE,(_ZN19kb31_septic_curve_t7start_xE - _ZN23kb31_septic_extension_t10A_EC_LOGUPE)
_ZN23kb31_septic_extension_t10A_EC_LOGUPE:
        /*0000*/ 	.dword	fun@R_CUDA_G64(_ZN44_INTERNAL_00000000_13_jit_kernel_cu_d23cb3989constants15KB31_A_EC_LOGUPE)
	.align		8
	.type		_ZN19kb31_septic_curve_t7start_xE,@object
	.size		_ZN19kb31_septic_curve_t7start_xE,(_ZN16kb31_extension_t1DE - _ZN19kb31_septic_curve_t7start_xE)
_ZN19kb31_septic_curve_t7start_xE:
        /*0008*/ 	.dword	fun@R_CUDA_G64(_ZN44_INTERNAL_00000000_13_jit_kernel_cu_d23cb3989constants12kb31_start_xE)
	.type		_ZN16kb31_extension_t1DE,@object
	.size		_ZN16kb31_extension_t1DE,(_ZN23kb31_septic_extension_t15frobenius_constE - _ZN16kb31_extension_t1DE)
_ZN16kb31_extension_t1DE:
        /*0010*/ 	.byte	0x04, 0x00, 0x00, 0x00, 0x00, 0x00, 0x00, 0x00
	.align		8
	.type		_ZN23kb31_septic_extension_t15frobenius_constE,@object
	.size		_ZN23kb31_septic_extension_t15frobenius_constE,(_ZN19kb31_septic_curve_t7dummy_xE - _ZN23kb31_septic_extension_t15frobenius_constE)
_ZN23kb31_septic_extension_t15frobenius_constE:
        /*0018*/ 	.dword	fun@R_CUDA_G64(_ZN44_INTERNAL_00000000_13_jit_kernel_cu_d23cb3989constants20kb31_frobenius_constE)
	.align		8
	.type		_ZN19kb31_septic_curve_t7dummy_xE,@object
	.size		_ZN19kb31_septic_curve_t7dummy_xE,(_ZN23kb31_septic_extension_t22double_frobenius_constE - _ZN19kb31_septic_curve_t7dummy_xE)
_ZN19kb31_septic_curve_t7dummy_xE:
        /*0020*/ 	.dword	fun@R_CUDA_G64(_ZN44_INTERNAL_00000000_13_jit_kernel_cu_d23cb3989constants12kb31_dummy_xE)
	.align		8
	.type		_ZN23kb31_septic_extension_t22double_frobenius_constE,@object
	.size		_ZN23kb31_septic_extension_t22double_frobenius_constE,(_ZN19kb31_septic_curve_t7dummy_yE - _ZN23kb31_septic_extension_t22double_frobenius_constE)
_ZN23kb31_septic_extension_t22double_frobenius_constE:
        /*0028*/ 	.dword	fun@R_CUDA_G64(_ZN44_INTERNAL_00000000_13_jit_kernel_cu_d23cb3989constants27kb31_double_frobenius_constE)
	.align		8
	.type		_ZN19kb31_septic_curve_t7dummy_yE,@object
	.size		_ZN19kb31_septic_curve_t7dummy_yE,(_ZN23kb31_septic_extension_t10B_EC_LOGUPE - _ZN19kb31_septic_curve_t7dummy_yE)
_ZN19kb31_septic_curve_t7dummy_yE:
        /*0030*/ 	.dword	fun@R_CUDA_G64(_ZN44_INTERNAL_00000000_13_jit_kernel_cu_d23cb3989constants12kb31_dummy_yE)
	.align		8
	.type		_ZN23kb31_septic_extension_t10B_EC_LOGUPE,@object
	.size		_ZN23kb31_septic_extension_t10B_EC_LOGUPE,(_ZN19kb31_septic_curve_t7start_yE - _ZN23kb31_septic_extension_t10B_EC_LOGUPE)
_ZN23kb31_septic_extension_t10B_EC_LOGUPE:
        /*0038*/ 	.dword	fun@R_CUDA_G64(_ZN44_INTERNAL_00000000_13_jit_kernel_cu_d23cb3989constants15KB31_B_EC_LOGUPE)
	.align		8
	.type		_ZN19kb31_septic_curve_t7start_yE,@object
	.size		_ZN19kb31_septic_curve_t7start_yE,(_ZN44_INTERNAL_00000000_13_jit_kernel_cu_d23cb39829poseidon2_constants_koalabear3t1620half_external_roundsE - _ZN19kb31_septic_curve_t7start_yE)
_ZN19kb31_septic_curve_t7start_yE:
        /*0040*/ 	.dword	fun@R_CUDA_G64(_ZN44_INTERNAL_00000000_13_jit_kernel_cu_d23cb3989constants12kb31_start_yE)
	.type		_ZN44_INTERNAL_00000000_13_jit_kernel_cu_d23cb39829poseidon2_constants_koalabear3t1620half_external_roundsE,@object
	.size		_ZN44_INTERNAL_00000000_13_jit_kernel_cu_d23cb39829poseidon2_constants_koalabear3t1620half_external_roundsE,(_ZN44_INTERNAL_00000000_13_jit_kernel_cu_d23cb3989poseidon223EXTERNAL_ROUNDS_DEFAULTE - _ZN44_INTERNAL_00000000_13_jit_kernel_cu_d23cb39829poseidon2_constants_koalabear3t1620half_external_roundsE)
_ZN44_INTERNAL_00000000_13_jit_kernel_cu_d23cb39829poseidon2_constants_koalabear3t1620half_external_roundsE:
        /*0048*/ 	.byte	0x04, 0x00, 0x00, 0x00
	.type		_ZN44_INTERNAL_00000000_13_jit_kernel_cu_d23cb3989poseidon223EXTERNAL_ROUNDS_DEFAULTE,@object
	.size		_ZN44_INTERNAL_00000000_13_jit_kernel_cu_d23cb3989poseidon223EXTERNAL_ROUNDS_DEFAULTE,(_ZN44_INTERNAL_00000000_13_jit_kernel_cu_d23cb39829poseidon2_constants_koalabear3t165alphaE - _ZN44_INTERNAL_00000000_13_jit_kernel_cu_d23cb3989poseidon223EXTERNAL_ROUNDS_DEFAULTE)
_ZN44_INTERNAL_00000000_13_jit_kernel_cu_d23cb3989poseidon223EXTERNAL_ROUNDS_DEFAULTE:
        /*004c*/ 	.byte	0x08, 0x00, 0x00, 0x00
	.type		_ZN44_INTERNAL_00000000_13_jit_kernel_cu_d23cb39829poseidon2_constants_koalabear3t165alphaE,@object
	.size		_ZN44_INTERNAL_00000000_13_jit_kernel_cu_d23cb39829poseidon2_constants_koalabear3t165alphaE,(_ZN16kb31_extension_t1WE - _ZN44_INTERNAL_00000000_13_jit_kernel_cu_d23cb39829poseidon2_constants_koalabear3t165alphaE)
_ZN44_INTERNAL_00000000_13_jit_kernel_cu_d23cb39829poseidon2_constants_koalabear3t165alphaE:
        /*0050*/ 	.byte	0x03, 0x00, 0x00, 0x00
	.type		_ZN16kb31_extension_t1WE,@object
	.size		_ZN16kb31_extension_t1WE,(_ZN44_INTERNAL_00000000_13_jit_kernel_cu_d23cb39829poseidon2_constants_koalabear3t1615internal_roundsE - _ZN16kb31_extension_t1WE)
_ZN16kb31_extension_t1WE:
        /*0054*/ 	.byte	0xfa, 0xff, 0xff, 0x05
	.type		_ZN44_INTERNAL_00000000_13_jit_kernel_cu_d23cb39829poseidon2_constants_koalabear3t1615internal_roundsE,@object
	.size		_ZN44_INTERNAL_00000000_13_jit_kernel_cu_d23cb39829poseidon2_constants_koalabear3t1615internal_roundsE,(_ZN44_INTERNAL_00000000_13_jit_kernel_cu_d23cb39829poseidon2_constants_koalabear3t1615round_constantsE - _ZN44_INTERNAL_00000000_13_jit_kernel_cu_d23cb39829poseidon2_constants_koalabear3t1615internal_roundsE)
_ZN44_INTERNAL_00000000_13_jit_kernel_cu_d23cb39829poseidon2_constants_koalabear3t1615internal_roundsE:
        /*0058*/ 	.byte	0x14, 0x00, 0x00, 0x00
	.type		_ZN44_INTERNAL_00000000_13_jit_kernel_cu_d23cb39829poseidon2_constants_koalabear3t1615round_constantsE,@object
	.size		_ZN44_INTERNAL_00000000_13_jit_kernel_cu_d23cb39829poseidon2_constants_koalabear3t1615round_constantsE,(.L_32 - _ZN44_INTERNAL_00000000_13_jit_kernel_cu_d23cb39829poseidon2_constants_koalabear3t1615round_constantsE)
_ZN44_INTERNAL_00000000_13_jit_kernel_cu_d23cb39829poseidon2_constants_koalabear3t1615round_constantsE:
        /* <DEDUP_REMOVED lines=120> */
.L_32:


//--------------------- .nv.shared.reserved.0     --------------------------
	.section	.nv.shared.reserved.0,"aw",@nobits
	.weak		__nv_reservedSMEM_offset_0_alias
	.size		__nv_reservedSMEM_offset_0_alias, 0, 64
	.other		__nv_reservedSMEM_offset_0_alias,@"STO_CUDA_RESERVED_SHARED STV_DEFAULT"
__nv_reservedSMEM_offset_0_alias:
	.zero		0
	.zero		64


//--------------------- .nv.global                --------------------------
	.section	.nv.global,"aw",@nobits
	.align	4
.nv.global:
	.type		_ZN6kb31_t3MODE,@object
	.size		_ZN6kb31_t3MODE,(_ZN6kb31_t10MONTY_BITSE - _ZN6kb31_t3MODE)
_ZN6kb31_t3MODE:
	.zero		4
	.type		_ZN6kb31_t10MONTY_BITSE,@object
	.size		_ZN6kb31_t10MONTY_BITSE,(_ZN6kb31_t10MONTY_MASKE - _ZN6kb31_t10MONTY_BITSE)
_ZN6kb31_t10MONTY_BITSE:
	.zero		4
	.type		_ZN6kb31_t10MONTY_MASKE,@object
	.size		_ZN6kb31_t10MONTY_MASKE,(_ZN6kb31_t6DEGREEE - _ZN6kb31_t10MONTY_MASKE)
_ZN6kb31_t10MONTY_MASKE:
	.zero		4
	.type		_ZN6kb31_t6DEGREEE,@object
	.size		_ZN6kb31_t6DEGREEE,(_ZN6kb31_t2RRE - _ZN6kb31_t6DEGREEE)
_ZN6kb31_t6DEGREEE:
	.zero		4
	.type		_ZN6kb31_t2RRE,@object
	.size		_ZN6kb31_t2RRE,(_ZN6kb31_t8TOP_BITSE - _ZN6kb31_t2RRE)
_ZN6kb31_t2RRE:
	.zero		4
	.type		_ZN6kb31_t8TOP_BITSE,@object
	.size		_ZN6kb31_t8TOP_BITSE,(_ZN6kb31_t5NBITSE - _ZN6kb31_t8TOP_BITSE)
_ZN6kb31_t8TOP_BITSE:
	.zero		4
	.type		_ZN6kb31_t5NBITSE,@object
	.size		_ZN6kb31_t5NBITSE,(_ZN6kb31_t3ONEE - _ZN6kb31_t5NBITSE)
_ZN6kb31_t5NBITSE:
	.zero		4
	.type		_ZN6kb31_t3ONEE,@object
	.size		_ZN6kb31_t3ONEE,(_ZN6kb31_t1ME - _ZN6kb31_t3ONEE)
_ZN6kb31_t3ONEE:
	.zero		4
	.type		_ZN6kb31_t1ME,@object
	.size		_ZN6kb31_t1ME,(_ZN6kb31_t8MONTY_MUE - _ZN6kb31_t1ME)
_ZN6kb31_t1ME:
	.zero		4
	.type		_ZN6kb31_t8MONTY_MUE,@object
	.size		_ZN6kb31_t8MONTY_MUE,(_ZN26__nv_atomic_triv_cp_helperIjE5__valE - _ZN6kb31_t8MONTY_MUE)
_ZN6kb31_t8MONTY_MUE:
	.zero		4
	.type		_ZN26__nv_atomic_triv_cp_helperIjE5__valE,@object
	.size		_ZN26__nv_atomic_triv_cp_helperIjE5__valE,(.L_28 - _ZN26__nv_atomic_triv_cp_helperIjE5__valE)
_ZN26__nv_atomic_triv_cp_helperIjE5__valE:
	.zero		1
.L_28:


//--------------------- .nv.constant0.jit_computeValues --------------------------
	.section	.nv.constant0.jit_computeValues,"a",@progbits
	.sectionflags	@""
	.align	4
.nv.constant0.jit_computeValues:
	.zero		1200


//--------------------- SYMBOLS --------------------------

	.type		.nv.reservedSmem.offset0,@object
	.size		.nv.reservedSmem.offset0,0x4
